	.target	sm_90a

	.elftype	@"ET_EXEC"


//--------------------- .note.nv.tkinfo           --------------------------
	.section	.note.nv.tkinfo,"",@"SHT_NOTE"
	.sectionflags	@"SHF_NOTE_NV_TKINFO"
	.tkinfo
        /*0018*/ 	.word	0x00000002
        /*0030*/ 	.string	""
        /*0030*/ 	.string	"ptxas"
        /*0030*/ 	.string	"Cuda compilation tools, release 13.0, V13.0.88"
        /*0030*/ 	.string	"Build cuda_13.0.r13.0/compiler.36424714_0"
        /*0030*/ 	.string	"-v  -suppress-debug-info  -lineinfo  -arch sm_90a "



//--------------------- .note.nv.cuinfo           --------------------------
	.section	.note.nv.cuinfo,"",@"SHT_NOTE"
	.sectionflags	@"SHF_NOTE_NV_CUINFO"
        /*0018*/ 	.short	0x0002
        /*001a*/ 	.short	0x005a
        /*001c*/ 	.short	0x0082
	.zero		2


//--------------------- .nv.info                  --------------------------
	.section	.nv.info,"",@"SHT_CUDA_INFO"
	.align	4


	//----- nvinfo : EIATTR_REGCOUNT
	.align		4
        /*0000*/ 	.byte	0x04, 0x2f
        /*0002*/ 	.short	(.L_1 - .L_0)
	.align		4
.L_0:
        /*0004*/ 	.word	index@(matmul_kernel)
        /*0008*/ 	.word	0x000000ff


	//----- nvinfo : EIATTR_FRAME_SIZE
	.align		4
.L_1:
        /*000c*/ 	.byte	0x04, 0x11
        /*000e*/ 	.short	(.L_3 - .L_2)
	.align		4
.L_2:
        /*0010*/ 	.word	index@(matmul_kernel)
        /*0014*/ 	.word	0x00000f40


	//----- nvinfo : EIATTR_MIN_STACK_SIZE
	.align		4
.L_3:
        /*0018*/ 	.byte	0x04, 0x12
        /*001a*/ 	.short	(.L_5 - .L_4)
	.align		4
.L_4:
        /*001c*/ 	.word	index@(matmul_kernel)
        /*0020*/ 	.word	0x00000f40
.L_5:


//--------------------- .nv.compat                --------------------------
	.section	.nv.compat,"",@"SHT_CUDA_COMPAT_INFO"
	.align	4
        /*0000*/ 	.byte	0x02, 0x09, 0x01, 0x00, 0x02, 0x02, 0x04, 0x00, 0x02, 0x05, 0x05, 0x00, 0x03, 0x07, 0x01, 0x01
        /*0010*/ 	.byte	0x02, 0x03, 0x00, 0x00, 0x02, 0x06, 0x01, 0x00, 0x04, 0x0b, 0x08, 0x00, 0x00, 0x00, 0x00, 0x00
        /*0020*/ 	.byte	0x00, 0x00, 0x00, 0x00


//--------------------- .nv.info.matmul_kernel    --------------------------
	.section	.nv.info.matmul_kernel,"",@"SHT_CUDA_INFO"
	.sectionflags	@""
	.align	4


	//----- nvinfo : EIATTR_CUDA_API_VERSION
	.align		4
        /*0000*/ 	.byte	0x04, 0x37
        /*0002*/ 	.short	(.L_7 - .L_6)
.L_6:
        /*0004*/ 	.word	0x00000082


	//----- nvinfo : EIATTR_KPARAM_INFO
	.align		4
.L_7:
        /*0008*/ 	.byte	0x04, 0x17
        /*000a*/ 	.short	(.L_9 - .L_8)
.L_8:
        /*000c*/ 	.word	0x00000000
        /*0010*/ 	.short	0x000d
        /*0012*/ 	.short	0x0048
        /*0014*/ 	.byte	0x00, 0xf4, 0x21, 0x00


	//----- nvinfo : EIATTR_KPARAM_INFO
	.align		4
.L_9:
        /*0018*/ 	.byte	0x04, 0x17
        /*001a*/ 	.short	(.L_11 - .L_10)
.L_10:
        /*001c*/ 	.word	0x00000000
        /*0020*/ 	.short	0x000c
        /*0022*/ 	.short	0x0040
        /*0024*/ 	.byte	0x00, 0xf4, 0x21, 0x00


	//----- nvinfo : EIATTR_KPARAM_INFO
	.align		4
.L_11:
        /*0028*/ 	.byte	0x04, 0x17
        /*002a*/ 	.short	(.L_13 - .L_12)
.L_12:
        /*002c*/ 	.word	0x00000000
        /*0030*/ 	.short	0x000b
        /*0032*/ 	.short	0x0038
        /*0034*/ 	.byte	0x00, 0xf0, 0x11, 0x00


	//----- nvinfo : EIATTR_KPARAM_INFO
	.align		4
.L_13:
        /*0038*/ 	.byte	0x04, 0x17
        /*003a*/ 	.short	(.L_15 - .L_14)
.L_14:
        /*003c*/ 	.word	0x00000000
        /*0040*/ 	.short	0x000a
        /*0042*/ 	.short	0x0034
        /*0044*/ 	.byte	0x00, 0xf0, 0x11, 0x00


	//----- nvinfo : EIATTR_KPARAM_INFO
	.align		4
.L_15:
        /*0048*/ 	.byte	0x04, 0x17
        /*004a*/ 	.short	(.L_17 - .L_16)
.L_16:
        /*004c*/ 	.word	0x00000000
        /*0050*/ 	.short	0x0009
        /*0052*/ 	.short	0x0030
        /*0054*/ 	.byte	0x00, 0xf0, 0x11, 0x00


	//----- nvinfo : EIATTR_KPARAM_INFO
	.align		4
.L_17:
        /*0058*/ 	.byte	0x04, 0x17
        /*005a*/ 	.short	(.L_19 - .L_18)
.L_18:
        /*005c*/ 	.word	0x00000000
        /*0060*/ 	.short	0x0008
        /*0062*/ 	.short	0x002c
        /*0064*/ 	.byte	0x00, 0xf0, 0x11, 0x00


	//----- nvinfo : EIATTR_KPARAM_INFO
	.align		4
.L_19:
        /*0068*/ 	.byte	0x04, 0x17
        /*006a*/ 	.short	(.L_21 - .L_20)
.L_20:
        /*006c*/ 	.word	0x00000000
        /*0070*/ 	.short	0x0007
        /*0072*/ 	.short	0x0028
        /*0074*/ 	.byte	0x00, 0xf0, 0x11, 0x00


	//----- nvinfo : EIATTR_KPARAM_INFO
	.align		4
.L_21:
        /*0078*/ 	.byte	0x04, 0x17
        /*007a*/ 	.short	(.L_23 - .L_22)
.L_22:
        /*007c*/ 	.word	0x00000000
        /*0080*/ 	.short	0x0006
        /*0082*/ 	.short	0x0024
        /*0084*/ 	.byte	0x00, 0xf0, 0x11, 0x00


	//----- nvinfo : EIATTR_KPARAM_INFO
	.align		4
.L_23:
        /*0088*/ 	.byte	0x04, 0x17
        /*008a*/ 	.short	(.L_25 - .L_24)
.L_24:
        /*008c*/ 	.word	0x00000000
        /*0090*/ 	.short	0x0005
        /*0092*/ 	.short	0x0020
        /*0094*/ 	.byte	0x00, 0xf0, 0x11, 0x00


	//----- nvinfo : EIATTR_KPARAM_INFO
	.align		4
.L_25:
        /*0098*/ 	.byte	0x04, 0x17
        /*009a*/ 	.short	(.L_27 - .L_26)
.L_26:
        /*009c*/ 	.word	0x00000000
        /*00a0*/ 	.short	0x0004
        /*00a2*/ 	.short	0x001c
        /*00a4*/ 	.byte	0x00, 0xf0, 0x11, 0x00


	//----- nvinfo : EIATTR_KPARAM_INFO
	.align		4
.L_27:
        /*00a8*/ 	.byte	0x04, 0x17
        /*00aa*/ 	.short	(.L_29 - .L_28)
.L_28:
        /*00ac*/ 	.word	0x00000000
        /*00b0*/ 	.short	0x0003
        /*00b2*/ 	.short	0x0018
        /*00b4*/ 	.byte	0x00, 0xf0, 0x11, 0x00


	//----- nvinfo : EIATTR_KPARAM_INFO
	.align		4
.L_29:
        /*00b8*/ 	.byte	0x04, 0x17
        /*00ba*/ 	.short	(.L_31 - .L_30)
.L_30:
        /*00bc*/ 	.word	0x00000000
        /*00c0*/ 	.short	0x0002
        /*00c2*/ 	.short	0x0010
        /*00c4*/ 	.byte	0x00, 0xf4, 0x21, 0x00


	//----- nvinfo : EIATTR_KPARAM_INFO
	.align		4
.L_31:
        /*00c8*/ 	.byte	0x04, 0x17
        /*00ca*/ 	.short	(.L_33 - .L_32)
.L_32:
        /*00cc*/ 	.word	0x00000000
        /*00d0*/ 	.short	0x0001
        /*00d2*/ 	.short	0x0008
        /*00d4*/ 	.byte	0x00, 0xf4, 0x21, 0x00


	//----- nvinfo : EIATTR_KPARAM_INFO
	.align		4
.L_33:
        /*00d8*/ 	.byte	0x04, 0x17
        /*00da*/ 	.short	(.L_35 - .L_34)
.L_34:
        /*00dc*/ 	.word	0x00000000
        /*00e0*/ 	.short	0x0000
        /*00e2*/ 	.short	0x0000
        /*00e4*/ 	.byte	0x00, 0xf4, 0x21, 0x00


	//----- nvinfo : EIATTR_EXPLICIT_CLUSTER
	.align		4
.L_35:
        /*00e8*/ 	.byte	0x01, 0x3e
	.zero		2


	//----- nvinfo : EIATTR_CTA_PER_CLUSTER
	.align		4
        /*00ec*/ 	.byte	0x04, 0x3d
        /*00ee*/ 	.short	(.L_37 - .L_36)
.L_36:
        /*00f0*/ 	.word	0x00000002
        /*00f4*/ 	.word	0x00000001
        /*00f8*/ 	.word	0x00000001


	//----- nvinfo : EIATTR_SPARSE_MMA_MASK
	.align		4
.L_37:
        /*00fc*/ 	.byte	0x03, 0x50
        /*00fe*/ 	.short	0x0000


	//----- nvinfo : EIATTR_MAXREG_COUNT
	.align		4
        /*0100*/ 	.byte	0x03, 0x1b
        /*0102*/ 	.short	0x00ff


	//----- nvinfo : EIATTR_NUM_BARRIERS
	.align		4
        /*0104*/ 	.byte	0x02, 0x4c
        /*0106*/ 	.byte	0x01
	.zero		1


	//----- nvinfo : EIATTR_ANNOTATIONS
	.align		4
        /*0108*/ 	.byte	0x04, 0x55
        /*010a*/ 	.short	(.L_39 - .L_38)


	//   ....[0]....
.L_38:
        /*010c*/ 	.word	0x00000001
        /*0110*/ 	.byte	0x70, 0x00, 0x00, 0x00, 0x01, 0x00, 0x00, 0x00, 0xb0, 0x00, 0x00, 0x00, 0x01, 0x00, 0x00, 0x00
        /* <DEDUP_REMOVED lines=1174> */
        /*4a80*/ 	.byte	0xb0, 0x5e, 0x01, 0x00


	//----- nvinfo : EIATTR_MERCURY_ISA_VERSION
	.align		4
.L_39:
        /*4a84*/ 	.byte	0x03, 0x5f
        /*4a86*/ 	.short	0x0101


	//----- nvinfo : EIATTR_EXIT_INSTR_OFFSETS
	.align		4
        /*4a88*/ 	.byte	0x04, 0x1c
        /*4a8a*/ 	.short	(.L_41 - .L_40)


	//   ....[0]....
.L_40:
        /*4a8c*/ 	.word	0x00023200


	//   ....[1]....
        /*4a90*/ 	.word	0x00023230


	//----- nvinfo : EIATTR_REQNTID
	.align		4
.L_41:
        /*4a94*/ 	.byte	0x04, 0x10
        /*4a96*/ 	.short	(.L_43 - .L_42)
.L_42:
        /*4a98*/ 	.word	0x00000080
        /*4a9c*/ 	.word	0x00000001
        /*4aa0*/ 	.word	0x00000001


	//----- nvinfo : EIATTR_CBANK_PARAM_SIZE
	.align		4
.L_43:
        /*4aa4*/ 	.byte	0x03, 0x19
        /*4aa6*/ 	.short	0x0050


	//----- nvinfo : EIATTR_PARAM_CBANK
	.align		4
        /*4aa8*/ 	.byte	0x04, 0x0a
        /*4aaa*/ 	.short	(.L_45 - .L_44)
	.align		4
.L_44:
        /*4aac*/ 	.word	index@(.nv.constant0.matmul_kernel)
        /*4ab0*/ 	.short	0x0210
        /*4ab2*/ 	.short	0x0050


	//----- nvinfo : EIATTR_SW_WAR
	.align		4
.L_45:
        /*4ab4*/ 	.byte	0x04, 0x36
        /*4ab6*/ 	.short	(.L_47 - .L_46)
.L_46:
        /*4ab8*/ 	.word	0x00000008
.L_47:


//--------------------- .nv.callgraph             --------------------------
	.section	.nv.callgraph,"",@"SHT_CUDA_CALLGRAPH"
	.align	4
	.sectionentsize	8
	.align		4
        /*0000*/ 	.word	0x00000000
	.align		4
        /*0004*/ 	.word	0xffffffff
	.align		4
        /*0008*/ 	.word	0x00000000
	.align		4
        /*000c*/ 	.word	0xfffffffe
	.align		4
        /*0010*/ 	.word	0x00000000
	.align		4
        /*0014*/ 	.word	0xfffffffd
	.align		4
        /*0018*/ 	.word	0x00000000
	.align		4
        /*001c*/ 	.word	0xfffffffc


//--------------------- .text.matmul_kernel       --------------------------
	.section	.text.matmul_kernel,"ax",@progbits
	.align	128
        .global         matmul_kernel
        .type           matmul_kernel,@function
        .size           matmul_kernel,(.L_x_3 - matmul_kernel)
        .other          matmul_kernel,@"STO_CUDA_ENTRY STV_DEFAULT"
matmul_kernel:
.text.matmul_kernel:
[----:B------:R-:W0:Y:S08]  /*0000*/  LDC R1, c[0x0][0x28] ;  /* 0x00000a00ff017b82 */ /* 0x000e300000000800 */
[----:B------:R-:W1:Y:S01]  /*0010*/  LDC.64 R2, c[0x0][0x228] ;  /* 0x00008a00ff027b82 */ /* 0x000e620000000a00 */
[----:B0-----:R-:W-:Y:S01]  /*0020*/  VIADD R1, R1, 0xfffff0c0 ;  /* 0xfffff0c001017836 */ /* 0x001fe20000000000 */
[----:B------:R-:W-:Y:S01]  /*0030*/  UMOV UR6, 0x400 ;  /* 0x0000040000067882 */ /* 0x000fe20000000000 */
[----:B------:R-:W-:Y:S01]  /*0040*/  ULDC.64 UR14, c[0x0][0x208] ;  /* 0x00008200000e7ab9 */ /* 0x000fe20000000a00 */
[----:B------:R-:W-:-:S02]  /*0050*/  CS2R R24, SRZ ;  /* 0x0000000000187805 */ /* 0x000fc4000001ff00 */
[----:B------:R-:W-:Y:S01]  /*0060*/  CS2R R26, SRZ ;  /* 0x00000000001a7805 */ /* 0x000fe2000001ff00 */
[----:B------:R0:W-:Y:S01]  /*0070*/  STL [R1+0x1e0], RZ ;  /* 0x0001e0ff01007387 */ /* 0x0001e20000100800 */
[----:B------:R-:W-:Y:S01]  /*0080*/  CS2R R100, SRZ ;  /* 0x0000000000647805 */ /* 0x000fe2000001ff00 */
[----:B------:R-:W2:Y:S01]  /*0090*/  S2UR UR4, SR_CTAID.X ;  /* 0x00000000000479c3 */ /* 0x000ea20000002500 */
[----:B------:R-:W-:Y:S01]  /*00a0*/  CS2R R102, SRZ ;  /* 0x0000000000667805 */ /* 0x000fe2000001ff00 */
[----:B------:R0:W-:Y:S01]  /*00b0*/  STL [R1+0x1e4], RZ ;  /* 0x0001e4ff01007387 */ /* 0x0001e20000100800 */
[----:B------:R-:W-:Y:S02]  /*00c0*/  CS2R R28, SRZ ;  /* 0x00000000001c7805 */ /* 0x000fe4000001ff00 */
[----:B------:R-:W-:Y:S02]  /*00d0*/  CS2R R30, SRZ ;  /* 0x00000000001e7805 */ /* 0x000fe4000001ff00 */
[----:B------:R-:W-:Y:S01]  /*00e0*/  CS2R R96, SRZ ;  /* 0x0000000000607805 */ /* 0x000fe2000001ff00 */
[----:B------:R0:W-:Y:S01]  /*00f0*/  STL [R1+0x1e8], RZ ;  /* 0x0001e8ff01007387 */ /* 0x0001e20000100800 */
[----:B------:R-:W-:Y:S01]  /*0100*/  CS2R R98, SRZ ;  /* 0x0000000000627805 */ /* 0x000fe2000001ff00 */
[----:B------:R-:W3:Y:S01]  /*0110*/  LDC R252, c[0x0][0x230] ;  /* 0x00008c00fffc7b82 */ /* 0x000ee20000000800 */
[----:B------:R-:W-:Y:S01]  /*0120*/  CS2R R32, SRZ ;  /* 0x0000000000207805 */ /* 0x000fe2000001ff00 */
[----:B------:R0:W-:Y:S01]  /*0130*/  STL [R1+0x1ec], RZ ;  /* 0x0001ecff01007387 */ /* 0x0001e20000100800 */
[----:B------:R-:W-:-:S02]  /*0140*/  CS2R R34, SRZ ;  /* 0x0000000000227805 */ /* 0x000fc4000001ff00 */
[----:B------:R-:W-:Y:S02]  /*0150*/  CS2R R92, SRZ ;  /* 0x00000000005c7805 */ /* 0x000fe4000001ff00 */
[----:B------:R-:W-:Y:S01]  /*0160*/  CS2R R94, SRZ ;  /* 0x00000000005e7805 */ /* 0x000fe2000001ff00 */
[----:B------:R0:W-:Y:S01]  /*0170*/  STL [R1+0x1f0], RZ ;  /* 0x0001f0ff01007387 */ /* 0x0001e20000100800 */
[----:B------:R-:W-:Y:S01]  /*0180*/  CS2R R36, SRZ ;  /* 0x0000000000247805 */ /* 0x000fe2000001ff00 */
[----:B-1----:R-:W-:Y:S01]  /*0190*/  VIADD R0, R3, 0xff ;  /* 0x000000ff03007836 */ /* 0x002fe20000000000 */
[----:B------:R-:W1:Y:S01]  /*01a0*/  S2UR UR12, SR_CgaCtaId ;  /* 0x00000000000c79c3 */ /* 0x000e620000008800 */
[----:B------:R0:W-:Y:S01]  /*01b0*/  STL [R1+0x1f4], RZ ;  /* 0x0001f4ff01007387 */ /* 0x0001e20000100800 */
[----:B------:R-:W-:Y:S02]  /*01c0*/  CS2R R38, SRZ ;  /* 0x0000000000267805 */ /* 0x000fe4000001ff00 */
[----:B------:R-:W-:-:S02]  /*01d0*/  CS2R R48, SRZ ;  /* 0x0000000000307805 */ /* 0x000fc4000001ff00 */
[----:B------:R-:W-:Y:S01]  /*01e0*/  SHF.R.S32.HI R5, RZ, 0x1f, R0 ;  /* 0x0000001fff057819 */ /* 0x000fe20000011400 */
[----:B------:R0:W-:Y:S01]  /*01f0*/  STL [R1+0x1f8], RZ ;  /* 0x0001f8ff01007387 */ /* 0x0001e20000100800 */
[----:B------:R-:W-:Y:S02]  /*0200*/  CS2R R50, SRZ ;  /* 0x0000000000327805 */ /* 0x000fe4000001ff00 */
[----:B--2---:R-:W-:Y:S01]  /*0210*/  I2FP.F32.U32 R7, UR4 ;  /* 0x0000000400077c45 */ /* 0x004fe20008201000 */
[----:B------:R-:W-:Y:S01]  /*0220*/  ULDC UR4, c[0x0][0x150] ;  /* 0x0000540000047ab9 */ /* 0x000fe20000000800 */
[----:B------:R-:W-:Y:S01]  /*0230*/  LEA.HI R5, R5, R0, RZ, 0x8 ;  /* 0x0000000005057211 */ /* 0x000fe200078f40ff */
[----:B------:R0:W-:Y:S01]  /*0240*/  STL [R1+0x1fc], RZ ;  /* 0x0001fcff01007387 */ /* 0x0001e20000100800 */
[----:B------:R-:W-:Y:S01]  /*0250*/  CS2R R40, SRZ ;  /* 0x0000000000287805 */ /* 0x000fe2000001ff00 */
[----:B------:R-:W-:Y:S01]  /*0260*/  FMUL R7, R7, UR4 ;  /* 0x0000000407077c20 */ /* 0x000fe20008400000 */
[----:B------:R-:W-:Y:S01]  /*0270*/  SHF.R.S32.HI R5, RZ, 0x8, R5 ;  /* 0x00000008ff057819 */ /* 0x000fe20000011405 */
[----:B------:R0:W-:Y:S01]  /*0280*/  STL [R1+0x3f0], RZ ;  /* 0x0003f0ff01007387 */ /* 0x0001e20000100800 */
[----:B---3--:R-:W-:Y:S01]  /*0290*/  VIADD R252, R252, 0x1f ;  /* 0x0000001ffcfc7836 */ /* 0x008fe20000000000 */
[----:B------:R-:W-:-:S02]  /*02a0*/  CS2R R42, SRZ ;  /* 0x00000000002a7805 */ /* 0x000fc4000001ff00 */
[----:B------:R-:W-:Y:S01]  /*02b0*/  CS2R R52, SRZ ;  /* 0x0000000000347805 */ /* 0x000fe2000001ff00 */
[----:B------:R-:W-:Y:S01]  /*02c0*/  IMAD.SHL.U32 R6, R5, 0x8, RZ ;  /* 0x0000000805067824 */ /* 0x000fe200078e00ff */
[----:B------:R-:W2:Y:S01]  /*02d0*/  F2I.U32.TRUNC.NTZ R7, R7 ;  /* 0x0000000700077305 */ /* 0x000ea2000020f000 */
[----:B------:R0:W-:Y:S01]  /*02e0*/  STL [R1+0x3f4], RZ ;  /* 0x0003f4ff01007387 */ /* 0x0001e20000100800 */
[----:B------:R-:W-:Y:S02]  /*02f0*/  CS2R R54, SRZ ;  /* 0x0000000000367805 */ /* 0x000fe4000001ff00 */
[----:B------:R-:W-:Y:S02]  /*0300*/  CS2R R44, SRZ ;  /* 0x00000000002c7805 */ /* 0x000fe4000001ff00 */
[----:B------:R-:W-:Y:S01]  /*0310*/  IABS R9, R6 ;  /* 0x0000000600097213 */ /* 0x000fe20000000000 */
[----:B------:R0:W-:Y:S01]  /*0320*/  STL [R1+0x3f8], RZ ;  /* 0x0003f8ff01007387 */ /* 0x0001e20000100800 */
[----:B-1----:R-:W-:Y:S01]  /*0330*/  USHF.L.U32 UR5, UR12, 0x8, URZ ;  /* 0x000000080c057899 */ /* 0x002fe2000800063f */
[----:B------:R-:W-:Y:S01]  /*0340*/  CS2R R46, SRZ ;  /* 0x00000000002e7805 */ /* 0x000fe2000001ff00 */
[----:B------:R-:W1:Y:S01]  /*0350*/  I2F.RP R0, R9 ;  /* 0x0000000900007306 */ /* 0x000e620000209400 */
[----:B------:R0:W-:Y:S01]  /*0360*/  STL [R1+0x3fc], RZ ;  /* 0x0003fcff01007387 */ /* 0x0001e20000100800 */
[----:B------:R-:W-:Y:S01]  /*0370*/  ULOP3.LUT UR5, UR5, 0x100, URZ, 0xc0, !UPT ;  /* 0x0000010005057892 */ /* 0x000fe2000f8ec03f */
[----:B------:R-:W-:Y:S01]  /*0380*/  CS2R R140, SRZ ;  /* 0x00000000008c7805 */ /* 0x000fe2000001ff00 */
[----:B------:R-:W-:Y:S01]  /*0390*/  ULEA UR12, UR12, UR6, 0x18 ;  /* 0x000000060c0c7291 */ /* 0x000fe2000f8ec03f */
[----:B------:R0:W-:Y:S01]  /*03a0*/  STL [R1+0x600], RZ ;  /* 0x000600ff01007387 */ /* 0x0001e20000100800 */
[----:B------:R-:W-:-:S02]  /*03b0*/  CS2R R142, SRZ ;  /* 0x00000000008e7805 */ /* 0x000fc4000001ff00 */
[----:B--2---:R-:W-:Y:S02]  /*03c0*/  IABS R13, R7 ;  /* 0x00000007000d7213 */ /* 0x004fe40000000000 */
[----:B------:R-:W-:Y:S01]  /*03d0*/  CS2R R128, SRZ ;  /* 0x0000000000807805 */ /* 0x000fe2000001ff00 */
[----:B------:R0:W-:Y:S01]  /*03e0*/  STL [R1+0x604], RZ ;  /* 0x000604ff01007387 */ /* 0x0001e20000100800 */
[----:B------:R-:W-:Y:S02]  /*03f0*/  CS2R R130, SRZ ;  /* 0x0000000000827805 */ /* 0x000fe4000001ff00 */
[----:B------:R-:W-:Y:S02]  /*0400*/  CS2R R120, SRZ ;  /* 0x0000000000787805 */ /* 0x000fe4000001ff00 */
[----:B------:R-:W-:Y:S01]  /*0410*/  CS2R R122, SRZ ;  /* 0x00000000007a7805 */ /* 0x000fe2000001ff00 */
[----:B------:R0:W-:Y:S01]  /*0420*/  STL [R1+0x608], RZ ;  /* 0x000608ff01007387 */ /* 0x0001e20000100800 */
[----:B------:R-:W-:Y:S01]  /*0430*/  CS2R R116, SRZ ;  /* 0x0000000000747805 */ /* 0x000fe2000001ff00 */
[----:B-1----:R-:W1:Y:S01]  /*0440*/  MUFU.RCP R0, R0 ;  /* 0x0000000000007308 */ /* 0x002e620000001000 */
[----:B------:R-:W-:Y:S01]  /*0450*/  CS2R R118, SRZ ;  /* 0x0000000000767805 */ /* 0x000fe2000001ff00 */
[----:B------:R0:W-:Y:S01]  /*0460*/  STL [R1+0x60c], RZ ;  /* 0x00060cff01007387 */ /* 0x0001e20000100800 */
[----:B------:R-:W-:-:S02]  /*0470*/  CS2R R108, SRZ ;  /* 0x00000000006c7805 */ /* 0x000fc4000001ff00 */
[----:B------:R-:W-:Y:S02]  /*0480*/  CS2R R110, SRZ ;  /* 0x00000000006e7805 */ /* 0x000fe4000001ff00 */
[----:B------:R-:W-:Y:S01]  /*0490*/  CS2R R56, SRZ ;  /* 0x0000000000387805 */ /* 0x000fe2000001ff00 */
[----:B------:R0:W-:Y:S01]  /*04a0*/  STL [R1+0x610], RZ ;  /* 0x000610ff01007387 */ /* 0x0001e20000100800 */
[----:B------:R-:W-:Y:S02]  /*04b0*/  CS2R R58, SRZ ;  /* 0x00000000003a7805 */ /* 0x000fe4000001ff00 */
[----:B------:R-:W-:Y:S02]  /*04c0*/  CS2R R88, SRZ ;  /* 0x0000000000587805 */ /* 0x000fe4000001ff00 */
[----:B------:R-:W-:Y:S01]  /*04d0*/  CS2R R90, SRZ ;  /* 0x00000000005a7805 */ /* 0x000fe2000001ff00 */
[----:B------:R0:W-:Y:S01]  /*04e0*/  STL [R1+0x614], RZ ;  /* 0x000614ff01007387 */ /* 0x0001e20000100800 */
[----:B------:R-:W-:-:S02]  /*04f0*/  CS2R R60, SRZ ;  /* 0x00000000003c7805 */ /* 0x000fc4000001ff00 */
[----:B------:R-:W-:Y:S02]  /*0500*/  CS2R R62, SRZ ;  /* 0x00000000003e7805 */ /* 0x000fe4000001ff00 */
[----:B------:R-:W-:Y:S01]  /*0510*/  CS2R R84, SRZ ;  /* 0x0000000000547805 */ /* 0x000fe2000001ff00 */
[----:B------:R0:W-:Y:S01]  /*0520*/  STL [R1+0x618], RZ ;  /* 0x000618ff01007387 */ /* 0x0001e20000100800 */
[----:B------:R-:W-:Y:S02]  /*0530*/  CS2R R86, SRZ ;  /* 0x0000000000567805 */ /* 0x000fe4000001ff00 */
[----:B------:R-:W-:Y:S01]  /*0540*/  CS2R R64, SRZ ;  /* 0x0000000000407805 */ /* 0x000fe2000001ff00 */
[----:B-1----:R-:W-:Y:S01]  /*0550*/  VIADD R4, R0, 0xffffffe ;  /* 0x0ffffffe00047836 */ /* 0x002fe20000000000 */
[----:B------:R-:W-:Y:S01]  /*0560*/  IABS R0, R6 ;  /* 0x0000000600007213 */ /* 0x000fe20000000000 */
[----:B------:R0:W-:Y:S01]  /*0570*/  STL [R1+0x61c], RZ ;  /* 0x00061cff01007387 */ /* 0x0001e20000100800 */
[----:B------:R-:W-:Y:S01]  /*0580*/  CS2R R66, SRZ ;  /* 0x0000000000427805 */ /* 0x000fe2000001ff00 */
[----:B------:R1:W2:Y:S01]  /*0590*/  F2I.FTZ.U32.TRUNC.NTZ R5, R4 ;  /* 0x0000000400057305 */ /* 0x0002a2000021f000 */
[----:B------:R-:W-:Y:S01]  /*05a0*/  CS2R R80, SRZ ;  /* 0x0000000000507805 */ /* 0x000fe2000001ff00 */
[----:B------:R-:W-:Y:S01]  /*05b0*/  IMAD.MOV R0, RZ, RZ, -R0 ;  /* 0x000000ffff007224 */ /* 0x000fe200078e0a00 */
[----:B------:R-:W-:-:S02]  /*05c0*/  CS2R R82, SRZ ;  /* 0x0000000000527805 */ /* 0x000fc4000001ff00 */
[----:B------:R-:W-:Y:S02]  /*05d0*/  CS2R R68, SRZ ;  /* 0x0000000000447805 */ /* 0x000fe4000001ff00 */
[----:B------:R-:W-:Y:S02]  /*05e0*/  CS2R R70, SRZ ;  /* 0x0000000000467805 */ /* 0x000fe4000001ff00 */
[----:B------:R-:W-:Y:S02]  /*05f0*/  CS2R R76, SRZ ;  /* 0x00000000004c7805 */ /* 0x000fe4000001ff00 */
[----:B------:R-:W-:Y:S02]  /*0600*/  CS2R R78, SRZ ;  /* 0x00000000004e7805 */ /* 0x000fe4000001ff00 */
[----:B------:R-:W-:Y:S01]  /*0610*/  CS2R R72, SRZ ;  /* 0x0000000000487805 */ /* 0x000fe2000001ff00 */
[----:B-1----:R-:W-:Y:S01]  /*0620*/  IMAD.MOV.U32 R4, RZ, RZ, RZ ;  /* 0x000000ffff047224 */ /* 0x002fe200078e00ff */
[----:B------:R-:W-:-:S02]  /*0630*/  CS2R R74, SRZ ;  /* 0x00000000004a7805 */ /* 0x000fc4000001ff00 */
[----:B------:R-:W-:Y:S02]  /*0640*/  CS2R R20, SRZ ;  /* 0x0000000000147805 */ /* 0x000fe4000001ff00 */
[----:B------:R-:W-:Y:S02]  /*0650*/  CS2R R22, SRZ ;  /* 0x0000000000167805 */ /* 0x000fe4000001ff00 */
[----:B------:R-:W-:Y:S02]  /*0660*/  CS2R R16, SRZ ;  /* 0x0000000000107805 */ /* 0x000fe4000001ff00 */
[----:B------:R-:W-:Y:S01]  /*0670*/  CS2R R18, SRZ ;  /* 0x0000000000127805 */ /* 0x000fe2000001ff00 */
[----:B--2---:R-:W-:Y:S01]  /*0680*/  IMAD.MOV R8, RZ, RZ, -R5 ;  /* 0x000000ffff087224 */ /* 0x004fe200078e0a05 */
[----:B------:R-:W-:Y:S02]  /*0690*/  CS2R R14, SRZ ;  /* 0x00000000000e7805 */ /* 0x000fe4000001ff00 */
[----:B------:R-:W-:-:S02]  /*06a0*/  CS2R R104, SRZ ;  /* 0x0000000000687805 */ /* 0x000fc4000001ff00 */
[----:B------:R-:W-:Y:S01]  /*06b0*/  CS2R R106, SRZ ;  /* 0x00000000006a7805 */ /* 0x000fe2000001ff00 */
[----:B------:R-:W-:Y:S01]  /*06c0*/  IMAD R11, R8, R9, RZ ;  /* 0x00000009080b7224 */ /* 0x000fe200078e02ff */
[----:B------:R-:W-:Y:S02]  /*06d0*/  CS2R R112, SRZ ;  /* 0x0000000000707805 */ /* 0x000fe4000001ff00 */
[----:B------:R-:W-:Y:S02]  /*06e0*/  CS2R R114, SRZ ;  /* 0x0000000000727805 */ /* 0x000fe4000001ff00 */
[----:B------:R-:W-:Y:S01]  /*06f0*/  CS2R R124, SRZ ;  /* 0x00000000007c7805 */ /* 0x000fe2000001ff00 */
[----:B------:R-:W-:Y:S01]  /*0700*/  IMAD.HI.U32 R4, R5, R11, R4 ;  /* 0x0000000b05047227 */ /* 0x000fe200078e0004 */
[----:B------:R-:W-:Y:S02]  /*0710*/  CS2R R126, SRZ ;  /* 0x00000000007e7805 */ /* 0x000fe4000001ff00 */
[----:B------:R-:W-:-:S02]  /*0720*/  CS2R R132, SRZ ;  /* 0x0000000000847805 */ /* 0x000fc4000001ff00 */
[----:B------:R-:W-:Y:S02]  /*0730*/  CS2R R134, SRZ ;  /* 0x0000000000867805 */ /* 0x000fe4000001ff00 */
[----:B------:R-:W-:Y:S02]  /*0740*/  CS2R R136, SRZ ;  /* 0x0000000000887805 */ /* 0x000fe4000001ff00 */
[----:B------:R-:W-:Y:S01]  /*0750*/  CS2R R138, SRZ ;  /* 0x00000000008a7805 */ /* 0x000fe2000001ff00 */
[----:B------:R-:W-:Y:S01]  /*0760*/  IMAD.HI.U32 R4, R4, R13, RZ ;  /* 0x0000000d04047227 */ /* 0x000fe200078e00ff */
[----:B------:R-:W-:Y:S02]  /*0770*/  CS2R R144, SRZ ;  /* 0x0000000000907805 */ /* 0x000fe4000001ff00 */
[----:B------:R-:W-:Y:S02]  /*0780*/  CS2R R146, SRZ ;  /* 0x0000000000927805 */ /* 0x000fe4000001ff00 */
[----:B------:R-:W-:Y:S01]  /*0790*/  CS2R R148, SRZ ;  /* 0x0000000000947805 */ /* 0x000fe2000001ff00 */
[----:B------:R-:W-:Y:S01]  /*07a0*/  IMAD R0, R4, R0, R13 ;  /* 0x0000000004007224 */ /* 0x000fe200078e020d */
[----:B------:R-:W-:-:S02]  /*07b0*/  CS2R R150, SRZ ;  /* 0x0000000000967805 */ /* 0x000fc4000001ff00 */
[----:B------:R-:W-:Y:S02]  /*07c0*/  CS2R R152, SRZ ;  /* 0x0000000000987805 */ /* 0x000fe4000001ff00 */
[----:B------:R-:W-:Y:S02]  /*07d0*/  CS2R R154, SRZ ;  /* 0x00000000009a7805 */ /* 0x000fe4000001ff00 */
[----:B------:R-:W-:Y:S02]  /*07e0*/  CS2R R156, SRZ ;  /* 0x00000000009c7805 */ /* 0x000fe4000001ff00 */
[----:B------:R-:W-:Y:S02]  /*07f0*/  ISETP.GT.U32.AND P1, PT, R9, R0, PT ;  /* 0x000000000900720c */ /* 0x000fe40003f24070 */
[----:B------:R-:W-:Y:S02]  /*0800*/  CS2R R158, SRZ ;  /* 0x00000000009e7805 */ /* 0x000fe4000001ff00 */
[----:B------:R-:W-:-:S02]  /*0810*/  CS2R R160, SRZ ;  /* 0x0000000000a07805 */ /* 0x000fc4000001ff00 */
[----:B------:R-:W-:Y:S02]  /*0820*/  CS2R R162, SRZ ;  /* 0x0000000000a27805 */ /* 0x000fe4000001ff00 */
[----:B------:R-:W-:Y:S02]  /*0830*/  CS2R R164, SRZ ;  /* 0x0000000000a47805 */ /* 0x000fe4000001ff00 */
[----:B------:R-:W-:Y:S02]  /*0840*/  CS2R R166, SRZ ;  /* 0x0000000000a67805 */ /* 0x000fe4000001ff00 */
[----:B------:R-:W-:Y:S02]  /*0850*/  CS2R R168, SRZ ;  /* 0x0000000000a87805 */ /* 0x000fe4000001ff00 */
[----:B------:R-:W-:Y:S02]  /*0860*/  CS2R R170, SRZ ;  /* 0x0000000000aa7805 */ /* 0x000fe4000001ff00 */
[----:B------:R-:W-:-:S02]  /*0870*/  CS2R R172, SRZ ;  /* 0x0000000000ac7805 */ /* 0x000fc4000001ff00 */
[----:B------:R-:W-:Y:S02]  /*0880*/  CS2R R174, SRZ ;  /* 0x0000000000ae7805 */ /* 0x000fe4000001ff00 */
[----:B------:R-:W-:Y:S02]  /*0890*/  CS2R R176, SRZ ;  /* 0x0000000000b07805 */ /* 0x000fe4000001ff00 */
[----:B------:R-:W-:Y:S02]  /*08a0*/  CS2R R178, SRZ ;  /* 0x0000000000b27805 */ /* 0x000fe4000001ff00 */
[----:B------:R-:W-:Y:S01]  /*08b0*/  CS2R R180, SRZ ;  /* 0x0000000000b47805 */ /* 0x000fe2000001ff00 */
[----:B------:R-:W-:Y:S01]  /*08c0*/  @!P1 IMAD.IADD R0, R0, 0x1, -R9 ;  /* 0x0000000100009824 */ /* 0x000fe200078e0a09 */
[----:B------:R-:W-:Y:S01]  /*08d0*/  CS2R R182, SRZ ;  /* 0x0000000000b67805 */ /* 0x000fe2000001ff00 */
[----:B------:R-:W-:Y:S01]  /*08e0*/  @!P1 VIADD R4, R4, 0x1 ;  /* 0x0000000104049836 */ /* 0x000fe20000000000 */
[----:B------:R-:W-:-:S02]  /*08f0*/  ISETP.NE.AND P1, PT, R6, RZ, PT ;  /* 0x000000ff0600720c */ /* 0x000fc40003f25270 */
[----:B------:R-:W-:Y:S02]  /*0900*/  CS2R R184, SRZ ;  /* 0x0000000000b87805 */ /* 0x000fe4000001ff00 */
[----:B------:R-:W-:Y:S02]  /*0910*/  ISETP.GE.U32.AND P0, PT, R0, R9, PT ;  /* 0x000000090000720c */ /* 0x000fe40003f06070 */
[----:B------:R-:W-:Y:S02]  /*0920*/  CS2R R186, SRZ ;  /* 0x0000000000ba7805 */ /* 0x000fe4000001ff00 */
[----:B------:R-:W-:Y:S02]  /*0930*/  LOP3.LUT R0, R7, R6, RZ, 0x3c, !PT ;  /* 0x0000000607007212 */ /* 0x000fe400078e3cff */
[----:B------:R-:W-:Y:S02]  /*0940*/  CS2R R188, SRZ ;  /* 0x0000000000bc7805 */ /* 0x000fe4000001ff00 */
[----:B------:R-:W-:-:S02]  /*0950*/  CS2R R190, SRZ ;  /* 0x0000000000be7805 */ /* 0x000fc4000001ff00 */
[----:B------:R-:W-:Y:S02]  /*0960*/  CS2R R192, SRZ ;  /* 0x0000000000c07805 */ /* 0x000fe4000001ff00 */
[----:B------:R-:W-:Y:S01]  /*0970*/  ISETP.GE.AND P2, PT, R0, RZ, PT ;  /* 0x000000ff0000720c */ /* 0x000fe20003f46270 */
[----:B------:R-:W-:Y:S01]  /*0980*/  VIADD R0, R2, 0x1ff ;  /* 0x000001ff02007836 */ /* 0x000fe20000000000 */
[----:B------:R-:W-:Y:S02]  /*0990*/  CS2R R194, SRZ ;  /* 0x0000000000c27805 */ /* 0x000fe4000001ff00 */
[----:B------:R-:W-:Y:S02]  /*09a0*/  CS2R R196, SRZ ;  /* 0x0000000000c47805 */ /* 0x000fe4000001ff00 */
[----:B------:R-:W-:Y:S02]  /*09b0*/  CS2R R198, SRZ ;  /* 0x0000000000c67805 */ /* 0x000fe4000001ff00 */
[----:B------:R-:W-:-:S02]  /*09c0*/  CS2R R200, SRZ ;  /* 0x0000000000c87805 */ /* 0x000fc4000001ff00 */
[----:B------:R-:W-:Y:S01]  /*09d0*/  SHF.R.S32.HI R5, RZ, 0x1f, R0 ;  /* 0x0000001fff057819 */ /* 0x000fe20000011400 */
[----:B------:R-:W-:Y:S01]  /*09e0*/  @P0 VIADD R4, R4, 0x1 ;  /* 0x0000000104040836 */ /* 0x000fe20000000000 */
[----:B------:R-:W-:Y:S02]  /*09f0*/  CS2R R202, SRZ ;  /* 0x0000000000ca7805 */ /* 0x000fe4000001ff00 */
[----:B------:R-:W-:Y:S02]  /*0a00*/  CS2R R204, SRZ ;  /* 0x0000000000cc7805 */ /* 0x000fe4000001ff00 */
[----:B------:R-:W-:Y:S02]  /*0a10*/  LEA.HI R5, R5, R0, RZ, 0x9 ;  /* 0x0000000005057211 */ /* 0x000fe400078f48ff */
[----:B------:R-:W-:Y:S02]  /*0a20*/  CS2R R206, SRZ ;  /* 0x0000000000ce7805 */ /* 0x000fe4000001ff00 */
[----:B------:R-:W-:Y:S01]  /*0a30*/  CS2R R208, SRZ ;  /* 0x0000000000d07805 */ /* 0x000fe2000001ff00 */
[----:B------:R-:W-:Y:S01]  /*0a40*/  @!P2 IMAD.MOV R4, RZ, RZ, -R4 ;  /* 0x000000ffff04a224 */ /* 0x000fe200078e0a04 */
[----:B------:R-:W-:-:S02]  /*0a50*/  @!P1 LOP3.LUT R4, RZ, R6, RZ, 0x33, !PT ;  /* 0x00000006ff049212 */ /* 0x000fc400078e33ff */
[----:B------:R-:W-:Y:S02]  /*0a60*/  CS2R R210, SRZ ;  /* 0x0000000000d27805 */ /* 0x000fe4000001ff00 */
[----:B------:R-:W-:Y:S02]  /*0a70*/  CS2R R212, SRZ ;  /* 0x0000000000d47805 */ /* 0x000fe4000001ff00 */
[----:B------:R-:W-:Y:S02]  /*0a80*/  CS2R R214, SRZ ;  /* 0x0000000000d67805 */ /* 0x000fe4000001ff00 */
[----:B------:R-:W-:Y:S01]  /*0a90*/  CS2R R216, SRZ ;  /* 0x0000000000d87805 */ /* 0x000fe2000001ff00 */
[----:B------:R-:W-:Y:S01]  /*0aa0*/  IMAD.SHL.U32 R10, R4, 0x8, RZ ;  /* 0x00000008040a7824 */ /* 0x000fe200078e00ff */
[----:B------:R-:W-:Y:S01]  /*0ab0*/  CS2R R218, SRZ ;  /* 0x0000000000da7805 */ /* 0x000fe2000001ff00 */
[----:B------:R-:W-:Y:S01]  /*0ac0*/  IMAD.MOV R4, RZ, RZ, -R4 ;  /* 0x000000ffff047224 */ /* 0x000fe200078e0a04 */
[----:B------:R-:W-:-:S02]  /*0ad0*/  CS2R R220, SRZ ;  /* 0x0000000000dc7805 */ /* 0x000fc4000001ff00 */
[----:B------:R-:W-:Y:S02]  /*0ae0*/  CS2R R222, SRZ ;  /* 0x0000000000de7805 */ /* 0x000fe4000001ff00 */
[----:B------:R-:W-:Y:S01]  /*0af0*/  LEA.HI.SX32 R5, R5, -R10, 0x17 ;  /* 0x8000000a05057211 */ /* 0x000fe200078fbaff */
[----:B------:R-:W-:Y:S01]  /*0b00*/  IMAD R6, R6, R4, R7 ;  /* 0x0000000406067224 */ /* 0x000fe200078e0207 */
[----:B------:R-:W-:Y:S02]  /*0b10*/  CS2R R224, SRZ ;  /* 0x0000000000e07805 */ /* 0x000fe4000001ff00 */
[----:B------:R-:W-:Y:S02]  /*0b20*/  CS2R R226, SRZ ;  /* 0x0000000000e27805 */ /* 0x000fe4000001ff00 */
[----:B------:R-:W-:Y:S02]  /*0b30*/  VIMNMX R13, R5, 0x8, PT ;  /* 0x00000008050d7848 */ /* 0x000fe40003fe0100 */
[----:B------:R-:W-:-:S02]  /*0b40*/  CS2R R228, SRZ ;  /* 0x0000000000e47805 */ /* 0x000fc4000001ff00 */
[----:B------:R-:W-:Y:S02]  /*0b50*/  IABS R11, R6 ;  /* 0x00000006000b7213 */ /* 0x000fe40000000000 */
[----:B------:R-:W-:Y:S02]  /*0b60*/  CS2R R230, SRZ ;  /* 0x0000000000e67805 */ /* 0x000fe4000001ff00 */
[----:B------:R-:W-:Y:S02]  /*0b70*/  IABS R9, R13 ;  /* 0x0000000d00097213 */ /* 0x000fe40000000000 */
[----:B------:R-:W-:Y:S02]  /*0b80*/  CS2R R232, SRZ ;  /* 0x0000000000e87805 */ /* 0x000fe4000001ff00 */
[----:B------:R-:W-:Y:S02]  /*0b90*/  CS2R R234, SRZ ;  /* 0x0000000000ea7805 */ /* 0x000fe4000001ff00 */
[----:B------:R-:W-:Y:S01]  /*0ba0*/  CS2R R236, SRZ ;  /* 0x0000000000ec7805 */ /* 0x000fe2000001ff00 */
[----:B------:R-:W1:Y:S01]  /*0bb0*/  I2F.RP R0, R9 ;  /* 0x0000000900007306 */ /* 0x000e620000209400 */
[----:B------:R-:W-:-:S02]  /*0bc0*/  CS2R R238, SRZ ;  /* 0x0000000000ee7805 */ /* 0x000fc4000001ff00 */
[----:B------:R-:W-:Y:S02]  /*0bd0*/  CS2R R248, SRZ ;  /* 0x0000000000f87805 */ /* 0x000fe4000001ff00 */
[----:B------:R-:W-:-:S03]  /*0be0*/  CS2R R250, SRZ ;  /* 0x0000000000fa7805 */ /* 0x000fc6000001ff00 */
[----:B-1----:R-:W1:Y:S02]  /*0bf0*/  MUFU.RCP R0, R0 ;  /* 0x0000000000007308 */ /* 0x002e640000001000 */
[----:B-1----:R-:W-:-:S06]  /*0c00*/  VIADD R5, R0, 0xffffffe ;  /* 0x0ffffffe00057836 */ /* 0x002fcc0000000000 */
[----:B------:R-:W1:Y:S02]  /*0c10*/  F2I.FTZ.U32.TRUNC.NTZ R5, R5 ;  /* 0x0000000500057305 */ /* 0x000e64000021f000 */
[----:B-1----:R-:W-:-:S04]  /*0c20*/  IMAD.MOV R8, RZ, RZ, -R5 ;  /* 0x000000ffff087224 */ /* 0x002fc800078e0a05 */
[----:B------:R-:W-:Y:S01]  /*0c30*/  IMAD.MOV.U32 R4, RZ, RZ, R8 ;  /* 0x000000ffff047224 */ /* 0x000fe200078e0008 */
[----:B------:R-:W-:-:S03]  /*0c40*/  IABS R8, R13 ;  /* 0x0000000d00087213 */ /* 0x000fc60000000000 */
[----:B------:R-:W-:Y:S02]  /*0c50*/  IMAD R7, R4, R9, RZ ;  /* 0x0000000904077224 */ /* 0x000fe400078e02ff */
[----:B------:R-:W-:Y:S02]  /*0c60*/  IMAD.MOV.U32 R4, RZ, RZ, RZ ;  /* 0x000000ffff047224 */ /* 0x000fe400078e00ff */
[----:B------:R-:W-:Y:S02]  /*0c70*/  IMAD.MOV R0, RZ, RZ, -R8 ;  /* 0x000000ffff007224 */ /* 0x000fe400078e0a08 */
[----:B------:R-:W-:-:S06]  /*0c80*/  IMAD.HI.U32 R4, R5, R7, R4 ;  /* 0x0000000705047227 */ /* 0x000fcc00078e0004 */
[----:B------:R-:W-:-:S04]  /*0c90*/  IMAD.HI.U32 R4, R4, R11, RZ ;  /* 0x0000000b04047227 */ /* 0x000fc800078e00ff */
[----:B------:R-:W-:-:S05]  /*0ca0*/  IMAD R0, R4, R0, R11 ;  /* 0x0000000004007224 */ /* 0x000fca00078e020b */
[----:B------:R-:W-:-:S13]  /*0cb0*/  ISETP.GT.U32.AND P1, PT, R9, R0, PT ;  /* 0x000000000900720c */ /* 0x000fda0003f24070 */
[----:B------:R-:W-:Y:S02]  /*0cc0*/  @!P1 IMAD.IADD R0, R0, 0x1, -R9 ;  /* 0x0000000100009824 */ /* 0x000fe400078e0a09 */
[----:B------:R-:W-:Y:S01]  /*0cd0*/  @!P1 VIADD R4, R4, 0x1 ;  /* 0x0000000104049836 */ /* 0x000fe20000000000 */
[----:B------:R-:W-:Y:S02]  /*0ce0*/  ISETP.NE.AND P1, PT, R13, RZ, PT ;  /* 0x000000ff0d00720c */ /* 0x000fe40003f25270 */
[----:B------:R-:W-:Y:S02]  /*0cf0*/  ISETP.GE.U32.AND P0, PT, R0, R9, PT ;  /* 0x000000090000720c */ /* 0x000fe40003f06070 */
[----:B------:R-:W-:-:S04]  /*0d00*/  LOP3.LUT R0, R6, R13, RZ, 0x3c, !PT ;  /* 0x0000000d06007212 */ /* 0x000fc800078e3cff */
[----:B------:R-:W-:-:S07]  /*0d10*/  ISETP.GE.AND P2, PT, R0, RZ, PT ;  /* 0x000000ff0000720c */ /* 0x000fce0003f46270 */
[----:B------:R-:W-:Y:S01]  /*0d20*/  @P0 VIADD R4, R4, 0x1 ;  /* 0x0000000104040836 */ /* 0x000fe20000000000 */
[----:B------:R-:W-:-:S03]  /*0d30*/  ISETP.GE.AND P0, PT, R252, 0x20, PT ;  /* 0x00000020fc00780c */ /* 0x000fc60003f06270 */
[----:B------:R-:W-:Y:S01]  /*0d40*/  IMAD.MOV.U32 R8, RZ, RZ, R4 ;  /* 0x000000ffff087224 */ /* 0x000fe200078e0004 */
[----:B------:R-:W-:-:S03]  /*0d50*/  CS2R R4, SRZ ;  /* 0x0000000000047805 */ /* 0x000fc6000001ff00 */
[----:B------:R-:W-:Y:S01]  /*0d60*/  @!P2 IMAD.MOV R8, RZ, RZ, -R8 ;  /* 0x000000ffff08a224 */ /* 0x000fe200078e0a08 */
[----:B------:R-:W-:-:S05]  /*0d70*/  @!P1 LOP3.LUT R8, RZ, R13, RZ, 0x33, !PT ;  /* 0x0000000dff089212 */ /* 0x000fca00078e33ff */
[----:B------:R-:W-:Y:S02]  /*0d80*/  IMAD.MOV R0, RZ, RZ, -R8 ;  /* 0x000000ffff007224 */ /* 0x000fe400078e0a08 */
[----:B------:R-:W-:Y:S02]  /*0d90*/  IMAD.SHL.U32 R8, R8, 0x100, RZ ;  /* 0x0000010008087824 */ /* 0x000fe400078e00ff */
[----:B------:R-:W-:Y:S01]  /*0da0*/  IMAD R0, R13, R0, R6 ;  /* 0x000000000d007224 */ /* 0x000fe200078e0206 */
[----:B------:R-:W-:Y:S02]  /*0db0*/  CS2R R12, SRZ ;  /* 0x00000000000c7805 */ /* 0x000fe4000001ff00 */
[----:B------:R-:W-:Y:S01]  /*0dc0*/  CS2R R6, SRZ ;  /* 0x0000000000067805 */ /* 0x000fe2000001ff00 */
[----:B------:R-:W-:-:S05]  /*0dd0*/  IMAD.IADD R0, R10, 0x1, R0 ;  /* 0x000000010a007824 */ /* 0x000fca00078e0200 */
[----:B------:R-:W-:Y:S02]  /*0de0*/  R2UR UR4, R0 ;  /* 0x00000000000472ca */ /* 0x000fe400000e0000 */
[----:B------:R-:W1:Y:S11]  /*0df0*/  S2R R0, SR_TID.X ;  /* 0x0000000000007919 */ /* 0x000e760000002100 */
[----:B------:R-:W-:Y:S01]  /*0e00*/  ULEA UR4, UR4, UR5, 0x9 ;  /* 0x0000000504047291 */ /* 0x000fe2000f8e483f */
[----:B-1----:R-:W-:-:S05]  /*0e10*/  LOP3.LUT R9, R0, 0x7f, RZ, 0xc0, !PT ;  /* 0x0000007f00097812 */ /* 0x002fca00078ec0ff */
[----:B------:R-:W-:-:S04]  /*0e20*/  VIADD R9, R9, UR4 ;  /* 0x0000000409097c36 */ /* 0x000fc80008000000 */
[----:B------:R-:W-:Y:S01]  /*0e30*/  VIADD R10, R9, 0x80 ;  /* 0x00000080090a7836 */ /* 0x000fe20000000000 */
[----:B0-----:R-:W-:Y:S06]  /*0e40*/  @!P0 BRA `(.L_x_0) ;  /* 0x0000012c00f08947 */ /* 0x001fec0003800000 */
[----:B------:R-:W-:Y:S01]  /*0e50*/  IABS R19, R2 ;  /* 0x0000000200137213 */ /* 0x000fe20000000000 */
[----:B------:R-:W-:Y:S01]  /*0e60*/  ULDC UR4, c[0x0][0x240] ;  /* 0x0000900000047ab9 */ /* 0x000fe20000000800 */
[----:B------:R-:W-:Y:S01]  /*0e70*/  IABS R4, R3 ;  /* 0x0000000300047213 */ /* 0x000fe20000000000 */
[----:B------:R-:W-:Y:S01]  /*0e80*/  ULDC.64 UR8, c[0x0][0x218] ;  /* 0x0000860000087ab9 */ /* 0x000fe20000000a00 */
[----:B------:R-:W0:Y:S01]  /*0e90*/  I2F.RP R11, R19 ;  /* 0x00000013000b7306 */ /* 0x000e220000209400 */
[----:B------:R-:W-:Y:S01]  /*0ea0*/  IABS R14, R10 ;  /* 0x0000000a000e7213 */ /* 0x000fe20000000000 */
[----:B------:R-:W1:Y:S01]  /*0eb0*/  LDC R242, c[0x0][0x238] ;  /* 0x00008e00fff27b82 */ /* 0x000e620000000800 */
[----:B------:R-:W-:Y:S01]  /*0ec0*/  IABS R16, R9 ;  /* 0x0000000900107213 */ /* 0x000fe20000000000 */
[----:B------:R-:W-:Y:S01]  /*0ed0*/  ULDC UR6, c[0x0][0x234] ;  /* 0x00008d0000067ab9 */ /* 0x000fe20000000800 */
[----:B------:R-:W-:Y:S01]  /*0ee0*/  SHF.R.U32.HI R15, RZ, 0x5, R0 ;  /* 0x00000005ff0f7819 */ /* 0x000fe20000011600 */
[----:B------:R-:W-:Y:S01]  /*0ef0*/  USHF.R.U32.HI UR13, URZ, 0x4, UR12 ;  /* 0x000000043f0d7899 */ /* 0x000fe2000801160c */
[----:B------:R-:W-:Y:S01]  /*0f00*/  ISETP.GE.AND P6, PT, R9, RZ, PT ;  /* 0x000000ff0900720c */ /* 0x000fe20003fc6270 */
[----:B------:R-:W2:Y:S01]  /*0f10*/  I2F.RP R5, R4 ;  /* 0x0000000400057306 */ /* 0x000ea20000209400 */
[----:B------:R-:W-:Y:S01]  /*0f20*/  UMOV UR5, URZ ;  /* 0x0000003f00057c82 */ /* 0x000fe20008000000 */
[----:B------:R-:W-:Y:S01]  /*0f30*/  USGXT.U32 UR13, UR13, 0xe ;  /* 0x0000000e0d0d789a */ /* 0x000fe20008000000 */
[----:B------:R-:W-:Y:S01]  /*0f40*/  CS2R R86, SRZ ;  /* 0x0000000000567805 */ /* 0x000fe2000001ff00 */
[----:B------:R-:W-:Y:S01]  /*0f50*/  ULDC.64 UR18, c[0x0][0x210] ;  /* 0x0000840000127ab9 */ /* 0x000fe20000000a00 */
[----:B------:R-:W-:Y:S01]  /*0f60*/  ULDC UR7, c[0x0][0x230] ;  /* 0x00008c0000077ab9 */ /* 0x000fe20000000800 */
[----:B------:R-:W-:-:S02]  /*0f70*/  CS2R R88, SRZ ;  /* 0x0000000000587805 */ /* 0x000fc4000001ff00 */
[----:B------:R-:W-:Y:S01]  /*0f80*/  CS2R R90, SRZ ;  /* 0x00000000005a7805 */ /* 0x000fe2000001ff00 */
[----:B0-----:R-:W0:Y:S01]  /*0f90*/  MUFU.RCP R11, R11 ;  /* 0x0000000b000b7308 */ /* 0x001e220000001000 */
[----:B------:R-:W-:Y:S02]  /*0fa0*/  CS2R R92, SRZ ;  /* 0x00000000005c7805 */ /* 0x000fe4000001ff00 */
[----:B------:R-:W-:Y:S02]  /*0fb0*/  CS2R R94, SRZ ;  /* 0x00000000005e7805 */ /* 0x000fe4000001ff00 */
[----:B------:R-:W-:Y:S02]  /*0fc0*/  CS2R R96, SRZ ;  /* 0x0000000000607805 */ /* 0x000fe4000001ff00 */
[----:B------:R-:W-:Y:S02]  /*0fd0*/  CS2R R98, SRZ ;  /* 0x0000000000627805 */ /* 0x000fe4000001ff00 */
[----:B------:R-:W-:-:S02]  /*0fe0*/  CS2R R100, SRZ ;  /* 0x0000000000647805 */ /* 0x000fc4000001ff00 */
[----:B------:R-:W-:Y:S02]  /*0ff0*/  CS2R R102, SRZ ;  /* 0x0000000000667805 */ /* 0x000fe4000001ff00 */
[----:B------:R-:W-:Y:S01]  /*1000*/  CS2R R104, SRZ ;  /* 0x0000000000687805 */ /* 0x000fe2000001ff00 */
[----:B--2---:R-:W-:Y:S01]  /*1010*/  MUFU.RCP R5, R5 ;  /* 0x0000000500057308 */ /* 0x004fe20000001000 */
[----:B------:R-:W-:Y:S01]  /*1020*/  CS2R R106, SRZ ;  /* 0x00000000006a7805 */ /* 0x000fe2000001ff00 */
[C---:B-1----:R-:W-:Y:S01]  /*1030*/  IMAD R152, R242.reuse, 0x16, RZ ;  /* 0x00000016f2987824 */ /* 0x042fe200078e02ff */
[----:B------:R-:W-:Y:S01]  /*1040*/  CS2R R108, SRZ ;  /* 0x00000000006c7805 */ /* 0x000fe2000001ff00 */
[C---:B------:R-:W-:Y:S01]  /*1050*/  IMAD R153, R242.reuse, 0x15, RZ ;  /* 0x00000015f2997824 */ /* 0x040fe200078e02ff */
[----:B------:R-:W-:Y:S01]  /*1060*/  CS2R R110, SRZ ;  /* 0x00000000006e7805 */ /* 0x000fe2000001ff00 */
[C---:B------:R-:W-:Y:S01]  /*1070*/  IMAD R154, R242.reuse, 0x14, RZ ;  /* 0x00000014f29a7824 */ /* 0x040fe200078e02ff */
[----:B------:R-:W-:Y:S01]  /*1080*/  CS2R R112, SRZ ;  /* 0x0000000000707805 */ /* 0x000fe2000001ff00 */
[C---:B------:R-:W-:Y:S01]  /*1090*/  IMAD R155, R242.reuse, 0x13, RZ ;  /* 0x00000013f29b7824 */ /* 0x040fe200078e02ff */
[----:B------:R-:W-:Y:S01]  /*10a0*/  CS2R R114, SRZ ;  /* 0x0000000000727805 */ /* 0x000fe2000001ff00 */
[----:B0-----:R-:W-:Y:S01]  /*10b0*/  VIADD R6, R11, 0xffffffe ;  /* 0x0ffffffe0b067836 */ /* 0x001fe20000000000 */
[----:B------:R-:W-:Y:S01]  /*10c0*/  CS2R R116, SRZ ;  /* 0x0000000000747805 */ /* 0x000fe2000001ff00 */
[C---:B------:R-:W-:Y:S01]  /*10d0*/  IMAD R156, R242.reuse, 0x12, RZ ;  /* 0x00000012f29c7824 */ /* 0x040fe200078e02ff */
[----:B------:R-:W-:Y:S01]  /*10e0*/  CS2R R118, SRZ ;  /* 0x0000000000767805 */ /* 0x000fe2000001ff00 */
[----:B------:R0:W1:Y:S01]  /*10f0*/  F2I.FTZ.U32.TRUNC.NTZ R7, R6 ;  /* 0x0000000600077305 */ /* 0x000062000021f000 */
[C---:B------:R-:W-:Y:S01]  /*1100*/  IMAD R157, R242.reuse, 0x11, RZ ;  /* 0x00000011f29d7824 */ /* 0x040fe200078e02ff */
[----:B------:R-:W-:Y:S01]  /*1110*/  CS2R R120, SRZ ;  /* 0x0000000000787805 */ /* 0x000fe2000001ff00 */
[C---:B------:R-:W-:Y:S01]  /*1120*/  IMAD.SHL.U32 R158, R242.reuse, 0x10, RZ ;  /* 0x00000010f29e7824 */ /* 0x040fe200078e00ff */
[----:B------:R-:W-:Y:S01]  /*1130*/  CS2R R122, SRZ ;  /* 0x00000000007a7805 */ /* 0x000fe2000001ff00 */
[C---:B------:R-:W-:Y:S01]  /*1140*/  IMAD R159, R242.reuse, 0xf, RZ ;  /* 0x0000000ff29f7824 */ /* 0x040fe200078e02ff */
[----:B------:R-:W-:Y:S01]  /*1150*/  CS2R R124, SRZ ;  /* 0x00000000007c7805 */ /* 0x000fe2000001ff00 */
[C---:B------:R-:W-:Y:S01]  /*1160*/  IMAD R160, R242.reuse, 0xe, RZ ;  /* 0x0000000ef2a07824 */ /* 0x040fe200078e02ff */
[----:B------:R-:W-:Y:S01]  /*1170*/  CS2R R126, SRZ ;  /* 0x00000000007e7805 */ /* 0x000fe2000001ff00 */
[----:B0-----:R-:W-:Y:S01]  /*1180*/  IMAD.MOV.U32 R6, RZ, RZ, RZ ;  /* 0x000000ffff067224 */ /* 0x001fe200078e00ff */
[----:B------:R-:W-:Y:S01]  /*1190*/  CS2R R128, SRZ ;  /* 0x0000000000807805 */ /* 0x000fe2000001ff00 */
[C---:B------:R-:W-:Y:S01]  /*11a0*/  IMAD R161, R242.reuse, 0xd, RZ ;  /* 0x0000000df2a17824 */ /* 0x040fe200078e02ff */
[----:B------:R-:W-:Y:S01]  /*11b0*/  CS2R R130, SRZ ;  /* 0x0000000000827805 */ /* 0x000fe2000001ff00 */
[C---:B------:R-:W-:Y:S01]  /*11c0*/  IMAD R162, R242.reuse, 0xc, RZ ;  /* 0x0000000cf2a27824 */ /* 0x040fe200078e02ff */
[----:B------:R-:W-:Y:S01]  /*11d0*/  CS2R R132, SRZ ;  /* 0x0000000000847805 */ /* 0x000fe2000001ff00 */
[--C-:B-1----:R-:W-:Y:S01]  /*11e0*/  IMAD.MOV R12, RZ, RZ, -R7.reuse ;  /* 0x000000ffff0c7224 */ /* 0x102fe200078e0a07 */
[----:B------:R-:W-:Y:S01]  /*11f0*/  CS2R R134, SRZ ;  /* 0x0000000000867805 */ /* 0x000fe2000001ff00 */
[----:B------:R-:W-:Y:S01]  /*1200*/  IMAD R163, R242, 0xb, RZ ;  /* 0x0000000bf2a37824 */ /* 0x000fe200078e02ff */
[----:B------:R-:W-:Y:S01]  /*1210*/  CS2R R136, SRZ ;  /* 0x0000000000887805 */ /* 0x000fe2000001ff00 */
[----:B------:R-:W-:Y:S01]  /*1220*/  IMAD R13, R12, R19, RZ ;  /* 0x000000130c0d7224 */ /* 0x000fe200078e02ff */
[----:B------:R-:W-:Y:S01]  /*1230*/  CS2R R138, SRZ ;  /* 0x00000000008a7805 */ /* 0x000fe2000001ff00 */
[----:B------:R-:W-:Y:S01]  /*1240*/  VIADD R12, R5, 0xffffffe ;  /* 0x0ffffffe050c7836 */ /* 0x000fe20000000000 */
[----:B------:R-:W-:Y:S01]  /*1250*/  SHF.R.S32.HI R5, RZ, 0x1f, R252 ;  /* 0x0000001fff057819 */ /* 0x000fe200000114fc */
[----:B------:R-:W-:Y:S01]  /*1260*/  IMAD.HI.U32 R7, R7, R13, R6 ;  /* 0x0000000d07077227 */ /* 0x000fe200078e0006 */
[----:B------:R-:W-:Y:S01]  /*1270*/  CS2R R140, SRZ ;  /* 0x00000000008c7805 */ /* 0x000fe2000001ff00 */
[----:B------:R-:W0:Y:S01]  /*1280*/  F2I.FTZ.U32.TRUNC.NTZ R13, R12 ;  /* 0x0000000c000d7305 */ /* 0x000e22000021f000 */
[----:B------:R-:W-:Y:S01]  /*1290*/  LEA.HI R252, R5, R252, RZ, 0x5 ;  /* 0x000000fc05fc7211 */ /* 0x000fe200078f28ff */
[----:B------:R-:W-:Y:S01]  /*12a0*/  IMAD R164, R242, 0xa, RZ ;  /* 0x0000000af2a47824 */ /* 0x000fe200078e02ff */
[----:B------:R-:W-:Y:S01]  /*12b0*/  CS2R R142, SRZ ;  /* 0x00000000008e7805 */ /* 0x000fe2000001ff00 */
[----:B------:R-:W-:Y:S01]  /*12c0*/  IMAD.HI.U32 R6, R7, R14, RZ ;  /* 0x0000000e07067227 */ /* 0x000fe200078e00ff */
[----:B------:R-:W-:-:S02]  /*12d0*/  CS2R R144, SRZ ;  /* 0x0000000000907805 */ /* 0x000fc4000001ff00 */
[----:B------:R-:W-:Y:S02]  /*12e0*/  CS2R R146, SRZ ;  /* 0x0000000000927805 */ /* 0x000fe4000001ff00 */
[----:B------:R-:W-:Y:S01]  /*12f0*/  CS2R R148, SRZ ;  /* 0x0000000000947805 */ /* 0x000fe2000001ff00 */
[----:B------:R-:W-:Y:S01]  /*1300*/  IMAD.HI.U32 R11, R7, R16, RZ ;  /* 0x00000010070b7227 */ /* 0x000fe200078e00ff */
[----:B------:R-:W-:Y:S02]  /*1310*/  SGXT.U32 R7, R15, 0x2 ;  /* 0x000000020f07781a */ /* 0x000fe40000000000 */
[----:B------:R-:W-:Y:S02]  /*1320*/  CS2R R150, SRZ ;  /* 0x0000000000967805 */ /* 0x000fe4000001ff00 */
[----:B------:R-:W-:Y:S01]  /*1330*/  SHF.R.S32.HI R252, RZ, 0x5, R252 ;  /* 0x00000005fffc7819 */ /* 0x000fe200000114fc */
[----:B------:R-:W-:Y:S01]  /*1340*/  IMAD.MOV R15, RZ, RZ, -R6 ;  /* 0x000000ffff0f7224 */ /* 0x000fe200078e0a06 */
[----:B------:R-:W-:Y:S01]  /*1350*/  LOP3.LUT R6, R8, R7, RZ, 0xfc, !PT ;  /* 0x0000000708067212 */ /* 0x000fe200078efcff */
[----:B------:R-:W-:Y:S01]  /*1360*/  IMAD.MOV R11, RZ, RZ, -R11 ;  /* 0x000000ffff0b7224 */ /* 0x000fe200078e0a0b */
[----:B------:R-:W-:Y:S01]  /*1370*/  UMOV UR10, 0xfffffffe ;  /* 0xfffffffe000a7882 */ /* 0x000fe20000000000 */
[C---:B------:R-:W-:Y:S01]  /*1380*/  IMAD R15, R19.reuse, R15, R14 ;  /* 0x0000000f130f7224 */ /* 0x040fe200078e020e */
[C---:B------:R-:W-:Y:S01]  /*1390*/  LOP3.LUT R5, R6.reuse, 0xf8, RZ, 0xfc, !PT ;  /* 0x000000f806057812 */ /* 0x040fe200078efcff */
[C---:B------:R-:W-:Y:S01]  /*13a0*/  IMAD R16, R19.reuse, R11, R16 ;  /* 0x0000000b13107224 */ /* 0x040fe200078e0210 */
[----:B------:R-:W-:Y:S01]  /*13b0*/  LOP3.LUT R18, R6, 0xf4, RZ, 0xfc, !PT ;  /* 0x000000f406127812 */ /* 0x000fe200078efcff */
[--C-:B0-----:R-:W-:Y:S01]  /*13c0*/  IMAD.MOV R7, RZ, RZ, -R13.reuse ;  /* 0x000000ffff077224 */ /* 0x101fe200078e0a0d */
[C---:B------:R-:W-:Y:S01]  /*13d0*/  ISETP.GT.U32.AND P1, PT, R19.reuse, R15, PT ;  /* 0x0000000f1300720c */ /* 0x040fe20003f24070 */
[----:B------:R-:W-:Y:S01]  /*13e0*/  IMAD.MOV.U32 R12, RZ, RZ, RZ ;  /* 0x000000ffff0c7224 */ /* 0x000fe200078e00ff */
[----:B------:R-:W-:Y:S01]  /*13f0*/  ISETP.GT.U32.AND P2, PT, R19, R16, PT ;  /* 0x000000101300720c */ /* 0x000fe20003f44070 */
[C---:B------:R-:W-:Y:S01]  /*1400*/  IMAD R165, R242.reuse, 0x9, RZ ;  /* 0x00000009f2a57824 */ /* 0x040fe200078e02ff */
[----:B------:R-:W-:Y:S01]  /*1410*/  ISETP.GE.AND P0, PT, R5, RZ, PT ;  /* 0x000000ff0500720c */ /* 0x000fe20003f06270 */
[----:B------:R-:W-:Y:S01]  /*1420*/  IMAD.SHL.U32 R166, R242, 0x8, RZ ;  /* 0x00000008f2a67824 */ /* 0x000fe200078e00ff */
[----:B------:R-:W-:Y:S01]  /*1430*/  IABS R11, R5 ;  /* 0x00000005000b7213 */ /* 0x000fe20000000000 */
[----:B------:R-:W-:Y:S01]  /*1440*/  IMAD R5, R7, R4, RZ ;  /* 0x0000000407057224 */ /* 0x000fe200078e02ff */
[----:B------:R-:W-:Y:S01]  /*1450*/  LOP3.LUT R20, R6, 0xf0, RZ, 0xfc, !PT ;  /* 0x000000f006147812 */ /* 0x000fe200078efcff */
[----:B------:R-:W-:Y:S01]  /*1460*/  IMAD R167, R242, 0x7, RZ ;  /* 0x00000007f2a77824 */ /* 0x000fe200078e02ff */
[----:B------:R-:W-:Y:S01]  /*1470*/  IABS R14, R18 ;  /* 0x00000012000e7213 */ /* 0x000fe20000000000 */
[----:B------:R-:W-:Y:S01]  /*1480*/  IMAD.HI.U32 R5, R13, R5, R12 ;  /* 0x000000050d057227 */ /* 0x000fe200078e000c */
[----:B------:R-:W-:Y:S01]  /*1490*/  IABS R17, R20 ;  /* 0x0000001400117213 */ /* 0x000fe20000000000 */
[----:B------:R-:W-:Y:S01]  /*14a0*/  UMOV UR11, 0x7fffffdf ;  /* 0x7fffffdf000b7882 */ /* 0x000fe20000000000 */
[----:B------:R-:W-:Y:S01]  /*14b0*/  ISETP.GE.AND P4, PT, R18, RZ, PT ;  /* 0x000000ff1200720c */ /* 0x000fe20003f86270 */
[--C-:B------:R-:W-:Y:S01]  /*14c0*/  @!P1 IMAD.IADD R15, R15, 0x1, -R19.reuse ;  /* 0x000000010f0f9824 */ /* 0x100fe200078e0a13 */
[----:B------:R-:W-:Y:S01]  /*14d0*/  LOP3.LUT R22, R6, 0xe8, RZ, 0xfc, !PT ;  /* 0x000000e806167812 */ /* 0x000fe200078efcff */
[----:B------:R-:W-:Y:S01]  /*14e0*/  @!P2 IMAD.IADD R16, R16, 0x1, -R19 ;  /* 0x000000011010a824 */ /* 0x000fe200078e0a13 */
[----:B------:R-:W-:Y:S01]  /*14f0*/  ISETP.GE.AND P2, PT, R10, RZ, PT ;  /* 0x000000ff0a00720c */ /* 0x000fe20003f46270 */
[----:B------:R-:W-:Y:S01]  /*1500*/  IMAD.MOV.U32 R13, RZ, RZ, R11 ;  /* 0x000000ffff0d7224 */ /* 0x000fe200078e000b */
[----:B------:R-:W-:Y:S01]  /*1510*/  ISETP.GT.U32.AND P1, PT, R19, R15, PT ;  /* 0x0000000f1300720c */ /* 0x000fe20003f24070 */
[----:B------:R-:W-:Y:S01]  /*1520*/  IMAD.HI.U32 R11, R5, R14, RZ ;  /* 0x0000000e050b7227 */ /* 0x000fe200078e00ff */
[----:B------:R-:W-:-:S02]  /*1530*/  ISETP.GT.U32.AND P3, PT, R19, R16, PT ;  /* 0x000000101300720c */ /* 0x000fc40003f64070 */
[C---:B------:R-:W-:Y:S01]  /*1540*/  LOP3.LUT R23, R6.reuse, 0xe4, RZ, 0xfc, !PT ;  /* 0x000000e406177812 */ /* 0x040fe200078efcff */
[C---:B------:R-:W-:Y:S01]  /*1550*/  IMAD.HI.U32 R7, R5.reuse, R13, RZ ;  /* 0x0000000d05077227 */ /* 0x040fe200078e00ff */
[----:B------:R-:W-:Y:S02]  /*1560*/  LOP3.LUT R24, R6, 0xe0, RZ, 0xfc, !PT ;  /* 0x000000e006187812 */ /* 0x000fe400078efcff */
[----:B------:R-:W-:Y:S01]  /*1570*/  ISETP.GE.AND P5, PT, R20, RZ, PT ;  /* 0x000000ff1400720c */ /* 0x000fe20003fa6270 */
[----:B------:R-:W-:Y:S01]  /*1580*/  IMAD.HI.U32 R12, R5, R17, RZ ;  /* 0x00000011050c7227 */ /* 0x000fe200078e00ff */
[----:B------:R-:W-:Y:S02]  /*1590*/  IABS R21, R24 ;  /* 0x0000001800157213 */ /* 0x000fe40000000000 */
[C---:B------:R-:W-:Y:S01]  /*15a0*/  LOP3.LUT R27, R6.reuse, 0xcc, RZ, 0xfc, !PT ;  /* 0x000000cc061b7812 */ /* 0x040fe200078efcff */
[----:B------:R-:W-:Y:S01]  /*15b0*/  IMAD.MOV R7, RZ, RZ, -R7 ;  /* 0x000000ffff077224 */ /* 0x000fe200078e0a07 */
[C---:B------:R-:W-:Y:S01]  /*15c0*/  LOP3.LUT R28, R6.reuse, 0xc8, RZ, 0xfc, !PT ;  /* 0x000000c8061c7812 */ /* 0x040fe200078efcff */
[----:B------:R-:W-:Y:S01]  /*15d0*/  IMAD.MOV R11, RZ, RZ, -R11 ;  /* 0x000000ffff0b7224 */ /* 0x000fe200078e0a0b */
[----:B------:R-:W-:Y:S01]  /*15e0*/  LOP3.LUT R29, R6, 0xc4, RZ, 0xfc, !PT ;  /* 0x000000c4061d7812 */ /* 0x000fe200078efcff */
[----:B------:R-:W-:Y:S01]  /*15f0*/  IMAD.MOV R18, RZ, RZ, -R12 ;  /* 0x000000ffff127224 */ /* 0x000fe200078e0a0c */
[----:B------:R-:W-:Y:S01]  /*1600*/  IABS R26, R28 ;  /* 0x0000001c001a7213 */ /* 0x000fe20000000000 */
[----:B------:R-:W-:Y:S01]  /*1610*/  @!P1 IMAD.IADD R15, R15, 0x1, -R19 ;  /* 0x000000010f0f9824 */ /* 0x000fe200078e0a13 */
[----:B------:R-:W-:Y:S01]  /*1620*/  ISETP.NE.AND P1, PT, R2, RZ, PT ;  /* 0x000000ff0200720c */ /* 0x000fe20003f25270 */
[----:B------:R-:W-:Y:S01]  /*1630*/  IMAD R12, R4, R7, R13 ;  /* 0x00000007040c7224 */ /* 0x000fe200078e020d */
[----:B------:R-:W-:Y:S01]  /*1640*/  LOP3.LUT R2, RZ, R2, RZ, 0x33, !PT ;  /* 0x00000002ff027212 */ /* 0x000fe200078e33ff */
[----:B------:R-:W-:Y:S01]  /*1650*/  @!P3 IMAD.IADD R16, R16, 0x1, -R19 ;  /* 0x000000011010b824 */ /* 0x000fe200078e0a13 */
[----:B------:R-:W-:Y:S01]  /*1660*/  IABS R19, R23 ;  /* 0x0000001700137213 */ /* 0x000fe20000000000 */
[C---:B------:R-:W-:Y:S01]  /*1670*/  IMAD R13, R4.reuse, R11, R14 ;  /* 0x0000000b040d7224 */ /* 0x040fe200078e020e */
[----:B------:R-:W-:Y:S01]  /*1680*/  ISETP.GT.U32.AND P3, PT, R4, R12, PT ;  /* 0x0000000c0400720c */ /* 0x000fe20003f64070 */
[----:B------:R-:W-:Y:S01]  /*1690*/  @!P2 IMAD.MOV R15, RZ, RZ, -R15 ;  /* 0x000000ffff0fa224 */ /* 0x000fe200078e0a0f */
[----:B------:R-:W-:Y:S01]  /*16a0*/  LOP3.LUT R30, R6, 0xc0, RZ, 0xfc, !PT ;  /* 0x000000c0061e7812 */ /* 0x000fe200078efcff */
[----:B------:R-:W-:Y:S01]  /*16b0*/  IMAD R14, R4, R18, R17 ;  /* 0x00000012040e7224 */ /* 0x000fe200078e0211 */
[----:B------:R-:W-:Y:S01]  /*16c0*/  LOP3.LUT R17, R6, 0xec, RZ, 0xfc, !PT ;  /* 0x000000ec06117812 */ /* 0x000fe200078efcff */
[----:B------:R-:W-:Y:S01]  /*16d0*/  @!P6 IMAD.MOV R16, RZ, RZ, -R16 ;  /* 0x000000ffff10e224 */ /* 0x000fe200078e0a10 */
[----:B------:R-:W-:Y:S01]  /*16e0*/  SEL R11, R2, R15, !P1 ;  /* 0x0000000f020b7207 */ /* 0x000fe20004800000 */
[C---:B------:R-:W-:Y:S01]  /*16f0*/  IMAD R168, R242.reuse, 0x6, RZ ;  /* 0x00000006f2a87824 */ /* 0x040fe200078e02ff */
[----:B------:R-:W-:Y:S01]  /*1700*/  IABS R7, R17 ;  /* 0x0000001100077213 */ /* 0x000fe20000000000 */
[----:B------:R-:W-:Y:S01]  /*1710*/  IMAD R169, R242, 0x5, RZ ;  /* 0x00000005f2a97824 */ /* 0x000fe200078e02ff */
[----:B------:R-:W-:Y:S01]  /*1720*/  SEL R2, R2, R16, !P1 ;  /* 0x0000001002027207 */ /* 0x000fe20004800000 */
[----:B------:R-:W-:Y:S01]  /*1730*/  IMAD.HI.U32 R16, R5, R19, RZ ;  /* 0x0000001305107227 */ /* 0x000fe200078e00ff */
[----:B------:R-:W-:-:S02]  /*1740*/  ISETP.GT.U32.AND P2, PT, R4, R13, PT ;  /* 0x0000000d0400720c */ /* 0x000fc40003f44070 */
[----:B------:R-:W-:Y:S01]  /*1750*/  ISETP.GT.U32.AND P1, PT, R4, R14, PT ;  /* 0x0000000e0400720c */ /* 0x000fe20003f24070 */
[----:B------:R-:W-:Y:S01]  /*1760*/  IMAD.MOV.U32 R15, RZ, RZ, R7 ;  /* 0x000000ffff0f7224 */ /* 0x000fe200078e0007 */
[----:B------:R-:W-:Y:S01]  /*1770*/  IABS R18, R22 ;  /* 0x0000001600127213 */ /* 0x000fe20000000000 */
[--C-:B------:R-:W-:Y:S01]  /*1780*/  @!P3 IMAD.IADD R12, R12, 0x1, -R4.reuse ;  /* 0x000000010c0cb824 */ /* 0x100fe200078e0a04 */
[----:B------:R-:W-:Y:S01]  /*1790*/  ISETP.GE.AND P3, PT, R17, RZ, PT ;  /* 0x000000ff1100720c */ /* 0x000fe20003f66270 */
[----:B------:R-:W-:Y:S01]  /*17a0*/  IMAD.HI.U32 R7, R5, R15, RZ ;  /* 0x0000000f05077227 */ /* 0x000fe200078e00ff */
[----:B------:R-:W-:Y:S02]  /*17b0*/  LOP3.LUT R31, R6, 0xb8, RZ, 0xfc, !PT ;  /* 0x000000b8061f7812 */ /* 0x000fe400078efcff */
[----:B------:R-:W-:Y:S01]  /*17c0*/  ISETP.GT.U32.AND P6, PT, R4, R12, PT ;  /* 0x0000000c0400720c */ /* 0x000fe20003fc4070 */
[----:B------:R-:W-:Y:S01]  /*17d0*/  IMAD.MOV R7, RZ, RZ, -R7 ;  /* 0x000000ffff077224 */ /* 0x000fe200078e0a07 */
[C---:B------:R-:W-:Y:S01]  /*17e0*/  LOP3.LUT R32, R6.reuse, 0xb4, RZ, 0xfc, !PT ;  /* 0x000000b406207812 */ /* 0x040fe200078efcff */
[--C-:B------:R-:W-:Y:S01]  /*17f0*/  @!P2 IMAD.IADD R13, R13, 0x1, -R4.reuse ;  /* 0x000000010d0da824 */ /* 0x100fe200078e0a04 */
[----:B------:R-:W-:Y:S01]  /*1800*/  LOP3.LUT R33, R6, 0xb0, RZ, 0xfc, !PT ;  /* 0x000000b006217812 */ /* 0x000fe200078efcff */
[----:B------:R-:W-:Y:S01]  /*1810*/  @!P1 IMAD.IADD R14, R14, 0x1, -R4 ;  /* 0x000000010e0e9824 */ /* 0x000fe200078e0a04 */
[----:B------:R-:W-:Y:S01]  /*1820*/  LOP3.LUT R36, R6, 0xa4, RZ, 0xfc, !PT ;  /* 0x000000a406247812 */ /* 0x000fe200078efcff */
[C---:B------:R-:W-:Y:S01]  /*1830*/  IMAD R15, R4.reuse, R7, R15 ;  /* 0x00000007040f7224 */ /* 0x040fe200078e020f */
[C---:B------:R-:W-:Y:S01]  /*1840*/  ISETP.GT.U32.AND P2, PT, R4.reuse, R13, PT ;  /* 0x0000000d0400720c */ /* 0x040fe20003f44070 */
[----:B------:R-:W-:Y:S01]  /*1850*/  IMAD.HI.U32 R7, R5, R18, RZ ;  /* 0x0000001205077227 */ /* 0x000fe200078e00ff */
[----:B------:R-:W-:-:S02]  /*1860*/  ISETP.GT.U32.AND P1, PT, R4, R14, PT ;  /* 0x0000000e0400720c */ /* 0x000fc40003f24070 */
[C---:B------:R-:W-:Y:S01]  /*1870*/  LOP3.LUT R39, R6.reuse, 0xa0, RZ, 0xfc, !PT ;  /* 0x000000a006277812 */ /* 0x040fe200078efcff */
[----:B------:R-:W-:Y:S01]  /*1880*/  IMAD.MOV R7, RZ, RZ, -R7 ;  /* 0x000000ffff077224 */ /* 0x000fe200078e0a07 */
[C---:B------:R-:W-:Y:S01]  /*1890*/  LOP3.LUT R40, R6.reuse, 0x98, RZ, 0xfc, !PT ;  /* 0x0000009806287812 */ /* 0x040fe200078efcff */
[----:B------:R-:W-:Y:S01]  /*18a0*/  IMAD.HI.U32 R17, R5, R21, RZ ;  /* 0x0000001505117227 */ /* 0x000fe200078e00ff */
[----:B------:R-:W-:Y:S02]  /*18b0*/  IABS R35, R39 ;  /* 0x0000002700237213 */ /* 0x000fe40000000000 */
[C---:B------:R-:W-:Y:S01]  /*18c0*/  LOP3.LUT R41, R6.reuse, 0x94, RZ, 0xfc, !PT ;  /* 0x0000009406297812 */ /* 0x040fe200078efcff */
[----:B------:R-:W-:Y:S01]  /*18d0*/  IMAD.MOV R20, RZ, RZ, -R16 ;  /* 0x000000ffff147224 */ /* 0x000fe200078e0a10 */
[----:B------:R-:W-:Y:S01]  /*18e0*/  LOP3.LUT R43, R6, 0x8c, RZ, 0xfc, !PT ;  /* 0x0000008c062b7812 */ /* 0x000fe200078efcff */
[----:B------:R-:W-:Y:S01]  /*18f0*/  IMAD R16, R4, R7, R18 ;  /* 0x0000000704107224 */ /* 0x000fe200078e0212 */
[----:B------:R-:W-:Y:S01]  /*1900*/  LOP3.LUT R42, R6, 0x90, RZ, 0xfc, !PT ;  /* 0x00000090062a7812 */ /* 0x000fe200078efcff */
[--C-:B------:R-:W-:Y:S01]  /*1910*/  @!P6 IMAD.IADD R12, R12, 0x1, -R4.reuse ;  /* 0x000000010c0ce824 */ /* 0x100fe200078e0a04 */
[C---:B------:R-:W-:Y:S01]  /*1920*/  ISETP.GT.U32.AND P6, PT, R4.reuse, R15, PT ;  /* 0x0000000f0400720c */ /* 0x040fe20003fc4070 */
[----:B------:R-:W-:Y:S01]  /*1930*/  IMAD.MOV R18, RZ, RZ, -R17 ;  /* 0x000000ffff127224 */ /* 0x000fe200078e0a11 */
[----:B------:R-:W-:Y:S01]  /*1940*/  IABS R38, R43 ;  /* 0x0000002b00267213 */ /* 0x000fe20000000000 */
[----:B------:R-:W-:Y:S01]  /*1950*/  IMAD R17, R4, R20, R19 ;  /* 0x0000001404117224 */ /* 0x000fe200078e0213 */
[----:B------:R-:W-:Y:S01]  /*1960*/  IABS R37, R42 ;  /* 0x0000002a00257213 */ /* 0x000fe20000000000 */
[--C-:B------:R-:W-:Y:S01]  /*1970*/  @!P2 IMAD.IADD R13, R13, 0x1, -R4.reuse ;  /* 0x000000010d0da824 */ /* 0x100fe200078e0a04 */
[----:B------:R-:W-:Y:S01]  /*1980*/  ISETP.GE.AND P2, PT, R22, RZ, PT ;  /* 0x000000ff1600720c */ /* 0x000fe20003f46270 */
[----:B------:R-:W-:Y:S01]  /*1990*/  IMAD R18, R4, R18, R21 ;  /* 0x0000001204127224 */ /* 0x000fe200078e0215 */
[----:B------:R-:W-:Y:S01]  /*19a0*/  LOP3.LUT R22, R6, 0xd8, RZ, 0xfc, !PT ;  /* 0x000000d806167812 */ /* 0x000fe200078efcff */
[----:B------:R-:W-:Y:S01]  /*19b0*/  @!P1 IMAD.IADD R14, R14, 0x1, -R4 ;  /* 0x000000010e0e9824 */ /* 0x000fe200078e0a04 */
[C---:B------:R-:W-:Y:S01]  /*19c0*/  ISETP.GT.U32.AND P1, PT, R4.reuse, R17, PT ;  /* 0x000000110400720c */ /* 0x040fe20003f24070 */
[----:B------:R-:W-:Y:S01]  /*19d0*/  @!P0 IMAD.MOV R12, RZ, RZ, -R12 ;  /* 0x000000ffff0c8224 */ /* 0x000fe200078e0a0c */
[C---:B------:R-:W-:Y:S01]  /*19e0*/  ISETP.GT.U32.AND P0, PT, R4.reuse, R16, PT ;  /* 0x000000100400720c */ /* 0x040fe20003f04070 */
[----:B------:R-:W-:Y:S01]  /*19f0*/  @!P5 IMAD.MOV R14, RZ, RZ, -R14 ;  /* 0x000000ffff0ed224 */ /* 0x000fe200078e0a0e */
[----:B------:R-:W-:Y:S01]  /*1a00*/  ISETP.GT.U32.AND P5, PT, R4, R18, PT ;  /* 0x000000120400720c */ /* 0x000fe20003fa4070 */
[----:B------:R-:W-:Y:S01]  /*1a10*/  @!P6 IMAD.IADD R15, R15, 0x1, -R4 ;  /* 0x000000010f0fe824 */ /* 0x000fe200078e0a04 */
[----:B------:R-:W-:Y:S01]  /*1a20*/  IABS R19, R22 ;  /* 0x0000001600137213 */ /* 0x000fe20000000000 */
[----:B------:R-:W-:Y:S01]  /*1a30*/  @!P4 IMAD.MOV R13, RZ, RZ, -R13 ;  /* 0x000000ffff0dc224 */ /* 0x000fe200078e0a0d */
[----:B------:R-:W-:Y:S01]  /*1a40*/  LOP3.LUT R21, R6, 0xd4, RZ, 0xfc, !PT ;  /* 0x000000d406157812 */ /* 0x000fe200078efcff */
[----:B------:R-:W-:Y:S01]  /*1a50*/  IMAD R11, R11, UR6, RZ ;  /* 0x000000060b0b7c24 */ /* 0x000fe2000f8e02ff */
[----:B------:R-:W-:Y:S01]  /*1a60*/  ISETP.GT.U32.AND P6, PT, R4, R15, PT ;  /* 0x0000000f0400720c */ /* 0x000fe20003fc4070 */
[----:B------:R-:W-:Y:S01]  /*1a70*/  IMAD.HI.U32 R7, R5, R19, RZ ;  /* 0x0000001305077227 */ /* 0x000fe200078e00ff */
[----:B------:R-:W-:-:S02]  /*1a80*/  IABS R20, R21 ;  /* 0x0000001500147213 */ /* 0x000fc40000000000 */
[----:B------:R-:W-:Y:S01]  /*1a90*/  ISETP.GE.AND P4, PT, R23, RZ, PT ;  /* 0x000000ff1700720c */ /* 0x000fe20003f86270 */
[--C-:B------:R-:W-:Y:S01]  /*1aa0*/  @!P1 IMAD.IADD R17, R17, 0x1, -R4.reuse ;  /* 0x0000000111119824 */ /* 0x100fe200078e0a04 */
[C---:B------:R-:W-:Y:S01]  /*1ab0*/  LOP3.LUT R44, R6.reuse, 0x88, RZ, 0xfc, !PT ;  /* 0x00000088062c7812 */ /* 0x040fe200078efcff */
[----:B------:R-:W-:Y:S01]  /*1ac0*/  IMAD.MOV R7, RZ, RZ, -R7 ;  /* 0x000000ffff077224 */ /* 0x000fe200078e0a07 */
[----:B------:R-:W-:Y:S01]  /*1ad0*/  LOP3.LUT R49, R6, 0x6c, RZ, 0xfc, !PT ;  /* 0x0000006c06317812 */ /* 0x000fe200078efcff */
[--C-:B------:R-:W-:Y:S01]  /*1ae0*/  @!P0 IMAD.IADD R16, R16, 0x1, -R4.reuse ;  /* 0x0000000110108824 */ /* 0x100fe200078e0a04 */
[----:B------:R-:W-:Y:S01]  /*1af0*/  ISETP.GE.AND P0, PT, R22, RZ, PT ;  /* 0x000000ff1600720c */ /* 0x000fe20003f06270 */
[----:B------:R-:W-:Y:S01]  /*1b00*/  @!P5 IMAD.IADD R18, R18, 0x1, -R4 ;  /* 0x000000011212d824 */ /* 0x000fe200078e0a04 */
[C---:B------:R-:W-:Y:S01]  /*1b10*/  ISETP.GT.U32.AND P5, PT, R4.reuse, R17, PT ;  /* 0x000000110400720c */ /* 0x040fe20003fa4070 */
[C---:B------:R-:W-:Y:S01]  /*1b20*/  IMAD R19, R4.reuse, R7, R19 ;  /* 0x0000000704137224 */ /* 0x040fe200078e0213 */
[----:B------:R-:W-:Y:S01]  /*1b30*/  ISETP.GT.U32.AND P1, PT, R4, R16, PT ;  /* 0x000000100400720c */ /* 0x000fe20003f24070 */
[----:B------:R-:W-:Y:S01]  /*1b40*/  IMAD.HI.U32 R7, R5, R20, RZ ;  /* 0x0000001405077227 */ /* 0x000fe200078e00ff */
[----:B------:R-:W-:-:S02]  /*1b50*/  LOP3.LUT R22, R6, 0xd0, RZ, 0xfc, !PT ;  /* 0x000000d006167812 */ /* 0x000fc400078efcff */
[----:B------:R-:W-:Y:S01]  /*1b60*/  LOP3.LUT R50, R6, 0x68, RZ, 0xfc, !PT ;  /* 0x0000006806327812 */ /* 0x000fe200078efcff */
[----:B------:R-:W-:Y:S01]  /*1b70*/  IMAD.MOV R7, RZ, RZ, -R7 ;  /* 0x000000ffff077224 */ /* 0x000fe200078e0a07 */
[----:B------:R-:W-:Y:S01]  /*1b80*/  IABS R23, R22 ;  /* 0x0000001600177213 */ /* 0x000fe20000000000 */
[----:B------:R-:W-:Y:S01]  /*1b90*/  @!P6 IMAD.IADD R15, R15, 0x1, -R4 ;  /* 0x000000010f0fe824 */ /* 0x000fe200078e0a04 */
[----:B------:R-:W-:Y:S01]  /*1ba0*/  ISETP.GE.AND P6, PT, R24, RZ, PT ;  /* 0x000000ff1800720c */ /* 0x000fe20003fc6270 */
[C---:B------:R-:W-:Y:S01]  /*1bb0*/  IMAD R20, R4.reuse, R7, R20 ;  /* 0x0000000704147224 */ /* 0x040fe200078e0214 */
[----:B------:R-:W-:Y:S01]  /*1bc0*/  IABS R24, R27 ;  /* 0x0000001b00187213 */ /* 0x000fe20000000000 */
[----:B------:R-:W-:Y:S01]  /*1bd0*/  @!P3 IMAD.MOV R15, RZ, RZ, -R15 ;  /* 0x000000ffff0fb224 */ /* 0x000fe200078e0a0f */
[C---:B------:R-:W-:Y:S01]  /*1be0*/  ISETP.GT.U32.AND P3, PT, R4.reuse, R18, PT ;  /* 0x000000120400720c */ /* 0x040fe20003f64070 */
[--C-:B------:R-:W-:Y:S01]  /*1bf0*/  @!P5 IMAD.IADD R17, R17, 0x1, -R4.reuse ;  /* 0x000000011111d824 */ /* 0x100fe200078e0a04 */
[----:B------:R-:W-:Y:S01]  /*1c00*/  ISETP.GT.U32.AND P5, PT, R4, R20, PT ;  /* 0x000000140400720c */ /* 0x000fe20003fa4070 */
[----:B------:R-:W-:Y:S01]  /*1c10*/  @!P1 IMAD.IADD R16, R16, 0x1, -R4 ;  /* 0x0000000110109824 */ /* 0x000fe200078e0a04 */
[----:B------:R-:W-:Y:S01]  /*1c20*/  ISETP.GT.U32.AND P1, PT, R4, R19, PT ;  /* 0x000000130400720c */ /* 0x000fe20003f24070 */
[----:B------:R-:W-:Y:S01]  /*1c30*/  IMAD.HI.U32 R7, R5, R23, RZ ;  /* 0x0000001705077227 */ /* 0x000fe200078e00ff */
[----:B------:R-:W-:-:S02]  /*1c40*/  LOP3.LUT R51, R6, 0x64, RZ, 0xfc, !PT ;  /* 0x0000006406337812 */ /* 0x000fc400078efcff */
[----:B------:R-:W-:Y:S01]  /*1c50*/  LOP3.LUT R52, R6, 0x60, RZ, 0xfc, !PT ;  /* 0x0000006006347812 */ /* 0x000fe200078efcff */
[----:B------:R-:W-:Y:S01]  /*1c60*/  IMAD.MOV R7, RZ, RZ, -R7 ;  /* 0x000000ffff077224 */ /* 0x000fe200078e0a07 */
[----:B------:R-:W-:Y:S01]  /*1c70*/  IABS R47, R51 ;  /* 0x00000033002f7213 */ /* 0x000fe20000000000 */
[----:B------:R-:W-:Y:S01]  /*1c80*/  @!P4 IMAD.MOV R17, RZ, RZ, -R17 ;  /* 0x000000ffff11c224 */ /* 0x000fe200078e0a11 */
[----:B------:R-:W-:Y:S01]  /*1c90*/  IABS R48, R52 ;  /* 0x0000003400307213 */ /* 0x000fe20000000000 */
[--C-:B------:R-:W-:Y:S01]  /*1ca0*/  @!P3 IMAD.IADD R18, R18, 0x1, -R4.reuse ;  /* 0x000000011212b824 */ /* 0x100fe200078e0a04 */
[----:B------:R-:W-:Y:S01]  /*1cb0*/  ISETP.GE.AND P3, PT, R21, RZ, PT ;  /* 0x000000ff1500720c */ /* 0x000fe20003f66270 */
[----:B------:R-:W-:Y:S01]  /*1cc0*/  @!P5 IMAD.IADD R20, R20, 0x1, -R4 ;  /* 0x000000011414d824 */ /* 0x000fe200078e0a04 */
[C---:B------:R-:W-:Y:S01]  /*1cd0*/  LOP3.LUT R53, R6.reuse, 0x58, RZ, 0xfc, !PT ;  /* 0x0000005806357812 */ /* 0x040fe200078efcff */
[----:B------:R-:W-:Y:S01]  /*1ce0*/  IMAD.HI.U32 R21, R5, R24, RZ ;  /* 0x0000001805157227 */ /* 0x000fe200078e00ff */
[----:B------:R-:W-:-:S02]  /*1cf0*/  LOP3.LUT R54, R6, 0x54, RZ, 0xfc, !PT ;  /* 0x0000005406367812 */ /* 0x000fc400078efcff */
[----:B------:R-:W-:Y:S01]  /*1d00*/  ISETP.GT.U32.AND P5, PT, R4, R20, PT ;  /* 0x000000140400720c */ /* 0x000fe20003fa4070 */
[----:B------:R-:W-:Y:S01]  /*1d10*/  @!P1 IMAD.IADD R19, R19, 0x1, -R4 ;  /* 0x0000000113139824 */ /* 0x000fe200078e0a04 */
[----:B------:R-:W-:Y:S01]  /*1d20*/  ISETP.GE.AND P1, PT, R22, RZ, PT ;  /* 0x000000ff1600720c */ /* 0x000fe20003f26270 */
[C---:B------:R-:W-:Y:S01]  /*1d30*/  IMAD.HI.U32 R22, R5.reuse, R26, RZ ;  /* 0x0000001a05167227 */ /* 0x040fe200078e00ff */
[C---:B------:R-:W-:Y:S02]  /*1d40*/  LOP3.LUT R55, R6.reuse, 0x50, RZ, 0xfc, !PT ;  /* 0x0000005006377812 */ /* 0x040fe400078efcff */
[C---:B------:R-:W-:Y:S01]  /*1d50*/  LOP3.LUT R56, R6.reuse, 0x4c, RZ, 0xfc, !PT ;  /* 0x0000004c06387812 */ /* 0x040fe200078efcff */
[----:B------:R-:W-:Y:S01]  /*1d60*/  IMAD.MOV R25, RZ, RZ, -R21 ;  /* 0x000000ffff197224 */ /* 0x000fe200078e0a15 */
[----:B------:R-:W-:Y:S01]  /*1d70*/  LOP3.LUT R57, R6, 0x48, RZ, 0xfc, !PT ;  /* 0x0000004806397812 */ /* 0x000fe200078efcff */
[----:B------:R-:W-:Y:S01]  /*1d80*/  IMAD R21, R4, R7, R23 ;  /* 0x0000000704157224 */ /* 0x000fe200078e0217 */
[C---:B------:R-:W-:Y:S01]  /*1d90*/  LOP3.LUT R59, R6.reuse, 0x40, RZ, 0xfc, !PT ;  /* 0x00000040063b7812 */ /* 0x040fe200078efcff */
[----:B------:R-:W-:Y:S01]  /*1da0*/  IMAD.MOV R23, RZ, RZ, -R22 ;  /* 0x000000ffff177224 */ /* 0x000fe200078e0a16 */
[----:B------:R-:W-:Y:S01]  /*1db0*/  LOP3.LUT R61, R6, 0x34, RZ, 0xfc, !PT ;  /* 0x00000034063d7812 */ /* 0x000fe200078efcff */
[C---:B------:R-:W-:Y:S01]  /*1dc0*/  IMAD R22, R4.reuse, R25, R24 ;  /* 0x0000001904167224 */ /* 0x040fe200078e0218 */
[C---:B------:R-:W-:Y:S01]  /*1dd0*/  ISETP.GT.U32.AND P4, PT, R4.reuse, R21, PT ;  /* 0x000000150400720c */ /* 0x040fe20003f84070 */
[C---:B------:R-:W-:Y:S01]  /*1de0*/  IMAD R23, R4.reuse, R23, R26 ;  /* 0x0000001704177224 */ /* 0x040fe200078e021a */
[----:B------:R-:W-:Y:S01]  /*1df0*/  IABS R24, R29 ;  /* 0x0000001d00187213 */ /* 0x000fe20000000000 */
[----:B------:R-:W-:Y:S01]  /*1e00*/  @!P6 IMAD.MOV R18, RZ, RZ, -R18 ;  /* 0x000000ffff12e224 */ /* 0x000fe200078e0a12 */
[----:B------:R-:W-:Y:S01]  /*1e10*/  ISETP.GT.U32.AND P6, PT, R4, R22, PT ;  /* 0x000000160400720c */ /* 0x000fe20003fc4070 */
[----:B------:R-:W-:Y:S01]  /*1e20*/  @!P5 IMAD.IADD R20, R20, 0x1, -R4 ;  /* 0x000000011414d824 */ /* 0x000fe200078e0a04 */
[----:B------:R-:W-:Y:S01]  /*1e30*/  ISETP.GT.U32.AND P5, PT, R4, R23, PT ;  /* 0x000000170400720c */ /* 0x000fe20003fa4070 */
[----:B------:R-:W-:Y:S01]  /*1e40*/  IMAD.HI.U32 R7, R5, R24, RZ ;  /* 0x0000001805077227 */ /* 0x000fe200078e00ff */
[----:B------:R-:W-:-:S02]  /*1e50*/  IABS R26, R30 ;  /* 0x0000001e001a7213 */ /* 0x000fc40000000000 */
[----:B------:R-:W-:Y:S01]  /*1e60*/  IABS R58, R61 ;  /* 0x0000003d003a7213 */ /* 0x000fe20000000000 */
[----:B------:R-:W-:Y:S01]  /*1e70*/  IMAD.MOV R25, RZ, RZ, -R7 ;  /* 0x000000ffff197224 */ /* 0x000fe200078e0a07 */
[----:B------:R-:W-:Y:S01]  /*1e80*/  LOP3.LUT R62, R6, 0x30, RZ, 0xfc, !PT ;  /* 0x00000030063e7812 */ /* 0x000fe200078efcff */
[--C-:B------:R-:W-:Y:S01]  /*1e90*/  @!P4 IMAD.IADD R21, R21, 0x1, -R4.reuse ;  /* 0x000000011515c824 */ /* 0x100fe200078e0a04 */
[----:B------:R-:W-:Y:S01]  /*1ea0*/  ISETP.GE.AND P4, PT, R28, RZ, PT ;  /* 0x000000ff1c00720c */ /* 0x000fe20003f86270 */
[----:B------:R-:W-:Y:S01]  /*1eb0*/  IMAD.HI.U32 R7, R5, R26, RZ ;  /* 0x0000001a05077227 */ /* 0x000fe200078e00ff */
[----:B------:R-:W-:Y:S02]  /*1ec0*/  IABS R28, R32 ;  /* 0x00000020001c7213 */ /* 0x000fe40000000000 */
[----:B------:R-:W-:Y:S01]  /*1ed0*/  IABS R60, R62 ;  /* 0x0000003e003c7213 */ /* 0x000fe20000000000 */
[--C-:B------:R-:W-:Y:S01]  /*1ee0*/  @!P6 IMAD.IADD R22, R22, 0x1, -R4.reuse ;  /* 0x000000011616e824 */ /* 0x100fe200078e0a04 */
[----:B------:R-:W-:Y:S01]  /*1ef0*/  ISETP.GT.U32.AND P6, PT, R4, R21, PT ;  /* 0x000000150400720c */ /* 0x000fe20003fc4070 */
[----:B------:R-:W-:Y:S01]  /*1f00*/  @!P5 IMAD.IADD R23, R23, 0x1, -R4 ;  /* 0x000000011717d824 */ /* 0x000fe200078e0a04 */
[----:B------:R-:W-:Y:S01]  /*1f10*/  LOP3.LUT R64, R6, 0x2c, RZ, 0xfc, !PT ;  /* 0x0000002c06407812 */ /* 0x000fe200078efcff */
[----:B------:R-:W-:Y:S01]  /*1f20*/  @!P2 IMAD.MOV R16, RZ, RZ, -R16 ;  /* 0x000000ffff10a224 */ /* 0x000fe200078e0a10 */
[C---:B------:R-:W-:Y:S01]  /*1f30*/  ISETP.GT.U32.AND P5, PT, R4.reuse, R22, PT ;  /* 0x000000160400720c */ /* 0x040fe20003fa4070 */
[C---:B------:R-:W-:Y:S01]  /*1f40*/  IMAD R24, R4.reuse, R25, R24 ;  /* 0x0000001904187224 */ /* 0x040fe200078e0218 */
[----:B------:R-:W-:Y:S01]  /*1f50*/  ISETP.GT.U32.AND P2, PT, R4, R19, PT ;  /* 0x000000130400720c */ /* 0x000fe20003f44070 */
[----:B------:R-:W-:Y:S01]  /*1f60*/  IMAD.MOV R7, RZ, RZ, -R7 ;  /* 0x000000ffff077224 */ /* 0x000fe200078e0a07 */
[C---:B------:R-:W-:Y:S01]  /*1f70*/  LOP3.LUT R68, R6.reuse, 0x20, RZ, 0xfc, !PT ;  /* 0x0000002006447812 */ /* 0x040fe200078efcff */
[----:B------:R-:W-:Y:S01]  /*1f80*/  @!P3 IMAD.MOV R20, RZ, RZ, -R20 ;  /* 0x000000ffff14b224 */ /* 0x000fe200078e0a14 */
[----:B------:R-:W-:Y:S01]  /*1f90*/  LOP3.LUT R66, R6, 0x24, RZ, 0xfc, !PT ;  /* 0x0000002406427812 */ /* 0x000fe200078efcff */
[----:B------:R-:W-:Y:S01]  /*1fa0*/  IMAD R25, R4, R7, R26 ;  /* 0x0000000704197224 */ /* 0x000fe200078e021a */
[----:B------:R-:W-:Y:S01]  /*1fb0*/  LOP3.LUT R65, R6, 0x28, RZ, 0xfc, !PT ;  /* 0x0000002806417812 */ /* 0x000fe200078efcff */
[--C-:B------:R-:W-:Y:S01]  /*1fc0*/  @!P6 IMAD.IADD R21, R21, 0x1, -R4.reuse ;  /* 0x000000011515e824 */ /* 0x100fe200078e0a04 */
[----:B------:R-:W-:Y:S01]  /*1fd0*/  ISETP.GT.U32.AND P6, PT, R4, R24, PT ;  /* 0x000000180400720c */ /* 0x000fe20003fc4070 */
[----:B------:R-:W-:Y:S01]  /*1fe0*/  IMAD R2, R2, UR6, RZ ;  /* 0x0000000602027c24 */ /* 0x000fe2000f8e02ff */
[----:B------:R-:W-:Y:S01]  /*1ff0*/  IABS R63, R66 ;  /* 0x00000042003f7213 */ /* 0x000fe20000000000 */
[--C-:B------:R-:W-:Y:S01]  /*2000*/  @!P5 IMAD.IADD R22, R22, 0x1, -R4.reuse ;  /* 0x000000011616d824 */ /* 0x100fe200078e0a04 */
[C---:B------:R-:W-:Y:S01]  /*2010*/  ISETP.GT.U32.AND P5, PT, R4.reuse, R25, PT ;  /* 0x000000190400720c */ /* 0x040fe20003fa4070 */
[--C-:B------:R-:W-:Y:S01]  /*2020*/  @!P2 IMAD.IADD R19, R19, 0x1, -R4.reuse ;  /* 0x000000011313a824 */ /* 0x100fe200078e0a04 */
[----:B------:R-:W-:Y:S01]  /*2030*/  ISETP.GE.AND P2, PT, R27, RZ, PT ;  /* 0x000000ff1b00720c */ /* 0x000fe20003f46270 */
[----:B------:R-:W-:Y:S01]  /*2040*/  @!P1 IMAD.MOV R21, RZ, RZ, -R21 ;  /* 0x000000ffff159224 */ /* 0x000fe200078e0a15 */
[----:B------:R-:W-:Y:S01]  /*2050*/  IABS R27, R31 ;  /* 0x0000001f001b7213 */ /* 0x000fe20000000000 */
[----:B------:R-:W-:Y:S01]  /*2060*/  @!P0 IMAD.MOV R19, RZ, RZ, -R19 ;  /* 0x000000ffff138224 */ /* 0x000fe200078e0a13 */
[----:B------:R-:W-:Y:S01]  /*2070*/  ISETP.GT.U32.AND P0, PT, R4, R23, PT ;  /* 0x000000170400720c */ /* 0x000fe20003f04070 */
[----:B------:R-:W-:Y:S01]  /*2080*/  IMAD.SHL.U32 R170, R242, 0x4, RZ ;  /* 0x00000004f2aa7824 */ /* 0x000fe200078e00ff */
[----:B------:R-:W-:Y:S01]  /*2090*/  LOP3.LUT R74, R6, 0x14, RZ, 0xfc, !PT ;  /* 0x00000014064a7812 */ /* 0x000fe200078efcff */
[----:B------:R-:W-:Y:S01]  /*20a0*/  @!P6 IMAD.IADD R24, R24, 0x1, -R4 ;  /* 0x000000011818e824 */ /* 0x000fe200078e0a04 */
[----:B------:R-:W-:Y:S01]  /*20b0*/  ISETP.GE.AND P6, PT, R30, RZ, PT ;  /* 0x000000ff1e00720c */ /* 0x000fe20003fc6270 */
[----:B------:R-:W-:Y:S01]  /*20c0*/  IMAD.HI.U32 R7, R5, R27, RZ ;  /* 0x0000001b05077227 */ /* 0x000fe200078e00ff */
[----:B------:R-:W-:-:S02]  /*20d0*/  LOP3.LUT R75, R6, 0x10, RZ, 0xfc, !PT ;  /* 0x00000010064b7812 */ /* 0x000fc400078efcff */
[----:B------:R-:W-:Y:S01]  /*20e0*/  LOP3.LUT R76, R6, 0xc, RZ, 0xfc, !PT ;  /* 0x0000000c064c7812 */ /* 0x000fe200078efcff */
[--C-:B------:R-:W-:Y:S01]  /*20f0*/  @!P5 IMAD.IADD R25, R25, 0x1, -R4.reuse ;  /* 0x000000011919d824 */ /* 0x100fe200078e0a04 */
[C---:B------:R-:W-:Y:S01]  /*2100*/  ISETP.GT.U32.AND P5, PT, R4.reuse, R24, PT ;  /* 0x000000180400720c */ /* 0x040fe20003fa4070 */
[----:B------:R-:W-:Y:S01]  /*2110*/  IMAD.MOV R26, RZ, RZ, -R7 ;  /* 0x000000ffff1a7224 */ /* 0x000fe200078e0a07 */
[----:B------:R-:W-:Y:S01]  /*2120*/  IABS R67, R75 ;  /* 0x0000004b00437213 */ /* 0x000fe20000000000 */
[----:B------:R-:W-:Y:S01]  /*2130*/  IMAD.HI.U32 R7, R5, R28, RZ ;  /* 0x0000001c05077227 */ /* 0x000fe200078e00ff */
[C---:B------:R-:W-:Y:S02]  /*2140*/  ISETP.GT.U32.AND P1, PT, R4.reuse, R25, PT ;  /* 0x000000190400720c */ /* 0x040fe40003f24070 */
[----:B------:R-:W-:Y:S01]  /*2150*/  IABS R69, R76 ;  /* 0x0000004c00457213 */ /* 0x000fe20000000000 */
[----:B------:R-:W-:Y:S01]  /*2160*/  IMAD R26, R4, R26, R27 ;  /* 0x0000001a041a7224 */ /* 0x000fe200078e021b */
[C---:B------:R-:W-:Y:S01]  /*2170*/  LOP3.LUT R77, R6.reuse, 0x8, RZ, 0xfc, !PT ;  /* 0x00000008064d7812 */ /* 0x040fe200078efcff */
[----:B------:R-:W-:Y:S01]  /*2180*/  IMAD.MOV R27, RZ, RZ, -R7 ;  /* 0x000000ffff1b7224 */ /* 0x000fe200078e0a07 */
[----:B------:R-:W-:Y:S01]  /*2190*/  LOP3.LUT R85, R6, 0x4, RZ, 0xfc, !PT ;  /* 0x0000000406557812 */ /* 0x000fe200078efcff */
[----:B------:R-:W-:Y:S01]  /*21a0*/  @!P0 IMAD.IADD R23, R23, 0x1, -R4 ;  /* 0x0000000117178824 */ /* 0x000fe200078e0a04 */
[C---:B------:R-:W-:Y:S01]  /*21b0*/  ISETP.GT.U32.AND P3, PT, R4.reuse, R26, PT ;  /* 0x0000001a0400720c */ /* 0x040fe20003f64070 */
[----:B------:R-:W-:Y:S01]  /*21c0*/  IMAD R27, R4, R27, R28 ;  /* 0x0000001b041b7224 */ /* 0x000fe200078e021c */
[----:B------:R-:W-:Y:S01]  /*21d0*/  ISETP.GE.AND P0, PT, R29, RZ, PT ;  /* 0x000000ff1d00720c */ /* 0x000fe20003f06270 */
[--C-:B------:R-:W-:Y:S01]  /*21e0*/  @!P5 IMAD.IADD R24, R24, 0x1, -R4.reuse ;  /* 0x000000011818d824 */ /* 0x100fe200078e0a04 */
[----:B------:R-:W-:Y:S01]  /*21f0*/  IABS R29, R33 ;  /* 0x00000021001d7213 */ /* 0x000fe20000000000 */
[----:B------:R-:W-:Y:S01]  /*2200*/  @!P1 IMAD.IADD R25, R25, 0x1, -R4 ;  /* 0x0000000119199824 */ /* 0x000fe200078e0a04 */
[----:B------:R-:W-:Y:S01]  /*2210*/  ISETP.GT.U32.AND P5, PT, R4, R27, PT ;  /* 0x0000001b0400720c */ /* 0x000fe20003fa4070 */
[----:B------:R-:W-:Y:S01]  /*2220*/  @!P4 IMAD.MOV R23, RZ, RZ, -R23 ;  /* 0x000000ffff17c224 */ /* 0x000fe200078e0a17 */
[----:B------:R-:W-:Y:S01]  /*2230*/  LOP3.LUT R28, R6, 0xac, RZ, 0xfc, !PT ;  /* 0x000000ac061c7812 */ /* 0x000fe200078efcff */
[----:B------:R-:W-:Y:S01]  /*2240*/  IMAD.HI.U32 R7, R5, R29, RZ ;  /* 0x0000001d05077227 */ /* 0x000fe200078e00ff */
[----:B------:R-:W-:-:S02]  /*2250*/  ISETP.GE.AND P4, PT, R32, RZ, PT ;  /* 0x000000ff2000720c */ /* 0x000fc40003f86270 */
[----:B------:R-:W-:Y:S01]  /*2260*/  IABS R30, R28 ;  /* 0x0000001c001e7213 */ /* 0x000fe20000000000 */
[----:B------:R-:W-:Y:S01]  /*2270*/  IMAD.MOV R7, RZ, RZ, -R7 ;  /* 0x000000ffff077224 */ /* 0x000fe200078e0a07 */
[----:B------:R-:W-:Y:S01]  /*2280*/  LOP3.LUT R32, R6, 0xa8, RZ, 0xfc, !PT ;  /* 0x000000a806207812 */ /* 0x000fe200078efcff */
[----:B------:R-:W-:Y:S01]  /*2290*/  @!P3 IMAD.IADD R26, R26, 0x1, -R4 ;  /* 0x000000011a1ab824 */ /* 0x000fe200078e0a04 */
[----:B------:R-:W-:Y:S01]  /*22a0*/  ISETP.GE.AND P3, PT, R28, RZ, PT ;  /* 0x000000ff1c00720c */ /* 0x000fe20003f66270 */
[C---:B------:R-:W-:Y:S01]  /*22b0*/  IMAD R28, R4.reuse, R7, R29 ;  /* 0x00000007041c7224 */ /* 0x040fe200078e021d */
[----:B------:R-:W-:Y:S01]  /*22c0*/  ISETP.GE.AND P1, PT, R33, RZ, PT ;  /* 0x000000ff2100720c */ /* 0x000fe20003f26270 */
[----:B------:R-:W-:Y:S01]  /*22d0*/  IMAD.MOV.U32 R29, RZ, RZ, R30 ;  /* 0x000000ffff1d7224 */ /* 0x000fe200078e001e */
[----:B------:R-:W-:Y:S01]  /*22e0*/  IABS R33, R36 ;  /* 0x0000002400217213 */ /* 0x000fe20000000000 */
[----:B------:R-:W-:Y:S01]  /*22f0*/  @!P5 IMAD.IADD R27, R27, 0x1, -R4 ;  /* 0x000000011b1bd824 */ /* 0x000fe200078e0a04 */
[----:B------:R-:W-:Y:S01]  /*2300*/  ISETP.GT.U32.AND P5, PT, R4, R26, PT ;  /* 0x0000001a0400720c */ /* 0x000fe20003fa4070 */
[----:B------:R-:W-:Y:S01]  /*2310*/  IMAD.HI.U32 R7, R5, R29, RZ ;  /* 0x0000001d05077227 */ /* 0x000fe200078e00ff */
[----:B------:R-:W-:-:S02]  /*2320*/  IABS R71, R77 ;  /* 0x0000004d00477213 */ /* 0x000fc40000000000 */
[----:B------:R-:W-:Y:S01]  /*2330*/  IABS R73, R85 ;  /* 0x0000005500497213 */ /* 0x000fe20000000000 */
[----:B------:R-:W-:Y:S01]  /*2340*/  IMAD.MOV R7, RZ, RZ, -R7 ;  /* 0x000000ffff077224 */ /* 0x000fe200078e0a07 */
[----:B------:R-:W-:Y:S01]  /*2350*/  IABS R78, R6 ;  /* 0x00000006004e7213 */ /* 0x000fe20000000000 */
[----:B------:R-:W-:Y:S01]  /*2360*/  @!P6 IMAD.MOV R25, RZ, RZ, -R25 ;  /* 0x000000ffff19e224 */ /* 0x000fe200078e0a19 */
[C---:B------:R-:W-:Y:S01]  /*2370*/  ISETP.GT.U32.AND P6, PT, R4.reuse, R28, PT ;  /* 0x0000001c0400720c */ /* 0x040fe20003fc4070 */
[C---:B------:R-:W-:Y:S02]  /*2380*/  IMAD R29, R4.reuse, R7, R29 ;  /* 0x00000007041d7224 */ /* 0x040fe400078e021d */
[----:B------:R-:W-:Y:S01]  /*2390*/  @!P0 IMAD.MOV R24, RZ, RZ, -R24 ;  /* 0x000000ffff188224 */ /* 0x000fe200078e0a18 */
[----:B------:R-:W-:Y:S01]  /*23a0*/  ISETP.GT.U32.AND P0, PT, R4, R27, PT ;  /* 0x0000001b0400720c */ /* 0x000fe20003f04070 */
[----:B------:R-:W-:Y:S01]  /*23b0*/  @!P5 IMAD.IADD R26, R26, 0x1, -R4 ;  /* 0x000000011a1ad824 */ /* 0x000fe200078e0a04 */
[----:B------:R-:W-:Y:S01]  /*23c0*/  ISETP.GT.U32.AND P5, PT, R4, R29, PT ;  /* 0x0000001d0400720c */ /* 0x000fe20003fa4070 */
[----:B------:R-:W-:Y:S01]  /*23d0*/  @!P2 IMAD.MOV R22, RZ, RZ, -R22 ;  /* 0x000000ffff16a224 */ /* 0x000fe200078e0a16 */
[----:B------:R-:W-:Y:S01]  /*23e0*/  ISETP.GE.AND P2, PT, R31, RZ, PT ;  /* 0x000000ff1f00720c */ /* 0x000fe20003f46270 */
[----:B------:R-:W-:Y:S01]  /*23f0*/  IMAD.HI.U32 R30, R5, R33, RZ ;  /* 0x00000021051e7227 */ /* 0x000fe200078e00ff */
[----:B------:R-:W-:-:S03]  /*2400*/  IABS R31, R32 ;  /* 0x00000020001f7213 */ /* 0x000fc60000000000 */
[----:B------:R-:W-:Y:S01]  /*2410*/  @!P6 IMAD.IADD R28, R28, 0x1, -R4 ;  /* 0x000000011c1ce824 */ /* 0x000fe200078e0a04 */
[----:B------:R-:W-:Y:S01]  /*2420*/  ISETP.GE.AND P6, PT, R36, RZ, PT ;  /* 0x000000ff2400720c */ /* 0x000fe20003fc6270 */
[----:B------:R-:W-:-:S04]  /*2430*/  IMAD.HI.U32 R7, R5, R31, RZ ;  /* 0x0000001f05077227 */ /* 0x000fc800078e00ff */
[--C-:B------:R-:W-:Y:S01]  /*2440*/  @!P0 IMAD.IADD R27, R27, 0x1, -R4.reuse ;  /* 0x000000011b1b8824 */ /* 0x100fe200078e0a04 */
[----:B------:R-:W-:Y:S01]  /*2450*/  ISETP.GE.AND P0, PT, R32, RZ, PT ;  /* 0x000000ff2000720c */ /* 0x000fe20003f06270 */
[----:B------:R-:W-:Y:S01]  /*2460*/  @!P5 IMAD.IADD R29, R29, 0x1, -R4 ;  /* 0x000000011d1dd824 */ /* 0x000fe200078e0a04 */
[C---:B------:R-:W-:Y:S01]  /*2470*/  ISETP.GT.U32.AND P5, PT, R4.reuse, R28, PT ;  /* 0x0000001c0400720c */ /* 0x040fe20003fa4070 */
[----:B------:R-:W-:Y:S02]  /*2480*/  IMAD.MOV R32, RZ, RZ, -R7 ;  /* 0x000000ffff207224 */ /* 0x000fe400078e0a07 */
[----:B------:R-:W-:Y:S02]  /*2490*/  IMAD.MOV R34, RZ, RZ, -R30 ;  /* 0x000000ffff227224 */ /* 0x000fe400078e0a1e */
[C---:B------:R-:W-:Y:S02]  /*24a0*/  IMAD R30, R4.reuse, R32, R31 ;  /* 0x00000020041e7224 */ /* 0x040fe400078e021f */
[----:B------:R-:W-:Y:S01]  /*24b0*/  @!P2 IMAD.MOV R26, RZ, RZ, -R26 ;  /* 0x000000ffff1aa224 */ /* 0x000fe200078e0a1a */
[----:B------:R-:W-:Y:S01]  /*24c0*/  ISETP.GT.U32.AND P2, PT, R4, R29, PT ;  /* 0x0000001d0400720c */ /* 0x000fe20003f44070 */
[----:B------:R-:W-:-:S04]  /*24d0*/  IMAD.HI.U32 R7, R5, R35, RZ ;  /* 0x0000002305077227 */ /* 0x000fc800078e00ff */
[C---:B------:R-:W-:Y:S01]  /*24e0*/  IMAD R31, R4.reuse, R34, R33 ;  /* 0x00000022041f7224 */ /* 0x040fe200078e0221 */
[----:B------:R-:W-:Y:S01]  /*24f0*/  IABS R34, R40 ;  /* 0x0000002800227213 */ /* 0x000fe20000000000 */
[----:B------:R-:W-:Y:S01]  /*2500*/  @!P4 IMAD.MOV R27, RZ, RZ, -R27 ;  /* 0x000000ffff1bc224 */ /* 0x000fe200078e0a1b */
[----:B------:R-:W-:Y:S01]  /*2510*/  ISETP.GT.U32.AND P4, PT, R4, R30, PT ;  /* 0x0000001e0400720c */ /* 0x000fe20003f84070 */
[----:B------:R-:W-:Y:S02]  /*2520*/  IMAD.MOV R7, RZ, RZ, -R7 ;  /* 0x000000ffff077224 */ /* 0x000fe400078e0a07 */
[--C-:B------:R-:W-:Y:S01]  /*2530*/  @!P5 IMAD.IADD R28, R28, 0x1, -R4.reuse ;  /* 0x000000011c1cd824 */ /* 0x100fe200078e0a04 */
[C---:B------:R-:W-:Y:S01]  /*2540*/  ISETP.GT.U32.AND P5, PT, R4.reuse, R31, PT ;  /* 0x0000001f0400720c */ /* 0x040fe20003fa4070 */
[----:B------:R-:W-:Y:S01]  /*2550*/  IMAD R32, R4, R7, R35 ;  /* 0x0000000704207224 */ /* 0x000fe200078e0223 */
[----:B------:R-:W-:Y:S01]  /*2560*/  IABS R35, R41 ;  /* 0x0000002900237213 */ /* 0x000fe20000000000 */
[----:B------:R-:W-:-:S02]  /*2570*/  @!P2 IMAD.IADD R29, R29, 0x1, -R4 ;  /* 0x000000011d1da824 */ /* 0x000fc400078e0a04 */
[----:B------:R-:W-:Y:S01]  /*2580*/  IMAD.HI.U32 R7, R5, R34, RZ ;  /* 0x0000002205077227 */ /* 0x000fe200078e00ff */
[----:B------:R-:W-:-:S03]  /*2590*/  ISETP.GT.U32.AND P2, PT, R4, R32, PT ;  /* 0x000000200400720c */ /* 0x000fc60003f44070 */
[----:B------:R-:W-:Y:S01]  /*25a0*/  @!P4 IMAD.IADD R30, R30, 0x1, -R4 ;  /* 0x000000011e1ec824 */ /* 0x000fe200078e0a04 */
[----:B------:R-:W-:Y:S01]  /*25b0*/  ISETP.GE.AND P4, PT, R39, RZ, PT ;  /* 0x000000ff2700720c */ /* 0x000fe20003f86270 */
[----:B------:R-:W-:-:S04]  /*25c0*/  IMAD.HI.U32 R33, R5, R35, RZ ;  /* 0x0000002305217227 */ /* 0x000fc800078e00ff */
[--C-:B------:R-:W-:Y:S01]  /*25d0*/  @!P5 IMAD.IADD R31, R31, 0x1, -R4.reuse ;  /* 0x000000011f1fd824 */ /* 0x100fe200078e0a04 */
[----:B------:R-:W-:Y:S01]  /*25e0*/  ISETP.GT.U32.AND P5, PT, R4, R30, PT ;  /* 0x0000001e0400720c */ /* 0x000fe20003fa4070 */
[----:B------:R-:W-:Y:S02]  /*25f0*/  IMAD.MOV R7, RZ, RZ, -R7 ;  /* 0x000000ffff077224 */ /* 0x000fe400078e0a07 */
[----:B------:R-:W-:Y:S01]  /*2600*/  @!P2 IMAD.IADD R32, R32, 0x1, -R4 ;  /* 0x000000012020a824 */ /* 0x000fe200078e0a04 */
[C---:B------:R-:W-:Y:S01]  /*2610*/  ISETP.GT.U32.AND P2, PT, R4.reuse, R31, PT ;  /* 0x0000001f0400720c */ /* 0x040fe20003f44070 */
[----:B------:R-:W-:Y:S02]  /*2620*/  IMAD.MOV R36, RZ, RZ, -R33 ;  /* 0x000000ffff247224 */ /* 0x000fe400078e0a21 */
[C---:B------:R-:W-:Y:S02]  /*2630*/  IMAD R33, R4.reuse, R7, R34 ;  /* 0x0000000704217224 */ /* 0x040fe400078e0222 */
[----:B------:R-:W-:-:S02]  /*2640*/  IMAD R34, R4, R36, R35 ;  /* 0x0000002404227224 */ /* 0x000fc400078e0223 */
[----:B------:R-:W-:-:S04]  /*2650*/  IMAD.HI.U32 R35, R5, R38, RZ ;  /* 0x0000002605237227 */ /* 0x000fc800078e00ff */
[--C-:B------:R-:W-:Y:S01]  /*2660*/  @!P5 IMAD.IADD R30, R30, 0x1, -R4.reuse ;  /* 0x000000011e1ed824 */ /* 0x100fe200078e0a04 */
[C---:B------:R-:W-:Y:S01]  /*2670*/  ISETP.GT.U32.AND P5, PT, R4.reuse, R33, PT ;  /* 0x000000210400720c */ /* 0x040fe20003fa4070 */
[----:B------:R-:W-:Y:S01]  /*2680*/  @!P2 IMAD.IADD R31, R31, 0x1, -R4 ;  /* 0x000000011f1fa824 */ /* 0x000fe200078e0a04 */
[----:B------:R-:W-:Y:S01]  /*2690*/  ISETP.GT.U32.AND P2, PT, R4, R34, PT ;  /* 0x000000220400720c */ /* 0x000fe20003f44070 */
[----:B------:R-:W-:Y:S02]  /*26a0*/  IMAD.MOV R39, RZ, RZ, -R35 ;  /* 0x000000ffff277224 */ /* 0x000fe400078e0a23 */
[----:B------:R-:W-:-:S04]  /*26b0*/  IMAD.HI.U32 R7, R5, R37, RZ ;  /* 0x0000002505077227 */ /* 0x000fc800078e00ff */
[----:B------:R-:W-:Y:S01]  /*26c0*/  IMAD R36, R4, R39, R38 ;  /* 0x0000002704247224 */ /* 0x000fe200078e0226 */
[----:B------:R-:W-:Y:S01]  /*26d0*/  LOP3.LUT R39, R6, 0x84, RZ, 0xfc, !PT ;  /* 0x0000008406277812 */ /* 0x000fe200078efcff */
[----:B------:R-:W-:Y:S01]  /*26e0*/  @!P3 IMAD.MOV R29, RZ, RZ, -R29 ;  /* 0x000000ffff1db224 */ /* 0x000fe200078e0a1d */
[----:B------:R-:W-:Y:S01]  /*26f0*/  ISETP.GE.AND P3, PT, R40, RZ, PT ;  /* 0x000000ff2800720c */ /* 0x000fe20003f66270 */
[----:B------:R-:W-:Y:S01]  /*2700*/  @!P5 IMAD.IADD R33, R33, 0x1, -R4 ;  /* 0x000000012121d824 */ /* 0x000fe200078e0a04 */
[----:B------:R-:W-:Y:S01]  /*2710*/  IABS R40, R44 ;  /* 0x0000002c00287213 */ /* 0x000fe20000000000 */
[----:B------:R-:W-:Y:S01]  /*2720*/  IMAD.MOV R7, RZ, RZ, -R7 ;  /* 0x000000ffff077224 */ /* 0x000fe200078e0a07 */
[----:B------:R-:W-:Y:S01]  /*2730*/  IABS R38, R39 ;  /* 0x0000002700267213 */ /* 0x000fe20000000000 */
[----:B------:R-:W-:Y:S01]  /*2740*/  @!P0 IMAD.MOV R30, RZ, RZ, -R30 ;  /* 0x000000ffff1e8224 */ /* 0x000fe200078e0a1e */
[C---:B------:R-:W-:Y:S01]  /*2750*/  ISETP.GT.U32.AND P0, PT, R4.reuse, R33, PT ;  /* 0x000000210400720c */ /* 0x040fe20003f04070 */
[----:B------:R-:W-:Y:S01]  /*2760*/  @!P6 IMAD.MOV R31, RZ, RZ, -R31 ;  /* 0x000000ffff1fe224 */ /* 0x000fe200078e0a1f */
[----:B------:R-:W-:Y:S01]  /*2770*/  ISETP.GT.U32.AND P6, PT, R4, R36, PT ;  /* 0x000000240400720c */ /* 0x000fe20003fc4070 */
[----:B------:R-:W-:-:S02]  /*2780*/  @!P2 IMAD.IADD R34, R34, 0x1, -R4 ;  /* 0x000000012222a824 */ /* 0x000fc400078e0a04 */
[C---:B------:R-:W-:Y:S02]  /*2790*/  IMAD R35, R4.reuse, R7, R37 ;  /* 0x0000000704237224 */ /* 0x040fe400078e0225 */
[----:B------:R-:W-:Y:S01]  /*27a0*/  IMAD.MOV.U32 R37, RZ, RZ, R40 ;  /* 0x000000ffff257224 */ /* 0x000fe200078e0028 */
[C---:B------:R-:W-:Y:S01]  /*27b0*/  ISETP.GT.U32.AND P2, PT, R4.reuse, R34, PT ;  /* 0x000000220400720c */ /* 0x040fe20003f44070 */
[----:B------:R-:W-:Y:S01]  /*27c0*/  @!P1 IMAD.MOV R28, RZ, RZ, -R28 ;  /* 0x000000ffff1c9224 */ /* 0x000fe200078e0a1c */
[C---:B------:R-:W-:Y:S01]  /*27d0*/  ISETP.GT.U32.AND P5, PT, R4.reuse, R35, PT ;  /* 0x000000230400720c */ /* 0x040fe20003fa4070 */
[----:B------:R-:W-:Y:S01]  /*27e0*/  IMAD.HI.U32 R7, R5, R37, RZ ;  /* 0x0000002505077227 */ /* 0x000fe200078e00ff */
[----:B------:R-:W-:Y:S02]  /*27f0*/  ISETP.GT.U32.AND P1, PT, R4, R32, PT ;  /* 0x000000200400720c */ /* 0x000fe40003f24070 */
[----:B------:R-:W-:Y:S01]  /*2800*/  LOP3.LUT R40, R6, 0x74, RZ, 0xfc, !PT ;  /* 0x0000007406287812 */ /* 0x000fe200078efcff */
[----:B------:R-:W-:-:S02]  /*2810*/  IMAD.MOV R7, RZ, RZ, -R7 ;  /* 0x000000ffff077224 */ /* 0x000fc400078e0a07 */
[--C-:B------:R-:W-:Y:S01]  /*2820*/  @!P0 IMAD.IADD R33, R33, 0x1, -R4.reuse ;  /* 0x0000000121218824 */ /* 0x100fe200078e0a04 */
[----:B------:R-:W-:Y:S01]  /*2830*/  ISETP.GE.AND P0, PT, R43, RZ, PT ;  /* 0x000000ff2b00720c */ /* 0x000fe20003f06270 */
[----:B------:R-:W-:Y:S01]  /*2840*/  @!P6 IMAD.IADD R36, R36, 0x1, -R4 ;  /* 0x000000012424e824 */ /* 0x000fe200078e0a04 */
[----:B------:R-:W-:Y:S01]  /*2850*/  ISETP.GE.AND P6, PT, R44, RZ, PT ;  /* 0x000000ff2c00720c */ /* 0x000fe20003fc6270 */
[C---:B------:R-:W-:Y:S01]  /*2860*/  IMAD R37, R4.reuse, R7, R37 ;  /* 0x0000000704257224 */ /* 0x040fe200078e0225 */
[----:B------:R-:W-:Y:S01]  /*2870*/  IABS R43, R40 ;  /* 0x00000028002b7213 */ /* 0x000fe20000000000 */
[----:B------:R-:W-:Y:S01]  /*2880*/  @!P3 IMAD.MOV R33, RZ, RZ, -R33 ;  /* 0x000000ffff21b224 */ /* 0x000fe200078e0a21 */
[----:B------:R-:W-:Y:S01]  /*2890*/  ISETP.GT.U32.AND P3, PT, R4, R36, PT ;  /* 0x000000240400720c */ /* 0x000fe20003f64070 */
[----:B------:R-:W-:-:S04]  /*28a0*/  IMAD.HI.U32 R7, R5, R38, RZ ;  /* 0x0000002605077227 */ /* 0x000fc800078e00ff */
[--C-:B------:R-:W-:Y:S01]  /*28b0*/  @!P2 IMAD.IADD R34, R34, 0x1, -R4.reuse ;  /* 0x000000012222a824 */ /* 0x100fe200078e0a04 */
[----:B------:R-:W-:Y:S01]  /*28c0*/  ISETP.GT.U32.AND P2, PT, R4, R37, PT ;  /* 0x000000250400720c */ /* 0x000fe20003f44070 */
[--C-:B------:R-:W-:Y:S02]  /*28d0*/  @!P5 IMAD.IADD R35, R35, 0x1, -R4.reuse ;  /* 0x000000012323d824 */ /* 0x100fe400078e0a04 */
[----:B------:R-:W-:Y:S02]  /*28e0*/  IMAD.MOV R7, RZ, RZ, -R7 ;  /* 0x000000ffff077224 */ /* 0x000fe400078e0a07 */
[----:B------:R-:W-:Y:S01]  /*28f0*/  @!P1 IMAD.IADD R32, R32, 0x1, -R4 ;  /* 0x0000000120209824 */ /* 0x000fe200078e0a04 */
[----:B------:R-:W-:Y:S01]  /*2900*/  ISETP.GE.AND P1, PT, R41, RZ, PT ;  /* 0x000000ff2900720c */ /* 0x000fe20003f26270 */
[C---:B------:R-:W-:Y:S01]  /*2910*/  IMAD R38, R4.reuse, R7, R38 ;  /* 0x0000000704267224 */ /* 0x040fe200078e0226 */
[----:B------:R-:W-:Y:S01]  /*2920*/  ISETP.GT.U32.AND P5, PT, R4, R35, PT ;  /* 0x000000230400720c */ /* 0x000fe20003fa4070 */
[----:B------:R-:W-:Y:S01]  /*2930*/  @!P4 IMAD.MOV R32, RZ, RZ, -R32 ;  /* 0x000000ffff20c224 */ /* 0x000fe200078e0a20 */
[----:B------:R-:W-:Y:S01]  /*2940*/  ISETP.GE.AND P4, PT, R42, RZ, PT ;  /* 0x000000ff2a00720c */ /* 0x000fe20003f86270 */
[--C-:B------:R-:W-:Y:S01]  /*2950*/  @!P3 IMAD.IADD R36, R36, 0x1, -R4.reuse ;  /* 0x000000012424b824 */ /* 0x100fe200078e0a04 */
[----:B------:R-:W-:Y:S01]  /*2960*/  ISETP.GT.U32.AND P3, PT, R4, R38, PT ;  /* 0x000000260400720c */ /* 0x000fe20003f64070 */
[----:B------:R-:W-:Y:S01]  /*2970*/  @!P2 IMAD.IADD R37, R37, 0x1, -R4 ;  /* 0x000000012525a824 */ /* 0x000fe200078e0a04 */
[C---:B------:R-:W-:Y:S01]  /*2980*/  LOP3.LUT R7, R6.reuse, 0x80, RZ, 0xfc, !PT ;  /* 0x0000008006077812 */ /* 0x040fe200078efcff */
[----:B------:R-:W-:Y:S01]  /*2990*/  @!P0 IMAD.MOV R36, RZ, RZ, -R36 ;  /* 0x000000ffff248224 */ /* 0x000fe200078e0a24 */
[----:B------:R-:W-:Y:S01]  /*29a0*/  LOP3.LUT R41, R6, 0x70, RZ, 0xfc, !PT ;  /* 0x0000007006297812 */ /* 0x000fe200078efcff */
[----:B------:R-:W-:Y:S01]  /*29b0*/  IMAD R250, R242, 0x3, RZ ;  /* 0x00000003f2fa7824 */ /* 0x000fe200078e02ff */
[----:B------:R-:W-:Y:S01]  /*29c0*/  ISETP.GT.U32.AND P2, PT, R4, R37, PT ;  /* 0x000000250400720c */ /* 0x000fe20003f44070 */
[----:B------:R-:W-:Y:S01]  /*29d0*/  @!P1 IMAD.MOV R34, RZ, RZ, -R34 ;  /* 0x000000ffff229224 */ /* 0x000fe200078e0a22 */
[----:B------:R-:W-:Y:S01]  /*29e0*/  ISETP.GE.AND P1, PT, R7, RZ, PT ;  /* 0x000000ff0700720c */ /* 0x000fe20003f26270 */
[--C-:B------:R-:W-:Y:S01]  /*29f0*/  @!P5 IMAD.IADD R35, R35, 0x1, -R4.reuse ;  /* 0x000000012323d824 */ /* 0x100fe200078e0a04 */
[----:B------:R-:W-:Y:S01]  /*2a00*/  ISETP.GE.AND P5, PT, R39, RZ, PT ;  /* 0x000000ff2700720c */ /* 0x000fe20003fa6270 */
[----:B------:R-:W-:Y:S01]  /*2a10*/  IMAD.SHL.U32 R246, R242, 0x2, RZ ;  /* 0x00000002f2f67824 */ /* 0x000fe200078e00ff */
[----:B------:R-:W-:Y:S01]  /*2a20*/  LOP3.LUT R39, R6, 0x78, RZ, 0xfc, !PT ;  /* 0x0000007806277812 */ /* 0x000fe200078efcff */
[----:B------:R-:W-:Y:S01]  /*2a30*/  @!P4 IMAD.MOV R35, RZ, RZ, -R35 ;  /* 0x000000ffff23c224 */ /* 0x000fe200078e0a23 */
[----:B------:R-:W-:Y:S01]  /*2a40*/  IABS R7, R7 ;  /* 0x0000000700077213 */ /* 0x000fe20000000000 */
[----:B------:R-:W-:Y:S01]  /*2a50*/  @!P3 IMAD.IADD R38, R38, 0x1, -R4 ;  /* 0x000000012626b824 */ /* 0x000fe200078e0a04 */
[----:B------:R-:W-:-:S02]  /*2a60*/  ISETP.GE.AND P4, PT, R39, RZ, PT ;  /* 0x000000ff2700720c */ /* 0x000fc40003f86270 */
[----:B------:R-:W-:Y:S01]  /*2a70*/  IABS R42, R39 ;  /* 0x00000027002a7213 */ /* 0x000fe20000000000 */
[----:B------:R-:W-:Y:S01]  /*2a80*/  IMAD.MOV.U32 R39, RZ, RZ, R7 ;  /* 0x000000ffff277224 */ /* 0x000fe200078e0007 */
[----:B------:R-:W-:Y:S01]  /*2a90*/  ISETP.GT.U32.AND P3, PT, R4, R38, PT ;  /* 0x000000260400720c */ /* 0x000fe20003f64070 */
[----:B------:R-:W-:Y:S01]  /*2aa0*/  @!P2 IMAD.IADD R37, R37, 0x1, -R4 ;  /* 0x000000012525a824 */ /* 0x000fe200078e0a04 */
[----:B------:R-:W-:Y:S01]  /*2ab0*/  ISETP.GE.AND P2, PT, R41, RZ, PT ;  /* 0x000000ff2900720c */ /* 0x000fe20003f46270 */
[C---:B------:R-:W-:Y:S01]  /*2ac0*/  IMAD.HI.U32 R7, R5.reuse, R39, RZ ;  /* 0x0000002705077227 */ /* 0x040fe200078e00ff */
[----:B------:R-:W-:Y:S02]  /*2ad0*/  IABS R45, R41 ;  /* 0x00000029002d7213 */ /* 0x000fe40000000000 */
[----:B------:R-:W-:Y:S01]  /*2ae0*/  ISETP.GE.AND P0, PT, R40, RZ, PT ;  /* 0x000000ff2800720c */ /* 0x000fe20003f06270 */
[----:B------:R-:W-:Y:S02]  /*2af0*/  IMAD.MOV R41, RZ, RZ, -R7 ;  /* 0x000000ffff297224 */ /* 0x000fe400078e0a07 */
[----:B------:R-:W-:-:S04]  /*2b00*/  IMAD.HI.U32 R7, R5, R42, RZ ;  /* 0x0000002a05077227 */ /* 0x000fc800078e00ff */
[----:B------:R-:W-:-:S04]  /*2b10*/  IMAD.HI.U32 R40, R5, R43, RZ ;  /* 0x0000002b05287227 */ /* 0x000fc800078e00ff */
[C---:B------:R-:W-:Y:S02]  /*2b20*/  IMAD R39, R4.reuse, R41, R39 ;  /* 0x0000002904277224 */ /* 0x040fe400078e0227 */
[----:B------:R-:W-:Y:S02]  /*2b30*/  IMAD.MOV R41, RZ, RZ, -R7 ;  /* 0x000000ffff297224 */ /* 0x000fe400078e0a07 */
[----:B------:R-:W-:Y:S02]  /*2b40*/  IMAD.MOV R44, RZ, RZ, -R40 ;  /* 0x000000ffff2c7224 */ /* 0x000fe400078e0a28 */
[C---:B------:R-:W-:Y:S02]  /*2b50*/  IMAD R40, R4.reuse, R41, R42 ;  /* 0x0000002904287224 */ /* 0x040fe400078e022a */
[----:B------:R-:W-:Y:S01]  /*2b60*/  @!P6 IMAD.MOV R37, RZ, RZ, -R37 ;  /* 0x000000ffff25e224 */ /* 0x000fe200078e0a25 */
[----:B------:R-:W-:Y:S01]  /*2b70*/  ISETP.GT.U32.AND P6, PT, R4, R39, PT ;  /* 0x000000270400720c */ /* 0x000fe20003fc4070 */
[----:B------:R-:W-:Y:S01]  /*2b80*/  @!P3 IMAD.IADD R38, R38, 0x1, -R4 ;  /* 0x000000012626b824 */ /* 0x000fe200078e0a04 */
[C---:B------:R-:W-:Y:S01]  /*2b90*/  ISETP.GT.U32.AND P3, PT, R4.reuse, R40, PT ;  /* 0x000000280400720c */ /* 0x040fe20003f64070 */
[----:B------:R-:W-:Y:S01]  /*2ba0*/  IMAD R41, R4, R44, R43 ;  /* 0x0000002c04297224 */ /* 0x000fe200078e022b */
[----:B------:R-:W-:Y:S01]  /*2bb0*/  IABS R44, R49 ;  /* 0x00000031002c7213 */ /* 0x000fe20000000000 */
[----:B------:R-:W-:-:S02]  /*2bc0*/  @!P5 IMAD.MOV R38, RZ, RZ, -R38 ;  /* 0x000000ffff26d224 */ /* 0x000fc400078e0a26 */
[----:B------:R-:W-:Y:S01]  /*2bd0*/  IMAD.HI.U32 R7, R5, R45, RZ ;  /* 0x0000002d05077227 */ /* 0x000fe200078e00ff */
[----:B------:R-:W-:-:S03]  /*2be0*/  ISETP.GT.U32.AND P5, PT, R4, R41, PT ;  /* 0x000000290400720c */ /* 0x000fc60003fa4070 */
[----:B------:R-:W-:Y:S02]  /*2bf0*/  IMAD.MOV R7, RZ, RZ, -R7 ;  /* 0x000000ffff077224 */ /* 0x000fe400078e0a07 */
[----:B------:R-:W-:Y:S02]  /*2c00*/  @!P6 IMAD.IADD R39, R39, 0x1, -R4 ;  /* 0x000000012727e824 */ /* 0x000fe400078e0a04 */
[C---:B------:R-:W-:Y:S01]  /*2c10*/  IMAD R42, R4.reuse, R7, R45 ;  /* 0x00000007042a7224 */ /* 0x040fe200078e022d */
[----:B------:R-:W-:Y:S01]  /*2c20*/  IABS R45, R50 ;  /* 0x00000032002d7213 */ /* 0x000fe20000000000 */
[----:B------:R-:W-:Y:S01]  /*2c30*/  IMAD.HI.U32 R7, R5, R44, RZ ;  /* 0x0000002c05077227 */ /* 0x000fe200078e00ff */
[----:B------:R-:W-:-:S03]  /*2c40*/  ISETP.GT.U32.AND P6, PT, R4, R39, PT ;  /* 0x000000270400720c */ /* 0x000fc60003fc4070 */
[----:B------:R-:W-:Y:S02]  /*2c50*/  @!P5 IMAD.IADD R41, R41, 0x1, -R4 ;  /* 0x000000012929d824 */ /* 0x000fe400078e0a04 */
[----:B------:R-:W-:-:S03]  /*2c60*/  IMAD.HI.U32 R43, R5, R45, RZ ;  /* 0x0000002d052b7227 */ /* 0x000fc600078e00ff */
[C---:B------:R-:W-:Y:S01]  /*2c70*/  ISETP.GT.U32.AND P5, PT, R4.reuse, R41, PT ;  /* 0x000000290400720c */ /* 0x040fe20003fa4070 */
[----:B------:R-:W-:Y:S02]  /*2c80*/  IMAD.MOV R7, RZ, RZ, -R7 ;  /* 0x000000ffff077224 */ /* 0x000fe400078e0a07 */
[----:B------:R-:W-:Y:S02]  /*2c90*/  IMAD.MOV R46, RZ, RZ, -R43 ;  /* 0x000000ffff2e7224 */ /* 0x000fe400078e0a2b */
[----:B------:R-:W-:Y:S02]  /*2ca0*/  IMAD R43, R4, R7, R44 ;  /* 0x00000007042b7224 */ /* 0x000fe400078e022c */
[--C-:B------:R-:W-:Y:S02]  /*2cb0*/  @!P3 IMAD.IADD R40, R40, 0x1, -R4.reuse ;  /* 0x000000012828b824 */ /* 0x100fe400078e0a04 */
[--C-:B------:R-:W-:Y:S01]  /*2cc0*/  @!P6 IMAD.IADD R39, R39, 0x1, -R4.reuse ;  /* 0x000000012727e824 */ /* 0x100fe200078e0a04 */
[C---:B------:R-:W-:Y:S01]  /*2cd0*/  ISETP.GT.U32.AND P6, PT, R4.reuse, R42, PT ;  /* 0x0000002a0400720c */ /* 0x040fe20003fc4070 */
[C---:B------:R-:W-:Y:S01]  /*2ce0*/  IMAD R44, R4.reuse, R46, R45 ;  /* 0x0000002e042c7224 */ /* 0x040fe200078e022d */
[----:B------:R-:W-:Y:S01]  /*2cf0*/  ISETP.GT.U32.AND P3, PT, R4, R40, PT ;  /* 0x000000280400720c */ /* 0x000fe20003f64070 */
[----:B------:R-:W-:-:S02]  /*2d00*/  @!P5 IMAD.IADD R41, R41, 0x1, -R4 ;  /* 0x000000012929d824 */ /* 0x000fc400078e0a04 */
[----:B------:R-:W-:Y:S01]  /*2d10*/  IMAD.MOV.U32 R46, RZ, RZ, R47 ;  /* 0x000000ffff2e7224 */ /* 0x000fe200078e002f */
[----:B------:R-:W-:Y:S01]  /*2d20*/  ISETP.GT.U32.AND P5, PT, R4, R44, PT ;  /* 0x0000002c0400720c */ /* 0x000fe20003fa4070 */
[----:B------:R-:W-:Y:S02]  /*2d30*/  IMAD.MOV.U32 R47, RZ, RZ, R48 ;  /* 0x000000ffff2f7224 */ /* 0x000fe400078e0030 */
[----:B------:R-:W-:-:S04]  /*2d40*/  IMAD.HI.U32 R7, R5, R46, RZ ;  /* 0x0000002e05077227 */ /* 0x000fc800078e00ff */
[--C-:B------:R-:W-:Y:S02]  /*2d50*/  @!P6 IMAD.IADD R42, R42, 0x1, -R4.reuse ;  /* 0x000000012a2ae824 */ /* 0x100fe400078e0a04 */
[----:B------:R-:W-:Y:S01]  /*2d60*/  @!P1 IMAD.MOV R39, RZ, RZ, -R39 ;  /* 0x000000ffff279224 */ /* 0x000fe200078e0a27 */
[----:B------:R-:W-:Y:S01]  /*2d70*/  ISETP.GE.AND P1, PT, R49, RZ, PT ;  /* 0x000000ff3100720c */ /* 0x000fe20003f26270 */
[--C-:B------:R-:W-:Y:S01]  /*2d80*/  @!P3 IMAD.IADD R40, R40, 0x1, -R4.reuse ;  /* 0x000000012828b824 */ /* 0x100fe200078e0a04 */
[C---:B------:R-:W-:Y:S01]  /*2d90*/  ISETP.GT.U32.AND P3, PT, R4.reuse, R43, PT ;  /* 0x0000002b0400720c */ /* 0x040fe20003f64070 */
[----:B------:R-:W-:Y:S01]  /*2da0*/  IMAD.HI.U32 R45, R5, R47, RZ ;  /* 0x0000002f052d7227 */ /* 0x000fe200078e00ff */
[----:B------:R-:W-:Y:S02]  /*2db0*/  IABS R49, R53 ;  /* 0x0000003500317213 */ /* 0x000fe40000000000 */
[----:B------:R-:W-:Y:S01]  /*2dc0*/  ISETP.GT.U32.AND P6, PT, R4, R42, PT ;  /* 0x0000002a0400720c */ /* 0x000fe20003fc4070 */
[----:B------:R-:W-:-:S02]  /*2dd0*/  @!P5 IMAD.IADD R44, R44, 0x1, -R4 ;  /* 0x000000012c2cd824 */ /* 0x000fc400078e0a04 */
[----:B------:R-:W-:Y:S02]  /*2de0*/  IMAD.MOV R7, RZ, RZ, -R7 ;  /* 0x000000ffff077224 */ /* 0x000fe400078e0a07 */
[----:B------:R-:W-:Y:S01]  /*2df0*/  IMAD.MOV R48, RZ, RZ, -R45 ;  /* 0x000000ffff307224 */ /* 0x000fe200078e0a2d */
[C---:B------:R-:W-:Y:S01]  /*2e00*/  ISETP.GT.U32.AND P5, PT, R4.reuse, R44, PT ;  /* 0x0000002c0400720c */ /* 0x040fe20003fa4070 */
[----:B------:R-:W-:Y:S02]  /*2e10*/  IMAD R45, R4, R7, R46 ;  /* 0x00000007042d7224 */ /* 0x000fe400078e022e */
[----:B------:R-:W-:-:S04]  /*2e20*/  IMAD.HI.U32 R7, R5, R49, RZ ;  /* 0x0000003105077227 */ /* 0x000fc800078e00ff */
[----:B------:R-:W-:Y:S02]  /*2e30*/  IMAD.MOV R7, RZ, RZ, -R7 ;  /* 0x000000ffff077224 */ /* 0x000fe400078e0a07 */
[----:B------:R-:W-:Y:S01]  /*2e40*/  IMAD R46, R4, R48, R47 ;  /* 0x00000030042e7224 */ /* 0x000fe200078e022f */
[----:B------:R-:W-:Y:S01]  /*2e50*/  IABS R48, R54 ;  /* 0x0000003600307213 */ /* 0x000fe20000000000 */
[--C-:B------:R-:W-:Y:S01]  /*2e60*/  @!P3 IMAD.IADD R43, R43, 0x1, -R4.reuse ;  /* 0x000000012b2bb824 */ /* 0x100fe200078e0a04 */
[----:B------:R-:W-:Y:S01]  /*2e70*/  ISETP.GE.AND P3, PT, R50, RZ, PT ;  /* 0x000000ff3200720c */ /* 0x000fe20003f66270 */
[----:B------:R-:W-:Y:S01]  /*2e80*/  @!P6 IMAD.IADD R42, R42, 0x1, -R4 ;  /* 0x000000012a2ae824 */ /* 0x000fe200078e0a04 */
[C---:B------:R-:W-:Y:S01]  /*2e90*/  ISETP.GT.U32.AND P6, PT, R4.reuse, R45, PT ;  /* 0x0000002d0400720c */ /* 0x040fe20003fc4070 */
[C---:B------:R-:W-:Y:S01]  /*2ea0*/  IMAD R47, R4.reuse, R7, R49 ;  /* 0x00000007042f7224 */ /* 0x040fe200078e0231 */
[----:B------:R-:W-:Y:S01]  /*2eb0*/  IABS R50, R55 ;  /* 0x0000003700327213 */ /* 0x000fe20000000000 */
[----:B------:R-:W-:Y:S01]  /*2ec0*/  @!P4 IMAD.MOV R40, RZ, RZ, -R40 ;  /* 0x000000ffff28c224 */ /* 0x000fe200078e0a28 */
[C---:B------:R-:W-:Y:S01]  /*2ed0*/  ISETP.GT.U32.AND P4, PT, R4.reuse, R43, PT ;  /* 0x0000002b0400720c */ /* 0x040fe20003f84070 */
[----:B------:R-:W-:Y:S01]  /*2ee0*/  @!P2 IMAD.MOV R42, RZ, RZ, -R42 ;  /* 0x000000ffff2aa224 */ /* 0x000fe200078e0a2a */
[----:B------:R-:W-:Y:S01]  /*2ef0*/  ISETP.GT.U32.AND P2, PT, R4, R46, PT ;  /* 0x0000002e0400720c */ /* 0x000fe20003f44070 */
[----:B------:R-:W-:Y:S01]  /*2f00*/  @!P5 IMAD.IADD R44, R44, 0x1, -R4 ;  /* 0x000000012c2cd824 */ /* 0x000fe200078e0a04 */
[----:B------:R-:W-:Y:S01]  /*2f10*/  ISETP.GT.U32.AND P5, PT, R4, R47, PT ;  /* 0x0000002f0400720c */ /* 0x000fe20003fa4070 */
[----:B------:R-:W-:-:S04]  /*2f20*/  IMAD.HI.U32 R7, R5, R48, RZ ;  /* 0x0000003005077227 */ /* 0x000fc800078e00ff */
[--C-:B------:R-:W-:Y:S01]  /*2f30*/  @!P6 IMAD.IADD R45, R45, 0x1, -R4.reuse ;  /* 0x000000012d2de824 */ /* 0x100fe200078e0a04 */
[----:B------:R-:W-:Y:S01]  /*2f40*/  ISETP.GE.AND P6, PT, R53, RZ, PT ;  /* 0x000000ff3500720c */ /* 0x000fe20003fc6270 */
[----:B------:R-:W-:Y:S02]  /*2f50*/  IMAD.MOV R49, RZ, RZ, -R7 ;  /* 0x000000ffff317224 */ /* 0x000fe400078e0a07 */
[--C-:B------:R-:W-:Y:S01]  /*2f60*/  @!P4 IMAD.IADD R43, R43, 0x1, -R4.reuse ;  /* 0x000000012b2bc824 */ /* 0x100fe200078e0a04 */
[----:B------:R-:W-:Y:S01]  /*2f70*/  ISETP.GE.AND P4, PT, R52, RZ, PT ;  /* 0x000000ff3400720c */ /* 0x000fe20003f86270 */
[--C-:B------:R-:W-:Y:S01]  /*2f80*/  @!P2 IMAD.IADD R46, R46, 0x1, -R4.reuse ;  /* 0x000000012e2ea824 */ /* 0x100fe200078e0a04 */
[C---:B------:R-:W-:Y:S01]  /*2f90*/  ISETP.GT.U32.AND P2, PT, R4.reuse, R45, PT ;  /* 0x0000002d0400720c */ /* 0x040fe20003f44070 */
[----:B------:R-:W-:Y:S01]  /*2fa0*/  @!P5 IMAD.IADD R47, R47, 0x1, -R4 ;  /* 0x000000012f2fd824 */ /* 0x000fe200078e0a04 */
[----:B------:R-:W-:Y:S01]  /*2fb0*/  IABS R52, R57 ;  /* 0x0000003900347213 */ /* 0x000fe20000000000 */
[----:B------:R-:W-:Y:S01]  /*2fc0*/  @!P1 IMAD.MOV R43, RZ, RZ, -R43 ;  /* 0x000000ffff2b9224 */ /* 0x000fe200078e0a2b */
[C---:B------:R-:W-:Y:S01]  /*2fd0*/  ISETP.GT.U32.AND P5, PT, R4.reuse, R46, PT ;  /* 0x0000002e0400720c */ /* 0x040fe20003fa4070 */
[----:B------:R-:W-:Y:S01]  /*2fe0*/  IMAD.HI.U32 R7, R5, R50, RZ ;  /* 0x0000003205077227 */ /* 0x000fe200078e00ff */
[----:B------:R-:W-:-:S03]  /*2ff0*/  ISETP.GT.U32.AND P1, PT, R4, R47, PT ;  /* 0x0000002f0400720c */ /* 0x000fc60003f24070 */
[C---:B------:R-:W-:Y:S02]  /*3000*/  IMAD R48, R4.reuse, R49, R48 ;  /* 0x0000003104307224 */ /* 0x040fe400078e0230 */
[----:B------:R-:W-:Y:S02]  /*3010*/  IMAD.MOV R7, RZ, RZ, -R7 ;  /* 0x000000ffff077224 */ /* 0x000fe400078e0a07 */
[----:B------:R-:W-:Y:S01]  /*3020*/  @!P0 IMAD.MOV R41, RZ, RZ, -R41 ;  /* 0x000000ffff298224 */ /* 0x000fe200078e0a29 */
[----:B------:R-:W-:Y:S01]  /*3030*/  ISETP.GE.AND P0, PT, R51, RZ, PT ;  /* 0x000000ff3300720c */ /* 0x000fe20003f06270 */
[----:B------:R-:W-:Y:S01]  /*3040*/  @!P2 IMAD.IADD R45, R45, 0x1, -R4 ;  /* 0x000000012d2da824 */ /* 0x000fe200078e0a04 */
[----:B------:R-:W-:Y:S01]  /*3050*/  IABS R51, R56 ;  /* 0x0000003800337213 */ /* 0x000fe20000000000 */
[C---:B------:R-:W-:Y:S01]  /*3060*/  IMAD R49, R4.reuse, R7, R50 ;  /* 0x0000000704317224 */ /* 0x040fe200078e0232 */
[----:B------:R-:W-:Y:S01]  /*3070*/  ISETP.GT.U32.AND P2, PT, R4, R48, PT ;  /* 0x000000300400720c */ /* 0x000fe20003f44070 */
[----:B------:R-:W-:-:S02]  /*3080*/  @!P1 IMAD.IADD R47, R47, 0x1, -R4 ;  /* 0x000000012f2f9824 */ /* 0x000fc400078e0a04 */
[----:B------:R-:W-:Y:S01]  /*3090*/  IMAD.HI.U32 R7, R5, R51, RZ ;  /* 0x0000003305077227 */ /* 0x000fe200078e00ff */
[----:B------:R-:W-:-:S03]  /*30a0*/  ISETP.GT.U32.AND P1, PT, R4, R49, PT ;  /* 0x000000310400720c */ /* 0x000fc60003f24070 */
[----:B------:R-:W-:Y:S01]  /*30b0*/  @!P5 IMAD.IADD R46, R46, 0x1, -R4 ;  /* 0x000000012e2ed824 */ /* 0x000fe200078e0a04 */
[----:B------:R-:W-:Y:S01]  /*30c0*/  ISETP.GE.AND P5, PT, R54, RZ, PT ;  /* 0x000000ff3600720c */ /* 0x000fe20003fa6270 */
[----:B------:R-:W-:Y:S01]  /*30d0*/  IMAD.HI.U32 R50, R5, R52, RZ ;  /* 0x0000003405327227 */ /* 0x000fe200078e00ff */
[----:B------:R-:W-:-:S03]  /*30e0*/  LOP3.LUT R54, R6, 0x44, RZ, 0xfc, !PT ;  /* 0x0000004406367812 */ /* 0x000fc600078efcff */
[----:B------:R-:W-:Y:S02]  /*30f0*/  IMAD.MOV R7, RZ, RZ, -R7 ;  /* 0x000000ffff077224 */ /* 0x000fe400078e0a07 */
[----:B------:R-:W-:Y:S01]  /*3100*/  IMAD.MOV R53, RZ, RZ, -R50 ;  /* 0x000000ffff357224 */ /* 0x000fe200078e0a32 */
[----:B------:R-:W-:Y:S01]  /*3110*/  IABS R50, R54 ;  /* 0x0000003600327213 */ /* 0x000fe20000000000 */
[--C-:B------:R-:W-:Y:S01]  /*3120*/  @!P2 IMAD.IADD R48, R48, 0x1, -R4.reuse ;  /* 0x000000013030a824 */ /* 0x100fe200078e0a04 */
[----:B------:R-:W-:Y:S01]  /*3130*/  ISETP.GE.AND P2, PT, R55, RZ, PT ;  /* 0x000000ff3700720c */ /* 0x000fe20003f46270 */
[C---:B------:R-:W-:Y:S01]  /*3140*/  IMAD R7, R4.reuse, R7, R51 ;  /* 0x0000000704077224 */ /* 0x040fe200078e0233 */
[----:B------:R-:W-:Y:S01]  /*3150*/  IABS R55, R59 ;  /* 0x0000003b00377213 */ /* 0x000fe20000000000 */
[----:B------:R-:W-:Y:S01]  /*3160*/  @!P1 IMAD.IADD R49, R49, 0x1, -R4 ;  /* 0x0000000131319824 */ /* 0x000fe200078e0a04 */
[C---:B------:R-:W-:Y:S01]  /*3170*/  ISETP.GT.U32.AND P1, PT, R4.reuse, R48, PT ;  /* 0x000000300400720c */ /* 0x040fe20003f24070 */
[----:B------:R-:W-:Y:S01]  /*3180*/  @!P3 IMAD.MOV R44, RZ, RZ, -R44 ;  /* 0x000000ffff2cb224 */ /* 0x000fe200078e0a2c */
[C---:B------:R-:W-:Y:S01]  /*3190*/  ISETP.GT.U32.AND P3, PT, R4.reuse, R7, PT ;  /* 0x000000070400720c */ /* 0x040fe20003f64070 */
[----:B------:R-:W-:-:S02]  /*31a0*/  IMAD R51, R4, R53, R52 ;  /* 0x0000003504337224 */ /* 0x000fc400078e0234 */
[----:B------:R-:W-:Y:S02]  /*31b0*/  IMAD.MOV.U32 R53, RZ, RZ, R50 ;  /* 0x000000ffff357224 */ /* 0x000fe400078e0032 */
[----:B------:R-:W-:Y:S01]  /*31c0*/  @!P0 IMAD.MOV R45, RZ, RZ, -R45 ;  /* 0x000000ffff2d8224 */ /* 0x000fe200078e0a2d */
[----:B------:R-:W-:Y:S01]  /*31d0*/  ISETP.GT.U32.AND P0, PT, R4, R49, PT ;  /* 0x000000310400720c */ /* 0x000fe20003f04070 */
[----:B------:R-:W-:-:S04]  /*31e0*/  IMAD.HI.U32 R50, R5, R53, RZ ;  /* 0x0000003505327227 */ /* 0x000fc800078e00ff */
[----:B------:R-:W-:Y:S01]  /*31f0*/  @!P4 IMAD.MOV R46, RZ, RZ, -R46 ;  /* 0x000000ffff2ec224 */ /* 0x000fe200078e0a2e */
[----:B------:R-:W-:Y:S01]  /*3200*/  ISETP.GT.U32.AND P4, PT, R4, R51, PT ;  /* 0x000000330400720c */ /* 0x000fe20003f84070 */
[----:B------:R-:W-:-:S04]  /*3210*/  IMAD.HI.U32 R52, R5, R55, RZ ;  /* 0x0000003705347227 */ /* 0x000fc800078e00ff */
[----:B------:R-:W-:Y:S02]  /*3220*/  IMAD.MOV R50, RZ, RZ, -R50 ;  /* 0x000000ffff327224 */ /* 0x000fe400078e0a32 */
[----:B------:R-:W-:Y:S01]  /*3230*/  @!P1 IMAD.IADD R48, R48, 0x1, -R4 ;  /* 0x0000000130309824 */ /* 0x000fe200078e0a04 */
[----:B------:R-:W-:Y:S01]  /*3240*/  ISETP.GE.AND P1, PT, R57, RZ, PT ;  /* 0x000000ff3900720c */ /* 0x000fe20003f26270 */
[----:B------:R-:W-:Y:S02]  /*3250*/  IMAD.MOV R52, RZ, RZ, -R52 ;  /* 0x000000ffff347224 */ /* 0x000fe400078e0a34 */
[--C-:B------:R-:W-:Y:S02]  /*3260*/  @!P3 IMAD.IADD R7, R7, 0x1, -R4.reuse ;  /* 0x000000010707b824 */ /* 0x100fe400078e0a04 */
[C---:B------:R-:W-:Y:S02]  /*3270*/  IMAD R53, R4.reuse, R50, R53 ;  /* 0x0000003204357224 */ /* 0x040fe400078e0235 */
[----:B------:R-:W-:Y:S01]  /*3280*/  @!P0 IMAD.IADD R49, R49, 0x1, -R4 ;  /* 0x0000000131318824 */ /* 0x000fe200078e0a04 */
[C---:B------:R-:W-:Y:S01]  /*3290*/  ISETP.GT.U32.AND P3, PT, R4.reuse, R7, PT ;  /* 0x000000070400720c */ /* 0x040fe20003f64070 */
[----:B------:R-:W-:Y:S01]  /*32a0*/  IMAD R55, R4, R52, R55 ;  /* 0x0000003404377224 */ /* 0x000fe200078e0237 */
[----:B------:R-:W-:Y:S01]  /*32b0*/  LOP3.LUT R52, R6, 0x38, RZ, 0xfc, !PT ;  /* 0x0000003806347812 */ /* 0x000fe200078efcff */
[----:B------:R-:W-:Y:S01]  /*32c0*/  @!P5 IMAD.MOV R48, RZ, RZ, -R48 ;  /* 0x000000ffff30d224 */ /* 0x000fe200078e0a30 */
[----:B------:R-:W-:Y:S01]  /*32d0*/  ISETP.GT.U32.AND P5, PT, R4, R53, PT ;  /* 0x000000350400720c */ /* 0x000fe20003fa4070 */
[----:B------:R-:W-:Y:S01]  /*32e0*/  @!P4 IMAD.IADD R51, R51, 0x1, -R4 ;  /* 0x000000013333c824 */ /* 0x000fe200078e0a04 */
[----:B------:R-:W-:Y:S01]  /*32f0*/  ISETP.GE.AND P0, PT, R54, RZ, PT ;  /* 0x000000ff3600720c */ /* 0x000fe20003f06270 */
[----:B------:R-:W-:Y:S01]  /*3300*/  @!P2 IMAD.MOV R49, RZ, RZ, -R49 ;  /* 0x000000ffff31a224 */ /* 0x000fe200078e0a31 */
[----:B------:R-:W-:Y:S01]  /*3310*/  ISETP.GT.U32.AND P2, PT, R4, R55, PT ;  /* 0x000000370400720c */ /* 0x000fe20003f44070 */
[----:B------:R-:W-:Y:S01]  /*3320*/  @!P6 IMAD.MOV R47, RZ, RZ, -R47 ;  /* 0x000000ffff2fe224 */ /* 0x000fe200078e0a2f */
[----:B------:R-:W-:-:S02]  /*3330*/  ISETP.GE.AND P6, PT, R56, RZ, PT ;  /* 0x000000ff3800720c */ /* 0x000fc40003fc6270 */
[C---:B------:R-:W-:Y:S01]  /*3340*/  ISETP.GT.U32.AND P4, PT, R4.reuse, R51, PT ;  /* 0x000000330400720c */ /* 0x040fe20003f84070 */
[--C-:B------:R-:W-:Y:S01]  /*3350*/  @!P3 IMAD.IADD R7, R7, 0x1, -R4.reuse ;  /* 0x000000010707b824 */ /* 0x100fe200078e0a04 */
[----:B------:R-:W-:Y:S02]  /*3360*/  IABS R56, R52 ;  /* 0x0000003400387213 */ /* 0x000fe40000000000 */
[----:B------:R-:W-:Y:S01]  /*3370*/  ISETP.GE.AND P3, PT, R59, RZ, PT ;  /* 0x000000ff3b00720c */ /* 0x000fe20003f66270 */
[--C-:B------:R-:W-:Y:S02]  /*3380*/  @!P5 IMAD.IADD R53, R53, 0x1, -R4.reuse ;  /* 0x000000013535d824 */ /* 0x100fe400078e0a04 */
[----:B------:R-:W-:Y:S02]  /*3390*/  IMAD.MOV.U32 R54, RZ, RZ, R7 ;  /* 0x000000ffff367224 */ /* 0x000fe400078e0007 */
[----:B------:R-:W-:Y:S01]  /*33a0*/  @!P2 IMAD.IADD R55, R55, 0x1, -R4 ;  /* 0x000000013737a824 */ /* 0x000fe200078e0a04 */
[----:B------:R-:W-:Y:S01]  /*33b0*/  ISETP.GT.U32.AND P5, PT, R4, R53, PT ;  /* 0x000000350400720c */ /* 0x000fe20003fa4070 */
[----:B------:R-:W-:Y:S01]  /*33c0*/  IMAD.HI.U32 R50, R5, R56, RZ ;  /* 0x0000003805327227 */ /* 0x000fe200078e00ff */
[----:B------:R-:W-:-:S02]  /*33d0*/  ISETP.GE.AND P2, PT, R61, RZ, PT ;  /* 0x000000ff3d00720c */ /* 0x000fc40003f46270 */
[----:B------:R-:W-:Y:S01]  /*33e0*/  IABS R61, R65 ;  /* 0x00000041003d7213 */ /* 0x000fe20000000000 */
[----:B------:R-:W-:Y:S01]  /*33f0*/  @!P4 IMAD.IADD R51, R51, 0x1, -R4 ;  /* 0x000000013333c824 */ /* 0x000fe200078e0a04 */
[----:B------:R-:W-:Y:S01]  /*3400*/  ISETP.GE.AND P4, PT, R52, RZ, PT ;  /* 0x000000ff3400720c */ /* 0x000fe20003f86270 */
[----:B------:R-:W-:Y:S01]  /*3410*/  @!P6 IMAD.MOV R54, RZ, RZ, -R54 ;  /* 0x000000ffff36e224 */ /* 0x000fe200078e0a36 */
[----:B------:R-:W-:Y:S01]  /*3420*/  ISETP.GT.U32.AND P6, PT, R4, R55, PT ;  /* 0x000000370400720c */ /* 0x000fe20003fc4070 */
[----:B------:R-:W-:-:S04]  /*3430*/  IMAD.HI.U32 R52, R5, R58, RZ ;  /* 0x0000003a05347227 */ /* 0x000fc800078e00ff */
[----:B------:R-:W-:Y:S02]  /*3440*/  IMAD.MOV R57, RZ, RZ, -R50 ;  /* 0x000000ffff397224 */ /* 0x000fe400078e0a32 */
[----:B------:R-:W-:Y:S02]  /*3450*/  IMAD.MOV R59, RZ, RZ, -R52 ;  /* 0x000000ffff3b7224 */ /* 0x000fe400078e0a34 */
[C---:B------:R-:W-:Y:S02]  /*3460*/  IMAD R7, R4.reuse, R57, R56 ;  /* 0x0000003904077224 */ /* 0x040fe400078e0238 */
[C---:B------:R-:W-:Y:S01]  /*3470*/  IMAD R57, R4.reuse, R59, R58 ;  /* 0x0000003b04397224 */ /* 0x040fe200078e023a */
[----:B------:R-:W-:Y:S01]  /*3480*/  IABS R58, R64 ;  /* 0x00000040003a7213 */ /* 0x000fe20000000000 */
[--C-:B------:R-:W-:Y:S01]  /*3490*/  @!P5 IMAD.IADD R53, R53, 0x1, -R4.reuse ;  /* 0x000000013535d824 */ /* 0x100fe200078e0a04 */
[C---:B------:R-:W-:Y:S01]  /*34a0*/  ISETP.GT.U32.AND P5, PT, R4.reuse, R7, PT ;  /* 0x000000070400720c */ /* 0x040fe20003fa4070 */
[----:B------:R-:W-:Y:S01]  /*34b0*/  @!P6 IMAD.IADD R55, R55, 0x1, -R4 ;  /* 0x000000013737e824 */ /* 0x000fe200078e0a04 */
[----:B------:R-:W-:Y:S01]  /*34c0*/  ISETP.GT.U32.AND P6, PT, R4, R57, PT ;  /* 0x000000390400720c */ /* 0x000fe20003fc4070 */
[----:B------:R-:W-:-:S02]  /*34d0*/  IMAD.MOV.U32 R52, RZ, RZ, R60 ;  /* 0x000000ffff347224 */ /* 0x000fc400078e003c */
[----:B------:R-:W-:Y:S02]  /*34e0*/  IMAD.MOV.U32 R56, RZ, RZ, R51 ;  /* 0x000000ffff387224 */ /* 0x000fe400078e0033 */
[----:B------:R-:W-:-:S04]  /*34f0*/  IMAD.HI.U32 R50, R5, R52, RZ ;  /* 0x0000003405327227 */ /* 0x000fc800078e00ff */
[----:B------:R-:W-:Y:S02]  /*3500*/  IMAD.MOV R59, RZ, RZ, -R50 ;  /* 0x000000ffff3b7224 */ /* 0x000fe400078e0a32 */
[--C-:B------:R-:W-:Y:S02]  /*3510*/  @!P5 IMAD.IADD R7, R7, 0x1, -R4.reuse ;  /* 0x000000010707d824 */ /* 0x100fe400078e0a04 */
[----:B------:R-:W-:Y:S02]  /*3520*/  @!P6 IMAD.IADD R57, R57, 0x1, -R4 ;  /* 0x000000013939e824 */ /* 0x000fe400078e0a04 */
[----:B------:R-:W-:Y:S01]  /*3530*/  IMAD.HI.U32 R50, R5, R58, RZ ;  /* 0x0000003a05327227 */ /* 0x000fe200078e00ff */
[----:B------:R-:W-:-:S03]  /*3540*/  ISETP.GT.U32.AND P6, PT, R4, R7, PT ;  /* 0x000000070400720c */ /* 0x000fc60003fc4070 */
[----:B------:R-:W-:Y:S01]  /*3550*/  IMAD.MOV R51, RZ, RZ, -R50 ;  /* 0x000000ffff337224 */ /* 0x000fe200078e0a32 */
[----:B------:R-:W-:Y:S01]  /*3560*/  IABS R50, R68 ;  /* 0x0000004400327213 */ /* 0x000fe20000000000 */
[C---:B------:R-:W-:Y:S02]  /*3570*/  IMAD R59, R4.reuse, R59, R52 ;  /* 0x0000003b043b7224 */ /* 0x040fe400078e0234 */
[C---:B------:R-:W-:Y:S02]  /*3580*/  IMAD R51, R4.reuse, R51, R58 ;  /* 0x0000003304337224 */ /* 0x040fe400078e023a */
[----:B------:R-:W-:Y:S01]  /*3590*/  IMAD.MOV.U32 R58, RZ, RZ, R53 ;  /* 0x000000ffff3a7224 */ /* 0x000fe200078e0035 */
[C---:B------:R-:W-:Y:S01]  /*35a0*/  ISETP.GT.U32.AND P5, PT, R4.reuse, R59, PT ;  /* 0x0000003b0400720c */ /* 0x040fe20003fa4070 */
[----:B------:R-:W-:Y:S02]  /*35b0*/  IMAD.MOV.U32 R53, RZ, RZ, R50 ;  /* 0x000000ffff357224 */ /* 0x000fe400078e0032 */
[----:B------:R-:W-:Y:S01]  /*35c0*/  @!P6 IMAD.IADD R7, R7, 0x1, -R4 ;  /* 0x000000010707e824 */ /* 0x000fe200078e0a04 */
[----:B------:R-:W-:Y:S01]  /*35d0*/  ISETP.GT.U32.AND P6, PT, R4, R51, PT ;  /* 0x000000330400720c */ /* 0x000fe20003fc4070 */
[----:B------:R-:W-:-:S04]  /*35e0*/  IMAD.HI.U32 R50, R5, R63, RZ ;  /* 0x0000003f05327227 */ /* 0x000fc800078e00ff */
[----:B------:R-:W-:-:S04]  /*35f0*/  IMAD.HI.U32 R52, R5, R61, RZ ;  /* 0x0000003d05347227 */ /* 0x000fc800078e00ff */
[----:B------:R-:W-:Y:S02]  /*3600*/  IMAD.MOV R50, RZ, RZ, -R50 ;  /* 0x000000ffff327224 */ /* 0x000fe400078e0a32 */
[----:B------:R-:W-:Y:S01]  /*3610*/  @!P1 IMAD.MOV R56, RZ, RZ, -R56 ;  /* 0x000000ffff389224 */ /* 0x000fe200078e0a38 */
[----:B------:R-:W-:Y:S01]  /*3620*/  ISETP.GE.AND P1, PT, R62, RZ, PT ;  /* 0x000000ff3e00720c */ /* 0x000fe20003f26270 */
[----:B------:R-:W-:Y:S02]  /*3630*/  IMAD.MOV R52, RZ, RZ, -R52 ;  /* 0x000000ffff347224 */ /* 0x000fe400078e0a34 */
[----:B------:R-:W-:Y:S02]  /*3640*/  IMAD.MOV.U32 R62, RZ, RZ, R7 ;  /* 0x000000ffff3e7224 */ /* 0x000fe400078e0007 */
[----:B------:R-:W-:Y:S01]  /*3650*/  IMAD R7, R4, R50, R63 ;  /* 0x0000003204077224 */ /* 0x000fe200078e023f */
[----:B------:R-:W-:Y:S01]  /*3660*/  LOP3.LUT R63, R6, 0x18, RZ, 0xfc, !PT ;  /* 0x00000018063f7812 */ /* 0x000fe200078efcff */
[----:B------:R-:W-:-:S02]  /*3670*/  IMAD R61, R4, R52, R61 ;  /* 0x00000034043d7224 */ /* 0x000fc400078e023d */
[----:B------:R-:W-:Y:S01]  /*3680*/  @!P6 IMAD.IADD R51, R51, 0x1, -R4 ;  /* 0x000000013333e824 */ /* 0x000fe200078e0a04 */
[C---:B------:R-:W-:Y:S01]  /*3690*/  ISETP.GT.U32.AND P6, PT, R4.reuse, R7, PT ;  /* 0x000000070400720c */ /* 0x040fe20003fc4070 */
[----:B------:R-:W-:Y:S01]  /*36a0*/  @!P4 IMAD.MOV R62, RZ, RZ, -R62 ;  /* 0x000000ffff3ec224 */ /* 0x000fe200078e0a3e */
[C---:B------:R-:W-:Y:S01]  /*36b0*/  ISETP.GT.U32.AND P4, PT, R4.reuse, R61, PT ;  /* 0x0000003d0400720c */ /* 0x040fe20003f84070 */
[----:B------:R-:W-:Y:S01]  /*36c0*/  @!P0 IMAD.MOV R58, RZ, RZ, -R58 ;  /* 0x000000ffff3a8224 */ /* 0x000fe200078e0a3a */
[----:B------:R-:W-:Y:S01]  /*36d0*/  ISETP.GT.U32.AND P0, PT, R4, R57, PT ;  /* 0x000000390400720c */ /* 0x000fe20003f04070 */
[----:B------:R-:W-:Y:S01]  /*36e0*/  IMAD.MOV.U32 R60, RZ, RZ, R55 ;  /* 0x000000ffff3c7224 */ /* 0x000fe200078e0037 */
[----:B------:R-:W-:Y:S01]  /*36f0*/  IABS R55, R63 ;  /* 0x0000003f00377213 */ /* 0x000fe20000000000 */
[----:B------:R-:W-:-:S04]  /*3700*/  IMAD.HI.U32 R52, R5, R53, RZ ;  /* 0x0000003505347227 */ /* 0x000fc800078e00ff */
[----:B------:R-:W-:-:S04]  /*3710*/  IMAD.HI.U32 R50, R5, R55, RZ ;  /* 0x0000003705327227 */ /* 0x000fc800078e00ff */
[--C-:B------:R-:W-:Y:S02]  /*3720*/  @!P6 IMAD.IADD R7, R7, 0x1, -R4.reuse ;  /* 0x000000010707e824 */ /* 0x100fe400078e0a04 */
[--C-:B------:R-:W-:Y:S01]  /*3730*/  @!P4 IMAD.IADD R61, R61, 0x1, -R4.reuse ;  /* 0x000000013d3dc824 */ /* 0x100fe200078e0a04 */
[C---:B------:R-:W-:Y:S01]  /*3740*/  ISETP.GT.U32.AND P4, PT, R4.reuse, R51, PT ;  /* 0x000000330400720c */ /* 0x040fe20003f84070 */
[----:B------:R-:W-:Y:S01]  /*3750*/  @!P5 IMAD.IADD R59, R59, 0x1, -R4 ;  /* 0x000000013b3bd824 */ /* 0x000fe200078e0a04 */
[C---:B------:R-:W-:Y:S01]  /*3760*/  ISETP.GT.U32.AND P6, PT, R4.reuse, R7, PT ;  /* 0x000000070400720c */ /* 0x040fe20003fc4070 */
[----:B------:R-:W-:Y:S02]  /*3770*/  IMAD.MOV R52, RZ, RZ, -R52 ;  /* 0x000000ffff347224 */ /* 0x000fe400078e0a34 */
[----:B------:R-:W-:Y:S01]  /*3780*/  @!P0 IMAD.IADD R57, R57, 0x1, -R4 ;  /* 0x0000000139398824 */ /* 0x000fe200078e0a04 */
[----:B------:R-:W-:Y:S01]  /*3790*/  ISETP.GT.U32.AND P5, PT, R4, R59, PT ;  /* 0x0000003b0400720c */ /* 0x000fe20003fa4070 */
[----:B------:R-:W-:Y:S01]  /*37a0*/  @!P3 IMAD.MOV R60, RZ, RZ, -R60 ;  /* 0x000000ffff3cb224 */ /* 0x000fe200078e0a3c */
[----:B------:R-:W-:Y:S01]  /*37b0*/  ISETP.GE.AND P3, PT, R64, RZ, PT ;  /* 0x000000ff4000720c */ /* 0x000fe20003f66270 */
[----:B------:R-:W-:Y:S01]  /*37c0*/  IMAD.MOV R50, RZ, RZ, -R50 ;  /* 0x000000ffff327224 */ /* 0x000fe200078e0a32 */
[----:B------:R-:W-:Y:S01]  /*37d0*/  ISETP.GE.AND P0, PT, R65, RZ, PT ;  /* 0x000000ff4100720c */ /* 0x000fe20003f06270 */
[----:B------:R-:W-:Y:S01]  /*37e0*/  IMAD R53, R4, R52, R53 ;  /* 0x0000003404357224 */ /* 0x000fe200078e0235 */
[----:B------:R-:W-:Y:S01]  /*37f0*/  IABS R65, R74 ;  /* 0x0000004a00417213 */ /* 0x000fe20000000000 */
[----:B------:R-:W-:-:S02]  /*3800*/  IMAD.MOV.U32 R64, RZ, RZ, R57 ;  /* 0x000000ffff407224 */ /* 0x000fc400078e0039 */
[C---:B------:R-:W-:Y:S02]  /*3810*/  IMAD R55, R4.reuse, R50, R55 ;  /* 0x0000003204377224 */ /* 0x040fe400078e0237 */
[----:B------:R-:W-:Y:S01]  /*3820*/  @!P2 IMAD.MOV R64, RZ, RZ, -R64 ;  /* 0x000000ffff40a224 */ /* 0x000fe200078e0a40 */
[C---:B------:R-:W-:Y:S01]  /*3830*/  ISETP.GT.U32.AND P2, PT, R4.reuse, R61, PT ;  /* 0x0000003d0400720c */ /* 0x040fe20003f44070 */
[--C-:B------:R-:W-:Y:S01]  /*3840*/  @!P4 IMAD.IADD R51, R51, 0x1, -R4.reuse ;  /* 0x000000013333c824 */ /* 0x100fe200078e0a04 */
[C---:B------:R-:W-:Y:S01]  /*3850*/  ISETP.GT.U32.AND P4, PT, R4.reuse, R53, PT ;  /* 0x000000350400720c */ /* 0x040fe20003f84070 */
[--C-:B------:R-:W-:Y:S01]  /*3860*/  @!P6 IMAD.IADD R7, R7, 0x1, -R4.reuse ;  /* 0x000000010707e824 */ /* 0x100fe200078e0a04 */
[----:B------:R-:W-:Y:S01]  /*3870*/  ISETP.GT.U32.AND P6, PT, R4, R55, PT ;  /* 0x000000370400720c */ /* 0x000fe20003fc4070 */
[----:B------:R-:W-:Y:S01]  /*3880*/  @!P5 IMAD.IADD R59, R59, 0x1, -R4 ;  /* 0x000000013b3bd824 */ /* 0x000fe200078e0a04 */
[----:B------:R-:W-:Y:S01]  /*3890*/  ISETP.GE.AND P5, PT, R66, RZ, PT ;  /* 0x000000ff4200720c */ /* 0x000fe20003fa6270 */
[----:B------:R-:W-:-:S04]  /*38a0*/  IMAD.HI.U32 R50, R5, R65, RZ ;  /* 0x0000004105327227 */ /* 0x000fc800078e00ff */
[----:B------:R-:W-:Y:S02]  /*38b0*/  IMAD.MOV R50, RZ, RZ, -R50 ;  /* 0x000000ffff327224 */ /* 0x000fe400078e0a32 */
[--C-:B------:R-:W-:Y:S01]  /*38c0*/  @!P2 IMAD.IADD R61, R61, 0x1, -R4.reuse ;  /* 0x000000013d3da824 */ /* 0x100fe200078e0a04 */
[----:B------:R-:W-:Y:S01]  /*38d0*/  ISETP.GE.AND P2, PT, R68, RZ, PT ;  /* 0x000000ff4400720c */ /* 0x000fe20003f46270 */
[----:B------:R-:W-:Y:S01]  /*38e0*/  @!P4 IMAD.IADD R53, R53, 0x1, -R4 ;  /* 0x000000013535c824 */ /* 0x000fe200078e0a04 */
[----:B------:R-:W-:Y:S01]  /*38f0*/  ISETP.GE.AND P4, PT, R63, RZ, PT ;  /* 0x000000ff3f00720c */ /* 0x000fe20003f86270 */
[----:B------:R-:W-:Y:S01]  /*3900*/  IMAD.MOV.U32 R66, RZ, RZ, R59 ;  /* 0x000000ffff427224 */ /* 0x000fe200078e003b */
[----:B------:R-:W-:Y:S01]  /*3910*/  LEA.HI R63, R0, R8, RZ, 0x1b ;  /* 0x00000008003f7211 */ /* 0x000fe200078fd8ff */
[----:B------:R-:W-:-:S04]  /*3920*/  IMAD.HI.U32 R52, R5, R67, RZ ;  /* 0x0000004305347227 */ /* 0x000fc800078e00ff */
[----:B------:R-:W-:Y:S02]  /*3930*/  @!P6 IMAD.IADD R55, R55, 0x1, -R4 ;  /* 0x000000013737e824 */ /* 0x000fe400078e0a04 */
[----:B------:R-:W-:Y:S02]  /*3940*/  IMAD.MOV.U32 R68, RZ, RZ, R51 ;  /* 0x000000ffff447224 */ /* 0x000fe400078e0033 */
[C---:B------:R-:W-:Y:S02]  /*3950*/  IMAD R65, R4.reuse, R50, R65 ;  /* 0x0000003204417224 */ /* 0x040fe400078e0241 */
[----:B------:R-:W-:Y:S01]  /*3960*/  @!P1 IMAD.MOV R66, RZ, RZ, -R66 ;  /* 0x000000ffff429224 */ /* 0x000fe200078e0a42 */
[C---:B------:R-:W-:Y:S01]  /*3970*/  ISETP.GT.U32.AND P1, PT, R4.reuse, R53, PT ;  /* 0x000000350400720c */ /* 0x040fe20003f24070 */
[----:B------:R-:W-:Y:S01]  /*3980*/  IMAD.HI.U32 R57, R5, R69, RZ ;  /* 0x0000004505397227 */ /* 0x000fe200078e00ff */
[----:B------:R-:W-:-:S03]  /*3990*/  ISETP.GT.U32.AND P6, PT, R4, R65, PT ;  /* 0x000000410400720c */ /* 0x000fc60003fc4070 */
[----:B------:R-:W-:Y:S02]  /*39a0*/  IMAD.MOV R52, RZ, RZ, -R52 ;  /* 0x000000ffff347224 */ /* 0x000fe400078e0a34 */
[----:B------:R-:W-:Y:S01]  /*39b0*/  @!P3 IMAD.MOV R68, RZ, RZ, -R68 ;  /* 0x000000ffff44b224 */ /* 0x000fe200078e0a44 */
[C---:B------:R-:W-:Y:S01]  /*39c0*/  ISETP.GT.U32.AND P3, PT, R4.reuse, R55, PT ;  /* 0x000000370400720c */ /* 0x040fe20003f64070 */
[----:B------:R-:W-:Y:S02]  /*39d0*/  IMAD.MOV R57, RZ, RZ, -R57 ;  /* 0x000000ffff397224 */ /* 0x000fe400078e0a39 */
[C---:B------:R-:W-:Y:S02]  /*39e0*/  IMAD R67, R4.reuse, R52, R67 ;  /* 0x0000003404437224 */ /* 0x040fe400078e0243 */
[----:B------:R-:W-:Y:S02]  /*39f0*/  IMAD.MOV.U32 R70, RZ, RZ, R61 ;  /* 0x000000ffff467224 */ /* 0x000fe400078e003d */
[----:B------:R-:W-:-:S02]  /*3a00*/  IMAD R69, R4, R57, R69 ;  /* 0x0000003904457224 */ /* 0x000fc400078e0245 */
[----:B------:R-:W-:Y:S01]  /*3a10*/  @!P0 IMAD.MOV R70, RZ, RZ, -R70 ;  /* 0x000000ffff468224 */ /* 0x000fe200078e0a46 */
[----:B------:R-:W-:Y:S01]  /*3a20*/  ISETP.GT.U32.AND P0, PT, R4, R67, PT ;  /* 0x000000430400720c */ /* 0x000fe20003f04070 */
[----:B------:R-:W-:Y:S02]  /*3a30*/  IMAD.MOV.U32 R72, RZ, RZ, R7 ;  /* 0x000000ffff487224 */ /* 0x000fe400078e0007 */
[----:B------:R-:W-:-:S04]  /*3a40*/  IMAD.HI.U32 R7, R5, R71, RZ ;  /* 0x0000004705077227 */ /* 0x000fc800078e00ff */
[--C-:B------:R-:W-:Y:S01]  /*3a50*/  @!P1 IMAD.IADD R53, R53, 0x1, -R4.reuse ;  /* 0x0000000135359824 */ /* 0x100fe200078e0a04 */
[----:B------:R-:W-:Y:S01]  /*3a60*/  ISETP.GT.U32.AND P1, PT, R4, R69, PT ;  /* 0x000000450400720c */ /* 0x000fe20003f24070 */
[----:B------:R-:W-:Y:S02]  /*3a70*/  IMAD.MOV R50, RZ, RZ, -R7 ;  /* 0x000000ffff327224 */ /* 0x000fe400078e0a07 */
[--C-:B------:R-:W-:Y:S01]  /*3a80*/  @!P3 IMAD.IADD R55, R55, 0x1, -R4.reuse ;  /* 0x000000013737b824 */ /* 0x100fe200078e0a04 */
[----:B------:R-:W-:Y:S01]  /*3a90*/  ISETP.GE.AND P3, PT, R75, RZ, PT ;  /* 0x000000ff4b00720c */ /* 0x000fe20003f66270 */
[----:B------:R-:W-:Y:S01]  /*3aa0*/  @!P6 IMAD.IADD R65, R65, 0x1, -R4 ;  /* 0x000000014141e824 */ /* 0x000fe200078e0a04 */
[----:B------:R-:W-:Y:S01]  /*3ab0*/  ISETP.GE.AND P6, PT, R76, RZ, PT ;  /* 0x000000ff4c00720c */ /* 0x000fe20003fc6270 */
[----:B------:R-:W-:Y:S02]  /*3ac0*/  IMAD R71, R4, R50, R71 ;  /* 0x0000003204477224 */ /* 0x000fe400078e0247 */
[----:B------:R-:W-:-:S02]  /*3ad0*/  IMAD.MOV.U32 R76, RZ, RZ, R55 ;  /* 0x000000ffff4c7224 */ /* 0x000fc400078e0037 */
[----:B------:R-:W-:Y:S01]  /*3ae0*/  @!P0 IMAD.IADD R67, R67, 0x1, -R4 ;  /* 0x0000000143438824 */ /* 0x000fe200078e0a04 */
[C---:B------:R-:W-:Y:S01]  /*3af0*/  ISETP.GT.U32.AND P0, PT, R4.reuse, R65, PT ;  /* 0x000000410400720c */ /* 0x040fe20003f04070 */
[----:B------:R-:W-:Y:S01]  /*3b00*/  @!P4 IMAD.MOV R76, RZ, RZ, -R76 ;  /* 0x000000ffff4cc224 */ /* 0x000fe200078e0a4c */
[----:B------:R-:W-:Y:S01]  /*3b10*/  ISETP.GT.U32.AND P4, PT, R4, R71, PT ;  /* 0x000000470400720c */ /* 0x000fe20003f84070 */
[----:B------:R-:W-:-:S04]  /*3b20*/  IMAD.HI.U32 R7, R5, R73, RZ ;  /* 0x0000004905077227 */ /* 0x000fc800078e00ff */
[--C-:B------:R-:W-:Y:S01]  /*3b30*/  @!P1 IMAD.IADD R69, R69, 0x1, -R4.reuse ;  /* 0x0000000145459824 */ /* 0x100fe200078e0a04 */
[C---:B------:R-:W-:Y:S01]  /*3b40*/  ISETP.GT.U32.AND P1, PT, R4.reuse, R67, PT ;  /* 0x000000430400720c */ /* 0x040fe20003f24070 */
[----:B------:R-:W-:Y:S02]  /*3b50*/  IMAD.MOV R7, RZ, RZ, -R7 ;  /* 0x000000ffff077224 */ /* 0x000fe400078e0a07 */
[C---:B------:R-:W-:Y:S02]  /*3b60*/  VIADD R79, R63.reuse, 0xdc ;  /* 0x000000dc3f4f7836 */ /* 0x040fe40000000000 */
[----:B------:R-:W-:Y:S02]  /*3b70*/  IMAD R73, R4, R7, R73 ;  /* 0x0000000704497224 */ /* 0x000fe400078e0249 */
[----:B------:R-:W-:Y:S01]  /*3b80*/  VIADD R7, R63, 0xfc ;  /* 0x000000fc3f077836 */ /* 0x000fe20000000000 */
[----:B------:R-:W-:Y:S01]  /*3b90*/  IABS R52, R79 ;  /* 0x0000004f00347213 */ /* 0x000fe20000000000 */
[----:B------:R-:W-:-:S02]  /*3ba0*/  @!P4 IMAD.IADD R71, R71, 0x1, -R4 ;  /* 0x000000014747c824 */ /* 0x000fc400078e0a04 */
[--C-:B------:R-:W-:Y:S01]  /*3bb0*/  @!P0 IMAD.IADD R65, R65, 0x1, -R4.reuse ;  /* 0x0000000141418824 */ /* 0x100fe200078e0a04 */
[----:B------:R-:W-:Y:S01]  /*3bc0*/  IABS R51, R7 ;  /* 0x0000000700337213 */ /* 0x000fe20000000000 */
[----:B------:R-:W-:Y:S01]  /*3bd0*/  @!P1 IMAD.IADD R67, R67, 0x1, -R4 ;  /* 0x0000000143439824 */ /* 0x000fe200078e0a04 */
[----:B------:R-:W-:Y:S01]  /*3be0*/  ISETP.GE.AND P0, PT, R7, RZ, PT ;  /* 0x000000ff0700720c */ /* 0x000fe20003f06270 */
[----:B------:R-:W-:Y:S01]  /*3bf0*/  VIADD R80, R63, 0xbc ;  /* 0x000000bc3f507836 */ /* 0x000fe20000000000 */
[C---:B------:R-:W-:Y:S01]  /*3c00*/  ISETP.GT.U32.AND P1, PT, R4.reuse, R73, PT ;  /* 0x000000490400720c */ /* 0x040fe20003f24070 */
[----:B------:R-:W-:Y:S01]  /*3c10*/  IMAD.HI.U32 R7, R5, R51, RZ ;  /* 0x0000003305077227 */ /* 0x000fe200078e00ff */
[----:B------:R-:W-:Y:S02]  /*3c20*/  ISETP.GT.U32.AND P4, PT, R4, R71, PT ;  /* 0x000000470400720c */ /* 0x000fe40003f84070 */
[----:B------:R-:W-:Y:S01]  /*3c30*/  IABS R55, R80 ;  /* 0x0000005000377213 */ /* 0x000fe20000000000 */
[----:B------:R-:W-:-:S02]  /*3c40*/  IMAD.MOV R7, RZ, RZ, -R7 ;  /* 0x000000ffff077224 */ /* 0x000fc400078e0a07 */
[----:B------:R-:W-:-:S04]  /*3c50*/  IMAD.HI.U32 R50, R5, R52, RZ ;  /* 0x0000003405327227 */ /* 0x000fc800078e00ff */
[----:B------:R-:W-:Y:S02]  /*3c60*/  IMAD R7, R4, R7, R51 ;  /* 0x0000000704077224 */ /* 0x000fe400078e0233 */
[----:B------:R-:W-:Y:S01]  /*3c70*/  @!P5 IMAD.MOV R72, RZ, RZ, -R72 ;  /* 0x000000ffff48d224 */ /* 0x000fe200078e0a48 */
[----:B------:R-:W-:Y:S01]  /*3c80*/  ISETP.GE.AND P5, PT, R74, RZ, PT ;  /* 0x000000ff4a00720c */ /* 0x000fe20003fa6270 */
[----:B------:R-:W-:Y:S02]  /*3c90*/  IMAD.MOV.U32 R74, RZ, RZ, R53 ;  /* 0x000000ffff4a7224 */ /* 0x000fe400078e0035 */
[--C-:B------:R-:W-:Y:S02]  /*3ca0*/  @!P1 IMAD.IADD R73, R73, 0x1, -R4.reuse ;  /* 0x0000000149499824 */ /* 0x100fe400078e0a04 */
[----:B------:R-:W-:Y:S01]  /*3cb0*/  @!P4 IMAD.IADD R71, R71, 0x1, -R4 ;  /* 0x000000014747c824 */ /* 0x000fe200078e0a04 */
[C---:B------:R-:W-:Y:S01]  /*3cc0*/  ISETP.GT.U32.AND P4, PT, R4.reuse, R7, PT ;  /* 0x000000070400720c */ /* 0x040fe20003f84070 */
[----:B------:R-:W-:Y:S01]  /*3cd0*/  IMAD.MOV R53, RZ, RZ, -R50 ;  /* 0x000000ffff357224 */ /* 0x000fe200078e0a32 */
[----:B------:R-:W-:Y:S01]  /*3ce0*/  ISETP.GT.U32.AND P1, PT, R4, R73, PT ;  /* 0x000000490400720c */ /* 0x000fe20003f24070 */
[----:B------:R-:W-:-:S04]  /*3cf0*/  IMAD.HI.U32 R50, R5, R55, RZ ;  /* 0x0000003705327227 */ /* 0x000fc800078e00ff */
[C---:B------:R-:W-:Y:S02]  /*3d00*/  VIADD R81, R63.reuse, 0x9c ;  /* 0x0000009c3f517836 */ /* 0x040fe40000000000 */
[----:B------:R-:W-:Y:S02]  /*3d10*/  VIADD R82, R63, 0x7c ;  /* 0x0000007c3f527836 */ /* 0x000fe40000000000 */
[----:B------:R-:W-:Y:S01]  /*3d20*/  IMAD.MOV R50, RZ, RZ, -R50 ;  /* 0x000000ffff327224 */ /* 0x000fe200078e0a32 */
[----:B------:R-:W-:Y:S01]  /*3d30*/  IABS R57, R81 ;  /* 0x0000005100397213 */ /* 0x000fe20000000000 */
[C---:B------:R-:W-:Y:S01]  /*3d40*/  IMAD R51, R4.reuse, R53, R52 ;  /* 0x0000003504337224 */ /* 0x040fe200078e0234 */
[----:B------:R-:W-:Y:S01]  /*3d50*/  IABS R59, R82 ;  /* 0x00000052003b7213 */ /* 0x000fe20000000000 */
[----:B------:R-:W-:Y:S02]  /*3d60*/  IMAD R53, R4, R50, R55 ;  /* 0x0000003204357224 */ /* 0x000fe400078e0237 */
[----:B------:R-:W-:-:S02]  /*3d70*/  @!P4 IMAD.IADD R7, R7, 0x1, -R4 ;  /* 0x000000010707c824 */ /* 0x000fc400078e0a04 */
[----:B------:R-:W-:Y:S01]  /*3d80*/  IMAD.HI.U32 R52, R5, R57, RZ ;  /* 0x0000003905347227 */ /* 0x000fe200078e00ff */
[----:B------:R-:W-:-:S03]  /*3d90*/  ISETP.GT.U32.AND P4, PT, R4, R53, PT ;  /* 0x000000350400720c */ /* 0x000fc60003f84070 */
[----:B------:R-:W-:-:S04]  /*3da0*/  IMAD.HI.U32 R50, R5, R59, RZ ;  /* 0x0000003b05327227 */ /* 0x000fc800078e00ff */
[----:B------:R-:W-:Y:S01]  /*3db0*/  @!P1 IMAD.IADD R73, R73, 0x1, -R4 ;  /* 0x0000000149499824 */ /* 0x000fe200078e0a04 */
[C---:B------:R-:W-:Y:S01]  /*3dc0*/  ISETP.GT.U32.AND P1, PT, R4.reuse, R51, PT ;  /* 0x000000330400720c */ /* 0x040fe20003f24070 */
[----:B------:R-:W-:Y:S02]  /*3dd0*/  IMAD.MOV R52, RZ, RZ, -R52 ;  /* 0x000000ffff347224 */ /* 0x000fe400078e0a34 */
[----:B------:R-:W-:Y:S02]  /*3de0*/  IMAD.MOV R50, RZ, RZ, -R50 ;  /* 0x000000ffff327224 */ /* 0x000fe400078e0a32 */
[----:B------:R-:W-:Y:S01]  /*3df0*/  @!P2 IMAD.MOV R74, RZ, RZ, -R74 ;  /* 0x000000ffff4aa224 */ /* 0x000fe200078e0a4a */
[C---:B------:R-:W-:Y:S01]  /*3e00*/  ISETP.GT.U32.AND P2, PT, R4.reuse, R69, PT ;  /* 0x000000450400720c */ /* 0x040fe20003f44070 */
[----:B------:R-:W-:Y:S02]  /*3e10*/  VIADD R83, R63, 0x5c ;  /* 0x0000005c3f537836 */ /* 0x000fe40000000000 */
[----:B------:R-:W-:-:S02]  /*3e20*/  IMAD R55, R4, R52, R57 ;  /* 0x0000003404377224 */ /* 0x000fc400078e0239 */
[----:B------:R-:W-:Y:S01]  /*3e30*/  VIADD R84, R63, 0x3c ;  /* 0x0000003c3f547836 */ /* 0x000fe20000000000 */
[----:B------:R-:W-:Y:S01]  /*3e40*/  IABS R61, R83 ;  /* 0x00000053003d7213 */ /* 0x000fe20000000000 */
[C---:B------:R-:W-:Y:S02]  /*3e50*/  IMAD R57, R4.reuse, R50, R59 ;  /* 0x0000003204397224 */ /* 0x040fe400078e023b */
[--C-:B------:R-:W-:Y:S01]  /*3e60*/  @!P4 IMAD.IADD R53, R53, 0x1, -R4.reuse ;  /* 0x000000013535c824 */ /* 0x100fe200078e0a04 */
[----:B------:R-:W-:Y:S01]  /*3e70*/  IABS R75, R84 ;  /* 0x00000054004b7213 */ /* 0x000fe20000000000 */
[----:B------:R-:W-:Y:S01]  /*3e80*/  @!P1 IMAD.IADD R51, R51, 0x1, -R4 ;  /* 0x0000000133339824 */ /* 0x000fe200078e0a04 */
[C---:B------:R-:W-:Y:S01]  /*3e90*/  ISETP.GT.U32.AND P4, PT, R4.reuse, R57, PT ;  /* 0x000000390400720c */ /* 0x040fe20003f84070 */
[----:B------:R-:W-:Y:S01]  /*3ea0*/  IMAD.HI.U32 R50, R5, R61, RZ ;  /* 0x0000003d05327227 */ /* 0x000fe200078e00ff */
[----:B------:R-:W-:-:S03]  /*3eb0*/  ISETP.GT.U32.AND P1, PT, R4, R55, PT ;  /* 0x000000370400720c */ /* 0x000fc60003f24070 */
[----:B------:R-:W-:-:S04]  /*3ec0*/  IMAD.HI.U32 R52, R5, R75, RZ ;  /* 0x0000004b05347227 */ /* 0x000fc800078e00ff */
[----:B------:R-:W-:Y:S01]  /*3ed0*/  @!P2 IMAD.IADD R69, R69, 0x1, -R4 ;  /* 0x000000014545a824 */ /* 0x000fe200078e0a04 */
[----:B------:R-:W-:Y:S01]  /*3ee0*/  ISETP.GE.AND P2, PT, R77, RZ, PT ;  /* 0x000000ff4d00720c */ /* 0x000fe20003f46270 */
[----:B------:R-:W-:Y:S02]  /*3ef0*/  VIADD R63, R63, 0x1c ;  /* 0x0000001c3f3f7836 */ /* 0x000fe40000000000 */
[----:B------:R-:W-:Y:S02]  /*3f00*/  IMAD.MOV R59, RZ, RZ, -R50 ;  /* 0x000000ffff3b7224 */ /* 0x000fe400078e0a32 */
[----:B------:R-:W-:Y:S01]  /*3f10*/  IMAD.MOV R52, RZ, RZ, -R52 ;  /* 0x000000ffff347224 */ /* 0x000fe200078e0a34 */
[----:B------:R-:W-:Y:S01]  /*3f20*/  IABS R77, R63 ;  /* 0x0000003f004d7213 */ /* 0x000fe20000000000 */
[C---:B------:R-:W-:Y:S02]  /*3f30*/  IMAD R59, R4.reuse, R59, R61 ;  /* 0x0000003b043b7224 */ /* 0x040fe400078e023d */
[----:B------:R-:W-:-:S02]  /*3f40*/  IMAD R61, R4, R52, R75 ;  /* 0x00000034043d7224 */ /* 0x000fc400078e024b */
[--C-:B------:R-:W-:Y:S01]  /*3f50*/  @!P4 IMAD.IADD R57, R57, 0x1, -R4.reuse ;  /* 0x000000013939c824 */ /* 0x100fe200078e0a04 */
[C---:B------:R-:W-:Y:S01]  /*3f60*/  ISETP.GT.U32.AND P4, PT, R4.reuse, R7, PT ;  /* 0x000000070400720c */ /* 0x040fe20003f84070 */
[----:B------:R-:W-:Y:S02]  /*3f70*/  IMAD.MOV.U32 R52, RZ, RZ, R65 ;  /* 0x000000ffff347224 */ /* 0x000fe400078e0041 */
[----:B------:R-:W-:Y:S01]  /*3f80*/  @!P1 IMAD.IADD R55, R55, 0x1, -R4 ;  /* 0x0000000137379824 */ /* 0x000fe200078e0a04 */
[----:B------:R-:W-:Y:S01]  /*3f90*/  ISETP.GE.AND P1, PT, R85, RZ, PT ;  /* 0x000000ff5500720c */ /* 0x000fe20003f26270 */
[----:B------:R-:W-:Y:S01]  /*3fa0*/  @!P6 IMAD.MOV R69, RZ, RZ, -R69 ;  /* 0x000000ffff45e224 */ /* 0x000fe200078e0a45 */
[----:B------:R-:W-:Y:S01]  /*3fb0*/  ISETP.GT.U32.AND P6, PT, R4, R57, PT ;  /* 0x000000390400720c */ /* 0x000fe20003fc4070 */
[----:B------:R-:W-:-:S04]  /*3fc0*/  IMAD.HI.U32 R50, R5, R77, RZ ;  /* 0x0000004d05327227 */ /* 0x000fc800078e00ff */
[----:B------:R-:W-:Y:S01]  /*3fd0*/  @!P5 IMAD.MOV R52, RZ, RZ, -R52 ;  /* 0x000000ffff34d224 */ /* 0x000fe200078e0a34 */
[----:B------:R-:W-:Y:S01]  /*3fe0*/  ISETP.GT.U32.AND P5, PT, R4, R53, PT ;  /* 0x000000350400720c */ /* 0x000fe20003fa4070 */
[----:B------:R-:W-:-:S04]  /*3ff0*/  IMAD.HI.U32 R5, R5, R78, RZ ;  /* 0x0000004e05057227 */ /* 0x000fc800078e00ff */
[----:B------:R-:W-:Y:S01]  /*4000*/  @!P2 IMAD.MOV R71, RZ, RZ, -R71 ;  /* 0x000000ffff47a224 */ /* 0x000fe200078e0a47 */
[C---:B------:R-:W-:Y:S01]  /*4010*/  ISETP.GT.U32.AND P2, PT, R4.reuse, R55, PT ;  /* 0x000000370400720c */ /* 0x040fe20003f44070 */
[----:B------:R-:W-:Y:S01]  /*4020*/  @!P3 IMAD.MOV R67, RZ, RZ, -R67 ;  /* 0x000000ffff43b224 */ /* 0x000fe200078e0a43 */
[C---:B------:R-:W-:Y:S01]  /*4030*/  ISETP.GT.U32.AND P3, PT, R4.reuse, R51, PT ;  /* 0x000000330400720c */ /* 0x040fe20003f64070 */
[----:B------:R-:W-:Y:S02]  /*4040*/  IMAD.MOV R5, RZ, RZ, -R5 ;  /* 0x000000ffff057224 */ /* 0x000fe400078e0a05 */
[----:B------:R-:W-:Y:S02]  /*4050*/  IMAD.MOV R50, RZ, RZ, -R50 ;  /* 0x000000ffff327224 */ /* 0x000fe400078e0a32 */
[C---:B------:R-:W-:Y:S01]  /*4060*/  IMAD R75, R4.reuse, R5, R78 ;  /* 0x00000005044b7224 */ /* 0x040fe200078e024e */
[----:B------:R-:W-:Y:S01]  /*4070*/  SHF.R.S32.HI R78, RZ, 0x6, R0 ;  /* 0x00000006ff4e7819 */ /* 0x000fe20000011400 */
[----:B------:R-:W-:-:S02]  /*4080*/  IMAD R65, R4, R50, R77 ;  /* 0x0000003204417224 */ /* 0x000fc400078e024d */
[--C-:B------:R-:W-:Y:S01]  /*4090*/  @!P6 IMAD.IADD R57, R57, 0x1, -R4.reuse ;  /* 0x000000013939e824 */ /* 0x100fe200078e0a04 */
[C---:B------:R-:W-:Y:S01]  /*40a0*/  ISETP.GT.U32.AND P6, PT, R4.reuse, R75, PT ;  /* 0x0000004b0400720c */ /* 0x040fe20003fc4070 */
[----:B------:R-:W-:Y:S01]  /*40b0*/  @!P1 IMAD.MOV R73, RZ, RZ, -R73 ;  /* 0x000000ffff499224 */ /* 0x000fe200078e0a49 */
[C---:B------:R-:W-:Y:S01]  /*40c0*/  ISETP.GT.U32.AND P1, PT, R4.reuse, R59, PT ;  /* 0x0000003b0400720c */ /* 0x040fe20003f24070 */
[--C-:B------:R-:W-:Y:S01]  /*40d0*/  @!P4 IMAD.IADD R7, R7, 0x1, -R4.reuse ;  /* 0x000000010707c824 */ /* 0x100fe200078e0a04 */
[C---:B------:R-:W-:Y:S01]  /*40e0*/  ISETP.GT.U32.AND P4, PT, R4.reuse, R61, PT ;  /* 0x0000003d0400720c */ /* 0x040fe20003f84070 */
[--C-:B------:R-:W-:Y:S01]  /*40f0*/  @!P5 IMAD.IADD R53, R53, 0x1, -R4.reuse ;  /* 0x000000013535d824 */ /* 0x100fe200078e0a04 */
[----:B------:R-:W-:Y:S01]  /*4100*/  ISETP.GT.U32.AND P5, PT, R4, R65, PT ;  /* 0x000000410400720c */ /* 0x000fe20003fa4070 */
[--C-:B------:R-:W-:Y:S01]  /*4110*/  @!P2 IMAD.IADD R55, R55, 0x1, -R4.reuse ;  /* 0x000000013737a824 */ /* 0x100fe200078e0a04 */
[----:B------:R-:W-:Y:S01]  /*4120*/  ISETP.GE.AND P2, PT, R80, RZ, PT ;  /* 0x000000ff5000720c */ /* 0x000fe20003f46270 */
[--C-:B------:R-:W-:Y:S01]  /*4130*/  @!P3 IMAD.IADD R51, R51, 0x1, -R4.reuse ;  /* 0x000000013333b824 */ /* 0x100fe200078e0a04 */
[----:B------:R-:W-:Y:S01]  /*4140*/  ISETP.GE.AND P3, PT, R79, RZ, PT ;  /* 0x000000ff4f00720c */ /* 0x000fe20003f66270 */
[----:B------:R-:W-:Y:S01]  /*4150*/  IMAD.MOV.U32 R50, RZ, RZ, R7 ;  /* 0x000000ffff327224 */ /* 0x000fe200078e0007 */
[----:B------:R-:W-:Y:S01]  /*4160*/  LOP3.LUT R80, R0, 0x40, RZ, 0xc0, !PT ;  /* 0x0000004000507812 */ /* 0x000fe200078ec0ff */
[--C-:B------:R-:W-:Y:S01]  /*4170*/  @!P6 IMAD.IADD R75, R75, 0x1, -R4.reuse ;  /* 0x000000014b4be824 */ /* 0x100fe200078e0a04 */
[----:B------:R-:W-:Y:S01]  /*4180*/  SGXT R78, R78, 0x1 ;  /* 0x000000014e4e781a */ /* 0x000fe20000000200 */
[--C-:B------:R-:W-:Y:S01]  /*4190*/  @!P1 IMAD.IADD R59, R59, 0x1, -R4.reuse ;  /* 0x000000013b3b9824 */ /* 0x100fe200078e0a04 */
[----:B------:R-:W-:Y:S01]  /*41a0*/  ISETP.GE.AND P1, PT, R81, RZ, PT ;  /* 0x000000ff5100720c */ /* 0x000fe20003f26270 */
[--C-:B------:R-:W-:Y:S01]  /*41b0*/  @!P4 IMAD.IADD R61, R61, 0x1, -R4.reuse ;  /* 0x000000013d3dc824 */ /* 0x100fe200078e0a04 */
[----:B------:R-:W-:Y:S01]  /*41c0*/  ISETP.GE.AND P4, PT, R82, RZ, PT ;  /* 0x000000ff5200720c */ /* 0x000fe20003f86270 */
[----:B------:R-:W-:Y:S01]  /*41d0*/  @!P5 IMAD.IADD R65, R65, 0x1, -R4 ;  /* 0x000000014141d824 */ /* 0x000fe200078e0a04 */
[----:B------:R-:W-:Y:S01]  /*41e0*/  ISETP.GE.AND P5, PT, R83, RZ, PT ;  /* 0x000000ff5300720c */ /* 0x000fe20003fa6270 */
[----:B------:R-:W-:Y:S01]  /*41f0*/  @!P2 IMAD.MOV R53, RZ, RZ, -R53 ;  /* 0x000000ffff35a224 */ /* 0x000fe200078e0a35 */
[C---:B------:R-:W-:Y:S01]  /*4200*/  ISETP.GT.U32.AND P2, PT, R4.reuse, R75, PT ;  /* 0x0000004b0400720c */ /* 0x040fe20003f44070 */
[----:B------:R-:W-:Y:S01]  /*4210*/  @!P0 IMAD.MOV R50, RZ, RZ, -R50 ;  /* 0x000000ffff328224 */ /* 0x000fe200078e0a32 */
[C---:B------:R-:W-:Y:S01]  /*4220*/  ISETP.GT.U32.AND P0, PT, R4.reuse, R59, PT ;  /* 0x0000003b0400720c */ /* 0x040fe20003f04070 */
[----:B------:R-:W-:Y:S01]  /*4230*/  @!P3 IMAD.MOV R51, RZ, RZ, -R51 ;  /* 0x000000ffff33b224 */ /* 0x000fe200078e0a33 */
[----:B------:R-:W-:Y:S01]  /*4240*/  ISETP.GT.U32.AND P3, PT, R4, R61, PT ;  /* 0x0000003d0400720c */ /* 0x000fe20003f64070 */
[----:B------:R-:W-:Y:S01]  /*4250*/  IMAD.SHL.U32 R5, R0, 0x2, RZ ;  /* 0x0000000200057824 */ /* 0x000fe200078e00ff */
[----:B------:R-:W-:Y:S01]  /*4260*/  ISETP.GT.U32.AND P6, PT, R4, R65, PT ;  /* 0x000000410400720c */ /* 0x000fe20003fc4070 */
[----:B------:R-:W-:Y:S01]  /*4270*/  @!P1 IMAD.MOV R55, RZ, RZ, -R55 ;  /* 0x000000ffff379224 */ /* 0x000fe200078e0a37 */
[----:B------:R-:W-:Y:S01]  /*4280*/  LOP3.LUT R0, R0, 0x1f, RZ, 0xc0, !PT ;  /* 0x0000001f00007812 */ /* 0x000fe200078ec0ff */
[----:B------:R-:W-:Y:S01]  /*4290*/  @!P4 IMAD.MOV R57, RZ, RZ, -R57 ;  /* 0x000000ffff39c224 */ /* 0x000fe200078e0a39 */
[----:B------:R-:W-:-:S02]  /*42a0*/  LOP3.LUT R5, R5, 0x7e, RZ, 0xc0, !PT ;  /* 0x0000007e05057812 */ /* 0x000fc400078ec0ff */
[----:B------:R-:W-:Y:S01]  /*42b0*/  CS2R R82, SRZ ;  /* 0x0000000000527805 */ /* 0x000fe2000001ff00 */
[--C-:B------:R-:W-:Y:S01]  /*42c0*/  @!P2 IMAD.IADD R75, R75, 0x1, -R4.reuse ;  /* 0x000000014b4ba824 */ /* 0x100fe200078e0a04 */
[----:B------:R-:W-:Y:S01]  /*42d0*/  ISETP.NE.AND P2, PT, R3, RZ, PT ;  /* 0x000000ff0300720c */ /* 0x000fe20003f45270 */
[--C-:B------:R-:W-:Y:S01]  /*42e0*/  @!P0 IMAD.IADD R59, R59, 0x1, -R4.reuse ;  /* 0x000000013b3b8824 */ /* 0x100fe200078e0a04 */
[----:B------:R-:W-:Y:S01]  /*42f0*/  ISETP.GE.AND P0, PT, R84, RZ, PT ;  /* 0x000000ff5400720c */ /* 0x000fe20003f06270 */
[--C-:B------:R-:W-:Y:S01]  /*4300*/  @!P3 IMAD.IADD R61, R61, 0x1, -R4.reuse ;  /* 0x000000013d3db824 */ /* 0x100fe200078e0a04 */
[----:B------:R-:W-:Y:S01]  /*4310*/  ISETP.GE.AND P3, PT, R63, RZ, PT ;  /* 0x000000ff3f00720c */ /* 0x000fe20003f66270 */
[----:B------:R-:W-:Y:S01]  /*4320*/  @!P6 IMAD.IADD R65, R65, 0x1, -R4 ;  /* 0x000000014141e824 */ /* 0x000fe200078e0a04 */
[----:B------:R-:W-:Y:S01]  /*4330*/  ISETP.GE.AND P6, PT, R6, RZ, PT ;  /* 0x000000ff0600720c */ /* 0x000fe20003fc6270 */
[----:B------:R-:W-:Y:S01]  /*4340*/  @!P5 IMAD.MOV R59, RZ, RZ, -R59 ;  /* 0x000000ffff3bd224 */ /* 0x000fe200078e0a3b */
[----:B------:R-:W-:Y:S01]  /*4350*/  LOP3.LUT R3, RZ, R3, RZ, 0x33, !PT ;  /* 0x00000003ff037212 */ /* 0x000fe200078e33ff */
[----:B------:R-:W-:Y:S01]  /*4360*/  IMAD R7, R80, 0x40, R5 ;  /* 0x0000004050077824 */ /* 0x000fe200078e0205 */
[----:B------:R-:W-:-:S02]  /*4370*/  LOP3.LUT R5, R5, 0x90, R78, 0x78, !PT ;  /* 0x0000009005057812 */ /* 0x000fc400078e784e */
[----:B------:R-:W-:Y:S02]  /*4380*/  CS2R R78, SRZ ;  /* 0x00000000004e7805 */ /* 0x000fe4000001ff00 */
[C---:B------:R-:W-:Y:S02]  /*4390*/  SEL R50, R3.reuse, R50, !P2 ;  /* 0x0000003203327207 */ /* 0x040fe40005000000 */
[----:B------:R-:W-:Y:S02]  /*43a0*/  CS2R R80, SRZ ;  /* 0x0000000000507805 */ /* 0x000fe4000001ff00 */
[C---:B------:R-:W-:Y:S01]  /*43b0*/  SEL R12, R3.reuse, R12, !P2 ;  /* 0x0000000c030c7207 */ /* 0x040fe20005000000 */
[----:B------:R-:W-:Y:S01]  /*43c0*/  @!P0 IMAD.MOV R61, RZ, RZ, -R61 ;  /* 0x000000ffff3d8224 */ /* 0x000fe200078e0a3d */
[C---:B------:R-:W-:Y:S01]  /*43d0*/  SEL R13, R3.reuse, R13, !P2 ;  /* 0x0000000d030d7207 */ /* 0x040fe20005000000 */
[----:B------:R-:W-:Y:S01]  /*43e0*/  IMAD R50, R50, UR4, RZ ;  /* 0x0000000432327c24 */ /* 0x000fe2000f8e02ff */
[C---:B------:R-:W-:Y:S01]  /*43f0*/  SEL R14, R3.reuse, R14, !P2 ;  /* 0x0000000e030e7207 */ /* 0x040fe20005000000 */
[----:B------:R-:W-:Y:S01]  /*4400*/  @!P3 IMAD.MOV R65, RZ, RZ, -R65 ;  /* 0x000000ffff41b224 */ /* 0x000fe200078e0a41 */
[C---:B------:R-:W-:Y:S01]  /*4410*/  SEL R15, R3.reuse, R15, !P2 ;  /* 0x0000000f030f7207 */ /* 0x040fe20005000000 */
[----:B------:R-:W-:Y:S01]  /*4420*/  @!P6 IMAD.MOV R75, RZ, RZ, -R75 ;  /* 0x000000ffff4be224 */ /* 0x000fe200078e0a4b */
[----:B------:R-:W-:Y:S01]  /*4430*/  LEA R4, P6, R50, UR8, 0x1 ;  /* 0x0000000832047c11 */ /* 0x000fe2000f8c08ff */
[----:B------:R-:W-:Y:S01]  /*4440*/  IMAD R12, R12, UR4, RZ ;  /* 0x000000040c0c7c24 */ /* 0x000fe2000f8e02ff */
[----:B------:R-:W-:Y:S01]  /*4450*/  SEL R16, R3, R16, !P2 ;  /* 0x0000001003107207 */ /* 0x000fe20005000000 */
[----:B------:R-:W-:Y:S01]  /*4460*/  IMAD R13, R13, UR4, RZ ;  /* 0x000000040d0d7c24 */ /* 0x000fe2000f8e02ff */
[C---:B------:R-:W-:Y:S01]  /*4470*/  SEL R17, R3.reuse, R17, !P2 ;  /* 0x0000001103117207 */ /* 0x040fe20005000000 */
[----:B------:R-:W-:Y:S01]  /*4480*/  IMAD R14, R14, UR4, RZ ;  /* 0x000000040e0e7c24 */ /* 0x000fe2000f8e02ff */
[----:B------:R-:W-:Y:S01]  /*4490*/  SEL R18, R3, R18, !P2 ;  /* 0x0000001203127207 */ /* 0x000fe20005000000 */
[----:B------:R-:W-:Y:S01]  /*44a0*/  IMAD R15, R15, UR4, RZ ;  /* 0x000000040f0f7c24 */ /* 0x000fe2000f8e02ff */
[C---:B------:R-:W-:Y:S01]  /*44b0*/  SEL R19, R3.reuse, R19, !P2 ;  /* 0x0000001303137207 */ /* 0x040fe20005000000 */
[----:B------:R0:W-:Y:S01]  /*44c0*/  STL [R1+0x978], R4 ;  /* 0x0009780401007387 */ /* 0x0001e20000100800 */
[C---:B------:R-:W-:Y:S01]  /*44d0*/  SEL R20, R3.reuse, R20, !P2 ;  /* 0x0000001403147207 */ /* 0x040fe20005000000 */
        /* <DEDUP_REMOVED lines=93> */
[----:B------:R-:W-:Y:S01]  /*4ab0*/  SEL R51, R3, R51, !P2 ;  /* 0x0000003303337207 */ /* 0x000fe20005000000 */
        /* <DEDUP_REMOVED lines=13> */
[----:B------:R-:W-:Y:S01]  /*4b90*/  LEA R63, P5, R12, UR8, 0x1 ;  /* 0x000000080c3f7c11 */ /* 0x000fe2000f8a08ff */
[----:B------:R-:W-:Y:S01]  /*4ba0*/  IMAD R61, R61, UR4, RZ ;  /* 0x000000043d3d7c24 */ /* 0x000fe2000f8e02ff */
[----:B------:R-:W-:Y:S01]  /*4bb0*/  SEL R3, R3, R75, !P2 ;  /* 0x0000004b03037207 */ /* 0x000fe20005000000 */
[----:B------:R-:W-:Y:S01]  /*4bc0*/  IMAD R65, R65, UR4, RZ ;  /* 0x0000000441417c24 */ /* 0x000fe2000f8e02ff */
[----:B------:R-:W-:Y:S01]  /*4bd0*/  LEA R6, P3, R13, UR8, 0x1 ;  /* 0x000000080d067c11 */ /* 0x000fe2000f8608ff */
[----:B------:R1:W-:Y:S01]  /*4be0*/  STL [R1+0x824], R63 ;  /* 0x0008243f01007387 */ /* 0x0003e20000100800 */
[----:B0-----:R-:W-:Y:S01]  /*4bf0*/  LEA R4, P2, R14, UR8, 0x1 ;  /* 0x000000080e047c11 */ /* 0x001fe2000f8408ff */
[----:B------:R-:W-:Y:S01]  /*4c00*/  IMAD R71, R71, UR4, RZ ;  /* 0x0000000447477c24 */ /* 0x000fe2000f8e02ff */
[----:B------:R-:W-:Y:S01]  /*4c10*/  LEA.HI.X.SX32 R50, R50, UR9, 0x1, P6 ;  /* 0x0000000932327c11 */ /* 0x000fe2000b0f0eff */
[----:B------:R0:W-:Y:S01]  /*4c20*/  STL [R1+0x8d8], R6 ;  /* 0x0008d80601007387 */ /* 0x0001e20000100800 */
[----:B------:R-:W-:Y:S01]  /*4c30*/  IMAD R73, R73, UR4, RZ ;  /* 0x0000000449497c24 */ /* 0x000fe2000f8e02ff */
[----:B------:R-:W-:Y:S01]  /*4c40*/  CS2R R84, SRZ ;  /* 0x0000000000547805 */ /* 0x000fe2000001ff00 */
[----:B------:R-:W-:Y:S01]  /*4c50*/  IMAD R3, R3, UR4, RZ ;  /* 0x0000000403037c24 */ /* 0x000fe2000f8e02ff */
[----:B------:R2:W-:Y:S01]  /*4c60*/  STL [R1+0x97c], R4 ;  /* 0x00097c0401007387 */ /* 0x0005e20000100800 */
[----:B------:R-:W-:Y:S01]  /*4c70*/  UIADD3 UR4, UR12, 0x4000, URZ ;  /* 0x000040000c047890 */ /* 0x000fe2000fffe03f */
[----:B-1----:R-:W-:-:S03]  /*4c80*/  LEA R63, P1, R15, UR8, 0x1 ;  /* 0x000000080f3f7c11 */ /* 0x002fc6000f8208ff */
[----:B------:R-:W-:Y:S01]  /*4c90*/  USHF.R.U32.HI UR4, URZ, 0x4, UR4 ;  /* 0x000000043f047899 */ /* 0x000fe20008011604 */
[----:B0-----:R-:W-:Y:S01]  /*4ca0*/  LEA R6, P0, R16, UR8, 0x1 ;  /* 0x0000000810067c11 */ /* 0x001fe2000f8008ff */
[----:B------:R-:W-:Y:S02]  /*4cb0*/  STL [R1+0x82c], R63 ;  /* 0x00082c3f01007387 */ /* 0x000fe40000100800 */
[----:B------:R-:W-:Y:S01]  /*4cc0*/  USGXT.U32 UR4, UR4, 0xe ;  /* 0x0000000e0404789a */ /* 0x000fe20008000000 */
[----:B--2---:R-:W-:Y:S01]  /*4cd0*/  LEA R4, P4, R17, UR8, 0x1 ;  /* 0x0000000811047c11 */ /* 0x004fe2000f8808ff */
[----:B------:R0:W-:Y:S02]  /*4ce0*/  STL [R1+0x8e0], R6 ;  /* 0x0008e00601007387 */ /* 0x0001e40000100800 */
[----:B------:R-:W-:Y:S02]  /*4cf0*/  UIADD3.64 UR10, UR4, -UR10, URZ ;  /* 0x8000000a040a7297 */ /* 0x000fe4000fffe03f */
[----:B------:R1:W-:Y:S01]  /*4d00*/  STL [R1+0x980], R4 ;  /* 0x0009800401007387 */ /* 0x0003e20000100800 */
[----:B------:R-:W-:-:S03]  /*4d10*/  UMOV UR6, UR4 ;  /* 0x0000000400067c82 */ /* 0x000fc60008000000 */
[----:B------:R-:W-:Y:S01]  /*4d20*/  STL [R1+0x8d4], R50 ;  /* 0x0008d43201007387 */ /* 0x000fe20000100800 */
[----:B0-----:R-:W-:Y:S02]  /*4d30*/  LEA R6, P6, R18, UR8, 0x1 ;  /* 0x0000000812067c11 */ /* 0x001fe4000f8c08ff */
[----:B-1----:R-:W-:-:S03]  /*4d40*/  LEA.HI.X.SX32 R4, R12, UR9, 0x1, P5 ;  /* 0x000000090c047c11 */ /* 0x002fc6000a8f0eff */
[----:B------:R0:W-:Y:S01]  /*4d50*/  STL [R1+0x834], R6 ;  /* 0x0008340601007387 */ /* 0x0001e20000100800 */
[----:B------:R-:W-:-:S03]  /*4d60*/  LEA R12, P5, R51, UR8, 0x1 ;  /* 0x00000008330c7c11 */ /* 0x000fc6000f8a08ff */
[----:B------:R1:W-:Y:S04]  /*4d70*/  STL [R1+0x7c8], R4 ;  /* 0x0007c80401007387 */ /* 0x0003e80000100800 */
[----:B------:R2:W-:Y:S01]  /*4d80*/  STL [R1+0x8e8], R12 ;  /* 0x0008e80c01007387 */ /* 0x0005e20000100800 */
[----:B0-----:R-:W-:Y:S01]  /*4d90*/  LEA.HI.X.SX32 R6, R13, UR9, 0x1, P3 ;  /* 0x000000090d067c11 */ /* 0x001fe200098f0eff */
[----:B------:R-:W-:Y:S01]  /*4da0*/  IMAD R13, R242, 0x1d, RZ ;  /* 0x0000001df20d7824 */ /* 0x000fe200078e02ff */
[----:B-1----:R-:W-:-:S03]  /*4db0*/  LEA R4, P3, R19, UR8, 0x1 ;  /* 0x0000000813047c11 */ /* 0x002fc6000f8608ff */
[----:B------:R0:W-:Y:S01]  /*4dc0*/  STL [R1+0x828], R6 ;  /* 0x0008280601007387 */ /* 0x0001e20000100800 */
[----:B--2---:R-:W-:-:S03]  /*4dd0*/  LEA.HI.X.SX32 R12, R14, UR9, 0x1, P2 ;  /* 0x000000090e0c7c11 */ /* 0x004fc600090f0eff */
[----:B------:R1:W-:Y:S01]  /*4de0*/  STL [R1+0x984], R4 ;  /* 0x0009840401007387 */ /* 0x0003e20000100800 */
[----:B------:R-:W-:-:S03]  /*4df0*/  IMAD R14, R242, 0x1c, RZ ;  /* 0x0000001cf20e7824 */ /* 0x000fc600078e02ff */
[----:B------:R2:W-:Y:S01]  /*4e00*/  STL [R1+0x8dc], R12 ;  /* 0x0008dc0c01007387 */ /* 0x0005e20000100800 */
[----:B0-----:R-:W-:Y:S02]  /*4e10*/  LEA R6, P2, R20, UR8, 0x1 ;  /* 0x0000000814067c11 */ /* 0x001fe4000f8408ff */
[----:B-1----:R-:W-:-:S03]  /*4e20*/  LEA.HI.X.SX32 R4, R15, UR9, 0x1, P1 ;  /* 0x000000090f047c11 */ /* 0x002fc600088f0eff */
[----:B------:R0:W-:Y:S01]  /*4e30*/  STL [R1+0x83c], R6 ;  /* 0x00083c0601007387 */ /* 0x0001e20000100800 */
[----:B------:R-:W-:Y:S01]  /*4e40*/  IMAD R15, R242, 0x1b, RZ ;  /* 0x0000001bf20f7824 */ /* 0x000fe200078e02ff */
[----:B--2---:R-:W-:Y:S02]  /*4e50*/  LEA R12, P1, R21, UR8, 0x1 ;  /* 0x00000008150c7c11 */ /* 0x004fe4000f8208ff */
        /* <DEDUP_REMOVED lines=13> */
[----:B------:R-:W-:Y:S02]  /*4f30*/  LOP3.LUT R18, R7, 0x30, RZ, 0x3c, !PT ;  /* 0x0000003007127812 */ /* 0x000fe400078e3cff */
[----:B--2---:R-:W-:Y:S01]  /*4f40*/  LEA R12, P6, R24, UR8, 0x1 ;  /* 0x00000008180c7c11 */ /* 0x004fe2000f8c08ff */
[----:B------:R1:W-:Y:S04]  /*4f50*/  STL [R1+0x7d0], R4 ;  /* 0x0007d00401007387 */ /* 0x0003e80000100800 */
[----:B------:R2:W-:Y:S01]  /*4f60*/  STL [R1+0x8f8], R12 ;  /* 0x0008f80c01007387 */ /* 0x0005e20000100800 */
[----:B0-----:R-:W-:Y:S02]  /*4f70*/  LEA.HI.X.SX32 R6, R51, UR9, 0x1, P5 ;  /* 0x0000000933067c11 */ /* 0x001fe4000a8f0eff */
[----:B------:R-:W-:-:S02]  /*4f80*/  CS2R R50, SRZ ;  /* 0x0000000000327805 */ /* 0x000fc4000001ff00 */
[----:B-1----:R-:W-:Y:S01]  /*4f90*/  LEA R4, P5, R25, UR8, 0x1 ;  /* 0x0000000819047c11 */ /* 0x002fe2000f8a08ff */
[----:B------:R0:W-:Y:S01]  /*4fa0*/  STL [R1+0x838], R6 ;  /* 0x0008380601007387 */ /* 0x0001e20000100800 */
[----:B--2---:R-:W-:-:S03]  /*4fb0*/  LEA.HI.X.SX32 R12, R19, UR9, 0x1, P3 ;  /* 0x00000009130c7c11 */ /* 0x004fc600098f0eff */
[----:B------:R1:W-:Y:S01]  /*4fc0*/  STL [R1+0x98c], R4 ;  /* 0x00098c0401007387 */ /* 0x0003e20000100800 */
[----:B------:R-:W-:-:S03]  /*4fd0*/  LOP3.LUT R19, R7, 0x20, RZ, 0x3c, !PT ;  /* 0x0000002007137812 */ /* 0x000fc600078e3cff */
        /* <DEDUP_REMOVED lines=22> */
[----:B0-----:R-:W-:Y:S02]  /*5140*/  LEA.HI.X.SX32 R6, R24, UR9, 0x1, P6 ;  /* 0x0000000918067c11 */ /* 0x001fe4000b0f0eff */
[----:B-1----:R-:W-:-:S03]  /*5150*/  LEA R4, P6, R30, UR8, 0x1 ;  /* 0x000000081e047c11 */ /* 0x002fc6000f8c08ff */
[----:B------:R0:W-:Y:S01]  /*5160*/  STL [R1+0x848], R6 ;  /* 0x0008480601007387 */ /* 0x0001e20000100800 */
[----:B--2---:R-:W-:-:S03]  /*5170*/  LEA.HI.X.SX32 R12, R25, UR9, 0x1, P5 ;  /* 0x00000009190c7c11 */ /* 0x004fc6000a8f0eff */
[----:B------:R1:W-:Y:S01]  /*5180*/  STL [R1+0x994], R4 ;  /* 0x0009940401007387 */ /* 0x0003e20000100800 */
[----:B------:R-:W-:-:S03]  /*5190*/  CS2R R24, SRZ ;  /* 0x0000000000187805 */ /* 0x000fc6000001ff00 */
[----:B------:R2:W-:Y:S01]  /*51a0*/  STL [R1+0x8fc], R12 ;  /* 0x0008fc0c01007387 */ /* 0x0005e20000100800 */
[----:B0-----:R-:W-:Y:S02]  /*51b0*/  LEA R6, P5, R31, UR8, 0x1 ;  /* 0x000000081f067c11 */ /* 0x001fe4000f8a08ff */
[----:B-1----:R-:W-:-:S03]  /*51c0*/  LEA.HI.X.SX32 R4, R53, UR9, 0x1, P3 ;  /* 0x0000000935047c11 */ /* 0x002fc600098f0eff */
[----:B------:R0:W-:Y:S01]  /*51d0*/  STL [R1+0x85c], R6 ;  /* 0x00085c0601007387 */ /* 0x0001e20000100800 */
[----:B--2---:R-:W-:-:S03]  /*51e0*/  LEA R12, P3, R32, UR8, 0x1 ;  /* 0x00000008200c7c11 */ /* 0x004fc6000f8608ff */
        /* <DEDUP_REMOVED lines=16> */
[----:B------:R-:W-:Y:S02]  /*52f0*/  CS2R R28, SRZ ;  /* 0x00000000001c7805 */ /* 0x000fe4000001ff00 */
[----:B-1----:R-:W-:Y:S01]  /*5300*/  LEA R4, P4, R35, UR8, 0x1 ;  /* 0x0000000823047c11 */ /* 0x002fe2000f8808ff */
[----:B------:R0:W-:Y:S01]  /*5310*/  STL [R1+0x858], R6 ;  /* 0x0008580601007387 */ /* 0x0001e20000100800 */
[----:B--2---:R-:W-:-:S03]  /*5320*/  LEA.HI.X.SX32 R12, R30, UR9, 0x1, P6 ;  /* 0x000000091e0c7c11 */ /* 0x004fc6000b0f0eff */
[----:B------:R1:W-:Y:S04]  /*5330*/  STL [R1+0x998], R4 ;  /* 0x0009980401007387 */ /* 0x0003e80000100800 */
[----:B------:R2:W-:Y:S01]  /*5340*/  STL [R1+0x90c], R12 ;  /* 0x00090c0c01007387 */ /* 0x0005e20000100800 */
[----:B0-----:R-:W-:Y:S02]  /*5350*/  LEA R6, P6, R36, UR8, 0x1 ;  /* 0x0000000824067c11 */ /* 0x001fe4000f8c08ff */
[----:B-1----:R-:W-:-:S03]  /*5360*/  LEA.HI.X.SX32 R4, R31, UR9, 0x1, P5 ;  /* 0x000000091f047c11 */ /* 0x002fc6000a8f0eff */
[----:B------:R0:W-:Y:S01]  /*5370*/  STL [R1+0x870], R6 ;  /* 0x0008700601007387 */ /* 0x0001e20000100800 */
[----:B------:R-:W-:Y:S02]  /*5380*/  CS2R R30, SRZ ;  /* 0x00000000001e7805 */ /* 0x000fe4000001ff00 */
[----:B--2---:R-:W-:Y:S01]  /*5390*/  LEA R12, P5, R37, UR8, 0x1 ;  /* 0x00000008250c7c11 */ /* 0x004fe2000f8a08ff */
[----:B------:R1:W-:Y:S04]  /*53a0*/  STL [R1+0x7e4], R4 ;  /* 0x0007e40401007387 */ /* 0x0003e80000100800 */
[----:B------:R2:W-:Y:S01]  /*53b0*/  STL [R1+0x91c], R12 ;  /* 0x00091c0c01007387 */ /* 0x0005e20000100800 */
[----:B0-----:R-:W-:Y:S02]  /*53c0*/  LEA.HI.X.SX32 R6, R32, UR9, 0x1, P3 ;  /* 0x0000000920067c11 */ /* 0x001fe400098f0eff */
[----:B-1----:R-:W-:-:S03]  /*53d0*/  LEA R4, P3, R38, UR8, 0x1 ;  /* 0x0000000826047c11 */ /* 0x002fc6000f8608ff */
        /* <DEDUP_REMOVED lines=147> */
[C---:B-1----:R-:W-:Y:S01]  /*5d10*/  LEA R4, P6, R3.reuse, UR8, 0x1 ;  /* 0x0000000803047c11 */ /* 0x042fe2000f8c08ff */
[----:B------:R0:W-:Y:S01]  /*5d20*/  STL [R1+0x8bc], R6 ;  /* 0x0008bc0601007387 */ /* 0x0001e20000100800 */
[----:B------:R-:W-:Y:S01]  /*5d30*/  UIADD3 UR8, UP0, UR13, 0x80, URZ ;  /* 0x000000800d087890 */ /* 0x000fe2000ff1e03f */
[----:B--2---:R-:W-:Y:S02]  /*5d40*/  LEA.HI.X.SX32 R12, R76, UR9, 0x1, P5 ;  /* 0x000000094c0c7c11 */ /* 0x004fe4000a8f0eff */
[----:B------:R1:W-:Y:S01]  /*5d50*/  STL [R1+0x974], R4 ;  /* 0x0009740401007387 */ /* 0x0003e20000100800 */
[----:B------:R-:W-:Y:S02]  /*5d60*/  LEA.HI.X.SX32 R3, R3, UR9, 0x1, P6 ;  /* 0x0000000903037c11 */ /* 0x000fe4000b0f0eff */
[----:B------:R-:W-:Y:S01]  /*5d70*/  CS2R R76, SRZ ;  /* 0x00000000004c7805 */ /* 0x000fe2000001ff00 */
[----:B------:R2:W-:Y:S01]  /*5d80*/  STL [R1+0x968], R12 ;  /* 0x0009680c01007387 */ /* 0x0005e20000100800 */
[----:B0-----:R-:W-:-:S02]  /*5d90*/  LEA.HI.X.SX32 R6, R52, UR9, 0x1, P3 ;  /* 0x0000000934067c11 */ /* 0x001fc400098f0eff */
[----:B------:R-:W-:Y:S02]  /*5da0*/  CS2R R52, SRZ ;  /* 0x0000000000347805 */ /* 0x000fe4000001ff00 */
[----:B-1----:R-:W-:Y:S01]  /*5db0*/  LEA.HI.X.SX32 R4, R67, UR9, 0x1, P2 ;  /* 0x0000000943047c11 */ /* 0x002fe200090f0eff */
[----:B------:R0:W-:Y:S01]  /*5dc0*/  STL [R1+0x818], R6 ;  /* 0x0008180601007387 */ /* 0x0001e20000100800 */
[----:B------:R-:W-:Y:S02]  /*5dd0*/  CS2R R66, SRZ ;  /* 0x0000000000427805 */ /* 0x000fe4000001ff00 */
[----:B--2---:R-:W-:Y:S01]  /*5de0*/  LEA.HI.X.SX32 R12, R69, UR9, 0x1, P1 ;  /* 0x00000009450c7c11 */ /* 0x004fe200088f0eff */
[----:B------:R1:W-:Y:S01]  /*5df0*/  STL [R1+0x8c4], R4 ;  /* 0x0008c40401007387 */ /* 0x0003e20000100800 */
[----:B------:R-:W-:-:S03]  /*5e00*/  CS2R R68, SRZ ;  /* 0x0000000000447805 */ /* 0x000fc6000001ff00 */
[----:B------:R2:W-:Y:S01]  /*5e10*/  STL [R1+0x970], R12 ;  /* 0x0009700c01007387 */ /* 0x0005e20000100800 */
[----:B0-----:R-:W-:Y:S02]  /*5e20*/  LEA.HI.X.SX32 R6, R71, UR9, 0x1, P0 ;  /* 0x0000000947067c11 */ /* 0x001fe400080f0eff */
[----:B------:R-:W-:Y:S02]  /*5e30*/  CS2R R70, SRZ ;  /* 0x0000000000467805 */ /* 0x000fe4000001ff00 */
[----:B-1----:R-:W-:Y:S01]  /*5e40*/  LEA.HI.X.SX32 R4, R73, UR9, 0x1, P4 ;  /* 0x0000000949047c11 */ /* 0x002fe2000a0f0eff */
[----:B------:R0:W-:Y:S01]  /*5e50*/  STL [R1+0x81c], R6 ;  /* 0x00081c0601007387 */ /* 0x0001e20000100800 */
[----:B------:R-:W-:Y:S01]  /*5e60*/  UIADD3.X UR9, UR5, 0x40000040, URZ, UP0, !UPT ;  /* 0x4000004005097890 */ /* 0x000fe200087fe43f */
[----:B------:R-:W-:Y:S01]  /*5e70*/  CS2R R72, SRZ ;  /* 0x0000000000487805 */ /* 0x000fe2000001ff00 */
[----:B--2---:R-:W-:Y:S01]  /*5e80*/  IMAD R12, R242, 0x1e, RZ ;  /* 0x0000001ef20c7824 */ /* 0x004fe200078e02ff */
[----:B------:R1:W-:Y:S01]  /*5e90*/  STL [R1+0x820], R4 ;  /* 0x0008200401007387 */ /* 0x0003e20000100800 */
[----:B------:R-:W-:-:S02]  /*5ea0*/  UIADD3.64 UR16, UR8, 0x80, URZ ;  /* 0x0000008008107897 */ /* 0x000fc4000fffe03f */
[----:B------:R-:W-:Y:S01]  /*5eb0*/  UIADD3.64 UR20, UR8, 0x100, URZ ;  /* 0x0000010008147897 */ /* 0x000fe2000fffe03f */
[----:B------:R2:W-:Y:S01]  /*5ec0*/  STL [R1+0x8d0], R3 ;  /* 0x0008d00301007387 */ /* 0x0005e20000100800 */
[----:B------:R-:W-:Y:S01]  /*5ed0*/  UIADD3.64 UR24, UR8, 0x180, URZ ;  /* 0x0000018008187897 */ /* 0x000fe2000fffe03f */
[----:B0-----:R-:W-:Y:S01]  /*5ee0*/  IMAD.U32 R6, RZ, RZ, UR7 ;  /* 0x00000007ff067e24 */ /* 0x001fe2000f8e00ff */
[----:B------:R-:W-:Y:S01]  /*5ef0*/  UIADD3.64 UR28, UR8, 0x200, URZ ;  /* 0x00000200081c7897 */ /* 0x000fe2000fffe03f */
[----:B------:R-:W-:Y:S01]  /*5f00*/  STL [R1+0x400], RZ ;  /* 0x000400ff01007387 */ /* 0x000fe20000100800 */
[----:B------:R-:W-:Y:S01]  /*5f10*/  UIADD3.64 UR32, UR8, 0x280, URZ ;  /* 0x0000028008207897 */ /* 0x000fe2000fffe03f */
[----:B-1----:R-:W0:Y:S01]  /*5f20*/  LDC R4, c[0x0][0x23c] ;  /* 0x00008f00ff047b82 */ /* 0x002e220000000800 */
[----:B------:R-:W-:Y:S01]  /*5f30*/  UIADD3.64 UR36, UR8, 0x300, URZ ;  /* 0x0000030008247897 */ /* 0x000fe2000fffe03f */
[----:B------:R-:W-:Y:S01]  /*5f40*/  STL [R1+0x404], RZ ;  /* 0x000404ff01007387 */ /* 0x000fe20000100800 */
[----:B------:R-:W-:Y:S01]  /*5f50*/  UMOV UR7, 0x80000020 ;  /* 0x8000002000077882 */ /* 0x000fe20000000000 */
[----:B--2---:R-:W-:-:S02]  /*5f60*/  IMAD R3, R242, 0x1f, RZ ;  /* 0x0000001ff2037824 */ /* 0x004fc400078e02ff */
[----:B------:R-:W-:Y:S04]  /*5f70*/  STL [R1+0x408], RZ ;  /* 0x000408ff01007387 */ /* 0x000fe80000100800 */
[----:B------:R-:W-:Y:S04]  /*5f80*/  STL [R1+0x40c], RZ ;  /* 0x00040cff01007387 */ /* 0x000fe80000100800 */
[----:B------:R-:W-:Y:S04]  /*5f90*/  STL [R1+0x410], RZ ;  /* 0x000410ff01007387 */ /* 0x000fe80000100800 */
[----:B------:R-:W-:Y:S04]  /*5fa0*/  STL [R1+0x414], RZ ;  /* 0x000414ff01007387 */ /* 0x000fe80000100800 */
[----:B------:R-:W-:Y:S01]  /*5fb0*/  STL [R1+0x418], RZ ;  /* 0x000418ff01007387 */ /* 0x000fe20000100800 */
[----:B0-----:R-:W-:-:S03]  /*5fc0*/  IMAD.SHL.U32 R231, R4, 0x20, RZ ;  /* 0x0000002004e77824 */ /* 0x001fc600078e00ff */
[----:B------:R-:W-:Y:S01]  /*5fd0*/  STL [R1+0x41c], RZ ;  /* 0x00041cff01007387 */ /* 0x000fe20000100800 */
[----:B------:R-:W-:-:S03]  /*5fe0*/  IMAD R4, R0, R4, RZ ;  /* 0x0000000400047224 */ /* 0x000fc600078e02ff */
[----:B------:R-:W-:Y:S02]  /*5ff0*/  STL [R1+0x420], RZ ;  /* 0x000420ff01007387 */ /* 0x000fe40000100800 */
[----:B------:R-:W-:Y:S02]  /*6000*/  SHF.R.S32.HI R0, RZ, 0x1f, R4 ;  /* 0x0000001fff007819 */ /* 0x000fe40000011404 */
[----:B------:R-:W-:Y:S02]  /*6010*/  STL [R1+0x424], RZ ;  /* 0x000424ff01007387 */ /* 0x000fe40000100800 */
[C---:B------:R-:W-:Y:S01]  /*6020*/  SHF.L.U64.HI R0, R4.reuse, 0x1, R0 ;  /* 0x0000000104007819 */ /* 0x040fe20000010200 */
[----:B------:R-:W-:Y:S01]  /*6030*/  IMAD.SHL.U32 R4, R4, 0x2, RZ ;  /* 0x0000000204047824 */ /* 0x000fe200078e00ff */
[----:B------:R-:W-:Y:S04]  /*6040*/  STL [R1+0x428], RZ ;  /* 0x000428ff01007387 */ /* 0x000fe80000100800 */
        /* <DEDUP_REMOVED lines=245> */
[----:B------:R-:W-:Y:S04]  /*6fa0*/  STL [R1], RZ ;  /* 0x000000ff01007387 */ /* 0x000fe80000100800 */
        /* <DEDUP_REMOVED lines=127> */
[----:B------:R0:W-:Y:S04]  /*77a0*/  STL [R1+0x9e4], R20 ;  /* 0x0009e41401007387 */ /* 0x0001e80000100800 */
[----:B------:R1:W-:Y:S04]  /*77b0*/  STL [R1+0x9e0], R19 ;  /* 0x0009e01301007387 */ /* 0x0003e80000100800 */
[----:B------:R2:W-:Y:S01]  /*77c0*/  STL [R1+0x9dc], R18 ;  /* 0x0009dc1201007387 */ /* 0x0005e20000100800 */
[----:B0-----:R-:W-:Y:S01]  /*77d0*/  IMAD.WIDE R20, R11, 0x2, RZ ;  /* 0x000000020b147825 */ /* 0x001fe200078e02ff */
[----:B------:R-:W-:-:S02]  /*77e0*/  LOP3.LUT R11, R7, 0x70, RZ, 0x3c, !PT ;  /* 0x00000070070b7812 */ /* 0x000fc400078e3cff */
[----:B-1----:R-:W-:Y:S01]  /*77f0*/  LOP3.LUT R19, R7, 0x40, RZ, 0x3c, !PT ;  /* 0x0000004007137812 */ /* 0x002fe200078e3cff */
[----:B------:R-:W-:Y:S01]  /*7800*/  IMAD.WIDE R172, R3, 0x2, R20 ;  /* 0x0000000203ac7825 */ /* 0x000fe200078e0214 */
[----:B--2---:R-:W-:-:S03]  /*7810*/  LOP3.LUT R18, R7, 0x50, RZ, 0x3c, !PT ;  /* 0x0000005007127812 */ /* 0x004fc600078e3cff */
[----:B------:R-:W-:Y:S01]  /*7820*/  STL [R1+0x9d8], R19 ;  /* 0x0009d81301007387 */ /* 0x000fe20000100800 */
[----:B------:R-:W-:-:S03]  /*7830*/  IMAD.WIDE R248, R246, 0x2, R20 ;  /* 0x00000002f6f87825 */ /* 0x000fc600078e0214 */
[----:B------:R0:W-:Y:S01]  /*7840*/  STL [R1+0x9d4], R18 ;  /* 0x0009d41201007387 */ /* 0x0001e20000100800 */
[----:B------:R-:W-:Y:S01]  /*7850*/  IMAD.WIDE R244, R242, 0x2, R20 ;  /* 0x00000002f2f47825 */ /* 0x000fe200078e0214 */
[----:B0-----:R-:W-:-:S05]  /*7860*/  LOP3.LUT R18, R7, 0x60, RZ, 0x3c, !PT ;  /* 0x0000006007127812 */ /* 0x001fca00078e3cff */
[----:B------:R0:W-:Y:S04]  /*7870*/  STL [R1+0x9d0], R18 ;  /* 0x0009d01201007387 */ /* 0x0001e80000100800 */
[----:B------:R-:W-:Y:S04]  /*7880*/  STL [R1+0x9cc], R11 ;  /* 0x0009cc0b01007387 */ /* 0x000fe80000100800 */
[----:B------:R1:W-:Y:S01]  /*7890*/  STL.64 [R1+0x7c0], R172 ;  /* 0x0007c0ac01007387 */ /* 0x0003e20000100a00 */
[----:B0-----:R-:W-:Y:S01]  /*78a0*/  IMAD.WIDE R18, R2, 0x2, RZ ;  /* 0x0000000202127825 */ /* 0x001fe200078e02ff */
[----:B------:R-:W-:-:S03]  /*78b0*/  LOP3.LUT R2, R5, 0x20, RZ, 0x3c, !PT ;  /* 0x0000002005027812 */ /* 0x000fc600078e3cff */
[----:B------:R-:W-:-:S04]  /*78c0*/  IMAD.WIDE R174, R3, 0x2, R18 ;  /* 0x0000000203ae7825 */ /* 0x000fc800078e0212 */
[C---:B------:R-:W-:Y:S01]  /*78d0*/  IMAD.WIDE R2, R12.reuse, 0x2, R20 ;  /* 0x000000020c027825 */ /* 0x040fe200078e0214 */
[----:B------:R0:W-:Y:S03]  /*78e0*/  STL.64 [R1+0x7b8], R174 ;  /* 0x0007b8ae01007387 */ /* 0x0001e60000100a00 */
[--C-:B-1----:R-:W-:Y:S01]  /*78f0*/  IMAD.WIDE R172, R12, 0x2, R18.reuse ;  /* 0x000000020cac7825 */ /* 0x102fe200078e0212 */
[----:B------:R1:W-:Y:S03]  /*7900*/  STL.64 [R1+0x7b0], R2 ;  /* 0x0007b00201007387 */ /* 0x0003e60000100a00 */
[--C-:B------:R-:W-:Y:S01]  /*7910*/  IMAD.WIDE R246, R246, 0x2, R18.reuse ;  /* 0x00000002f6f67825 */ /* 0x100fe200078e0212 */
[----:B------:R2:W-:Y:S03]  /*7920*/  STL.64 [R1+0x7a8], R172 ;  /* 0x0007a8ac01007387 */ /* 0x0005e60000100a00 */
[----:B------:R-:W-:-:S04]  /*7930*/  IMAD.WIDE R242, R242, 0x2, R18 ;  /* 0x00000002f2f27825 */ /* 0x000fc800078e0212 */
[----:B0-----:R-:W-:-:S04]  /*7940*/  IMAD.WIDE R174, R13, 0x2, R20 ;  /* 0x000000020dae7825 */ /* 0x001fc800078e0214 */
[----:B-1----:R-:W-:Y:S01]  /*7950*/  IMAD.WIDE R2, R13, 0x2, R18 ;  /* 0x000000020d027825 */ /* 0x002fe200078e0212 */
[----:B------:R-:W-:Y:S03]  /*7960*/  STL.64 [R1+0x7a0], R174 ;  /* 0x0007a0ae01007387 */ /* 0x000fe60000100a00 */
[C---:B--2---:R-:W-:Y:S01]  /*7970*/  IMAD.WIDE R172, R14.reuse, 0x2, R20 ;  /* 0x000000020eac7825 */ /* 0x044fe200078e0214 */
[----:B------:R0:W-:Y:S03]  /*7980*/  STL.64 [R1+0x798], R2 ;  /* 0x0007980201007387 */ /* 0x0001e60000100a00 */
[----:B------:R-:W-:Y:S01]  /*7990*/  IMAD.WIDE R12, R14, 0x2, R18 ;  /* 0x000000020e0c7825 */ /* 0x000fe200078e0212 */
[----:B------:R-:W-:Y:S04]  /*79a0*/  STL.64 [R1+0x790], R172 ;  /* 0x000790ac01007387 */ /* 0x000fe80000100a00 */
[----:B------:R1:W-:Y:S01]  /*79b0*/  STL.64 [R1+0x788], R12 ;  /* 0x0007880c01007387 */ /* 0x0003e20000100a00 */
[----:B0-----:R-:W-:-:S04]  /*79c0*/  IMAD.WIDE R2, R15, 0x2, R20 ;  /* 0x000000020f027825 */ /* 0x001fc800078e0214 */
[----:B------:R-:W-:Y:S01]  /*79d0*/  IMAD.WIDE R14, R15, 0x2, R18 ;  /* 0x000000020f0e7825 */ /* 0x000fe200078e0212 */
[----:B------:R0:W-:Y:S03]  /*79e0*/  STL.64 [R1+0x780], R2 ;  /* 0x0007800201007387 */ /* 0x0001e60000100a00 */
[C---:B-1----:R-:W-:Y:S01]  /*79f0*/  IMAD.WIDE R12, R16.reuse, 0x2, R20 ;  /* 0x00000002100c7825 */ /* 0x042fe200078e0214 */
[----:B------:R1:W-:Y:S04]  /*7a00*/  STL.64 [R1+0x778], R14 ;  /* 0x0007780e01007387 */ /* 0x0003e80000100a00 */
[----:B------:R2:W-:Y:S01]  /*7a10*/  STL.64 [R1+0x770], R12 ;  /* 0x0007700c01007387 */ /* 0x0005e20000100a00 */
[----:B0-----:R-:W-:-:S04]  /*7a20*/  IMAD.WIDE R2, R16, 0x2, R18 ;  /* 0x0000000210027825 */ /* 0x001fc800078e0212 */
[C---:B-1----:R-:W-:Y:S01]  /*7a30*/  IMAD.WIDE R14, R17.reuse, 0x2, R20 ;  /* 0x00000002110e7825 */ /* 0x042fe200078e0214 */
[----:B------:R0:W-:Y:S03]  /*7a40*/  STL.64 [R1+0x768], R2 ;  /* 0x0007680201007387 */ /* 0x0001e60000100a00 */
[----:B--2---:R-:W-:Y:S01]  /*7a50*/  IMAD.WIDE R12, R17, 0x2, R18 ;  /* 0x00000002110c7825 */ /* 0x004fe200078e0212 */
[----:B------:R1:W-:Y:S04]  /*7a60*/  STL.64 [R1+0x760], R14 ;  /* 0x0007600e01007387 */ /* 0x0003e80000100a00 */
[----:B------:R2:W-:Y:S01]  /*7a70*/  STL.64 [R1+0x758], R12 ;  /* 0x0007580c01007387 */ /* 0x0005e20000100a00 */
[----:B0-----:R-:W-:-:S04]  /*7a80*/  IMAD.WIDE R2, R22, 0x2, R20 ;  /* 0x0000000216027825 */ /* 0x001fc800078e0214 */
[----:B-1----:R-:W-:Y:S01]  /*7a90*/  IMAD.WIDE R14, R22, 0x2, R18 ;  /* 0x00000002160e7825 */ /* 0x002fe200078e0212 */
[----:B------:R0:W-:Y:S03]  /*7aa0*/  STL.64 [R1+0x750], R2 ;  /* 0x0007500201007387 */ /* 0x0001e60000100a00 */
[C---:B--2---:R-:W-:Y:S01]  /*7ab0*/  IMAD.WIDE R12, R23.reuse, 0x2, R20 ;  /* 0x00000002170c7825 */ /* 0x044fe200078e0214 */
        /* <DEDUP_REMOVED lines=78> */
[----:B------:R-:W-:Y:S04]  /*7fa0*/  STL.64 [R1+0x610], R14 ;  /* 0x0006100e01007387 */ /* 0x000fe80000100a00 */
[----:B------:R-:W-:Y:S01]  /*7fb0*/  STL.64 [R1+0x608], R12 ;  /* 0x0006080c01007387 */ /* 0x000fe20000100a00 */
[----:B0-----:R-:W-:-:S04]  /*7fc0*/  IMAD.WIDE R2, R250, 0x2, R20 ;  /* 0x00000002fa027825 */ /* 0x001fc800078e0214 */
[----:B------:R-:W-:Y:S01]  /*7fd0*/  IMAD.WIDE R250, R250, 0x2, R18 ;  /* 0x00000002fafa7825 */ /* 0x000fe200078e0212 */
[----:B------:R0:W-:Y:S03]  /*7fe0*/  STL.64 [R1+0x600], R2 ;  /* 0x0006000201007387 */ /* 0x0001e60000100a00 */
[----:B0-----:R-:W-:Y:S02]  /*7ff0*/  IMAD.U32 R2, RZ, RZ, UR18 ;  /* 0x00000012ff027e24 */ /* 0x001fe4000f8e00ff */
[----:B------:R-:W-:-:S07]  /*8000*/  IMAD.U32 R3, RZ, RZ, UR19 ;  /* 0x00000013ff037e24 */ /* 0x000fce000f8e00ff */
.L_x_1:
[----:B------:R0:W-:Y:S04]  /*8010*/  STL.64 [R1+0xd20], R150 ;  /* 0x000d209601007387 */ /* 0x0001e80000100a00 */
[----:B0-----:R-:W2:Y:S04]  /*8020*/  LDL.64 R150, [R1+0x628] ;  /* 0x0006280001967983 */ /* 0x001ea80000100a00 */
[----:B------:R0:W-:Y:S04]  /*8030*/  STL.64 [R1+0xd18], R148 ;  /* 0x000d189401007387 */ /* 0x0001e80000100a00 */
[----:B0-----:R-:W3:Y:S04]  /*8040*/  LDL.64 R148, [R1+0x620] ;  /* 0x0006200001947983 */ /* 0x001ee80000100a00 */
[----:B------:R0:W-:Y:S04]  /*8050*/  STL.64 [R1+0xd10], R146 ;  /* 0x000d109201007387 */ /* 0x0001e80000100a00 */
[----:B0-----:R-:W4:Y:S04]  /*8060*/  LDL.64 R146, [R1+0x618] ;  /* 0x0006180001927983 */ /* 0x001f280000100a00 */
[----:B------:R0:W-:Y:S04]  /*8070*/  STL.64 [R1+0xd08], R144 ;  /* 0x000d089001007387 */ /* 0x0001e80000100a00 */
[----:B0-----:R-:W2:Y:S04]  /*8080*/  LDL.64 R144, [R1+0x610] ;  /* 0x0006100001907983 */ /* 0x001ea80000100a00 */
[----:B------:R0:W-:Y:S04]  /*8090*/  STL.64 [R1+0xd00], R142 ;  /* 0x000d008e01007387 */ /* 0x0001e80000100a00 */
[----:B0-----:R-:W3:Y:S04]  /*80a0*/  LDL.64 R142, [R1+0x608] ;  /* 0x00060800018e7983 */ /* 0x001ee80000100a00 */
[----:B------:R0:W-:Y:S04]  /*80b0*/  STL.64 [R1+0xcf8], R140 ;  /* 0x000cf88c01007387 */ /* 0x0001e80000100a00 */
[----:B0-----:R-:W4:Y:S01]  /*80c0*/  LDL.64 R140, [R1+0x600] ;  /* 0x00060000018c7983 */ /* 0x001f220000100a00 */
[----:B-----5:R-:W-:-:S02]  /*80d0*/  IADD3 R14, P0, R20, R2, RZ ;  /* 0x00000002140e7210 */ /* 0x020fc40007f1e0ff */
[----:B------:R-:W-:Y:S01]  /*80e0*/  IADD3 R12, P1, R18, R2, RZ ;  /* 0x00000002120c7210 */ /* 0x000fe20007f3e0ff */
[----:B------:R-:W-:Y:S01]  /*80f0*/  STL.64 [R1+0xcf0], R138 ;  /* 0x000cf08a01007387 */ /* 0x000fe20000100a00 */
[C---:B------:R-:W-:Y:S01]  /*8100*/  ISETP.GT.AND P2, PT, R6.reuse, RZ, PT ;  /* 0x000000ff0600720c */ /* 0x040fe20003f44270 */
[--C-:B------:R-:W-:Y:S01]  /*8110*/  IMAD.X R15, R21, 0x1, R3.reuse, P0 ;  /* 0x00000001150f7824 */ /* 0x100fe200000e0603 */
[----:B------:R-:W-:Y:S01]  /*8120*/  PRMT R164, RZ, 0x7610, R164 ;  /* 0x00007610ffa47816 */ /* 0x000fe200000000a4 */
[----:B------:R-:W-:Y:S01]  /*8130*/  STL.64 [R1+0xce8], R136 ;  /* 0x000ce88801007387 */ /* 0x000fe20000100a00 */
[----:B------:R-:W-:Y:S01]  /*8140*/  IMAD.X R13, R19, 0x1, R3, P1 ;  /* 0x00000001130d7824 */ /* 0x000fe200008e0603 */
[----:B------:R-:W-:Y:S02]  /*8150*/  ISETP.GT.AND P3, PT, R6, 0x1, PT ;  /* 0x000000010600780c */ /* 0x000fe40003f64270 */
[----:B------:R-:W-:Y:S01]  /*8160*/  STL.64 [R1+0xce0], R134 ;  /* 0x000ce08601007387 */ /* 0x000fe20000100a00 */
[----:B------:R-:W-:-:S03]  /*8170*/  PRMT R167, RZ, 0x7610, R167 ;  /* 0x00007610ffa77816 */ /* 0x000fc600000000a7 */
[----:B------:R-:W-:Y:S04]  /*8180*/  STL.64 [R1+0xcd8], R132 ;  /* 0x000cd88401007387 */ /* 0x000fe80000100a00 */
        /* <DEDUP_REMOVED lines=50> */
[----:B------:R0:W-:Y:S04]  /*84b0*/  STL.64 [R1+0xb40], R30 ;  /* 0x000b401e01007387 */ /* 0x0001e80000100a00 */
[----:B------:R1:W-:Y:S04]  /*84c0*/  STL.64 [R1+0xb38], R28 ;  /* 0x000b381c01007387 */ /* 0x0003e80000100a00 */
[----:B------:R-:W-:Y:S04]  /*84d0*/  STL.64 [R1+0xb30], R26 ;  /* 0x000b301a01007387 */ /* 0x000fe80000100a00 */
[----:B------:R-:W-:Y:S04]  /*84e0*/  STL.64 [R1+0xb28], R24 ;  /* 0x000b281801007387 */ /* 0x000fe80000100a00 */
[----:B------:R-:W-:Y:S04]  /*84f0*/  STL [R1+0x9f8], R252 ;  /* 0x0009f8fc01007387 */ /* 0x000fe80000100800 */
[----:B------:R-:W-:Y:S04]  /*8500*/  STL [R1+0x9f0], R10 ;  /* 0x0009f00a01007387 */ /* 0x000fe80000100800 */
[----:B------:R-:W-:Y:S04]  /*8510*/  STL [R1+0x9ec], R9 ;  /* 0x0009ec0901007387 */ /* 0x000fe80000100800 */
[----:B------:R-:W-:Y:S04]  /*8520*/  STL [R1+0x9e8], R8 ;  /* 0x0009e80801007387 */ /* 0x000fe80000100800 */
[----:B------:R-:W-:Y:S04]  /*8530*/  STL [R1+0x9fc], R18 ;  /* 0x0009fc1201007387 */ /* 0x000fe80000100800 */
[----:B------:R-:W-:Y:S04]  /*8540*/  STL [R1+0x9f4], R19 ;  /* 0x0009f41301007387 */ /* 0x000fe80000100800 */
[----:B------:R-:W-:Y:S04]  /*8550*/  STL [R1+0xa04], R20 ;  /* 0x000a041401007387 */ /* 0x000fe80000100800 */
[----:B------:R2:W-:Y:S04]  /*8560*/  STL [R1+0xa00], R21 ;  /* 0x000a001501007387 */ /* 0x0005e80000100800 */
[----:B------:R-:W-:Y:S04]  /*8570*/  STL [R1+0xa0c], R242 ;  /* 0x000a0cf201007387 */ /* 0x000fe80000100800 */
[----:B------:R-:W-:Y:S04]  /*8580*/  STL [R1+0xa08], R243 ;  /* 0x000a08f301007387 */ /* 0x000fe80000100800 */
[----:B------:R3:W-:Y:S04]  /*8590*/  STL [R1+0xa14], R244 ;  /* 0x000a14f401007387 */ /* 0x0007e80000100800 */
[----:B------:R3:W-:Y:S04]  /*85a0*/  STL [R1+0xa10], R245 ;  /* 0x000a10f501007387 */ /* 0x0007e80000100800 */
[----:B------:R-:W-:Y:S04]  /*85b0*/  STL [R1+0xa1c], R246 ;  /* 0x000a1cf601007387 */ /* 0x000fe80000100800 */
[----:B------:R-:W-:Y:S04]  /*85c0*/  STL [R1+0xa18], R247 ;  /* 0x000a18f701007387 */ /* 0x000fe80000100800 */
[----:B------:R-:W-:Y:S04]  /*85d0*/  STL [R1+0xa24], R248 ;  /* 0x000a24f801007387 */ /* 0x000fe80000100800 */
[----:B------:R-:W-:Y:S04]  /*85e0*/  STL [R1+0xa20], R249 ;  /* 0x000a20f901007387 */ /* 0x000fe80000100800 */
[----:B------:R-:W-:Y:S04]  /*85f0*/  STL [R1+0xa2c], R250 ;  /* 0x000a2cfa01007387 */ /* 0x000fe80000100800 */
[----:B------:R-:W-:Y:S04]  /*8600*/  STL [R1+0xa28], R251 ;  /* 0x000a28fb01007387 */ /* 0x000fe80000100800 */
[----:B0-----:R-:W3:Y:S04]  /*8610*/  LDL.64 R30, [R1+0x630] ;  /* 0x00063000011e7983 */ /* 0x001ee80000100a00 */
[----:B-1----:R-:W3:Y:S04]  /*8620*/  LDL.64 R28, [R1+0x638] ;  /* 0x00063800011c7983 */ /* 0x002ee80000100a00 */
[----:B--2---:R-:W2:Y:S04]  /*8630*/  LDL.64 R20, [R1+0x640] ;  /* 0x0006400001147983 */ /* 0x004ea80000100a00 */
[----:B------:R-:W2:Y:S04]  /*8640*/  LDL.64 R26, [R1+0x648] ;  /* 0x00064800011a7983 */ /* 0x000ea80000100a00 */
[----:B------:R-:W2:Y:S04]  /*8650*/  LDL.64 R24, [R1+0x650] ;  /* 0x0006500001187983 */ /* 0x000ea80000100a00 */
[----:B------:R-:W2:Y:S04]  /*8660*/  LDL.64 R8, [R1+0x658] ;  /* 0x0006580001087983 */ /* 0x000ea80000100a00 */
[----:B------:R-:W2:Y:S04]  /*8670*/  LDL.64 R18, [R1+0x660] ;  /* 0x0006600001127983 */ /* 0x000ea80000100a00 */
[----:B------:R0:W2:Y:S01]  /*8680*/  @P2 LDG.E.U16 R164, desc[UR14][R12.64] ;  /* 0x0000000e0ca42981 */ /* 0x0000a2000c1e1500 */
[----:B------:R-:W-:-:S03]  /*8690*/  PRMT R170, RZ, 0x7610, R170 ;  /* 0x00007610ffaa7816 */ /* 0x000fc600000000aa */
[----:B------:R1:W2:Y:S01]  /*86a0*/  @P2 LDG.E.U16 R167, desc[UR14][R14.64] ;  /* 0x0000000e0ea72981 */ /* 0x0002a2000c1e1500 */
[----:B0-----:R-:W-:Y:S02]  /*86b0*/  IADD3 R12, P1, R242, R2, RZ ;  /* 0x00000002f20c7210 */ /* 0x001fe40007f3e0ff */
[----:B------:R-:W-:-:S03]  /*86c0*/  ISETP.GT.AND P2, PT, R6, 0x2, PT ;  /* 0x000000020600780c */ /* 0x000fc60003f44270 */
[----:B------:R-:W-:Y:S01]  /*86d0*/  IMAD.X R13, R243, 0x1, R3, P1 ;  /* 0x00000001f30d7824 */ /* 0x000fe200008e0603 */
[----:B-1----:R-:W-:Y:S02]  /*86e0*/  IADD3 R14, P0, R244, R2, RZ ;  /* 0x00000002f40e7210 */ /* 0x002fe40007f1e0ff */
[----:B------:R-:W-:Y:S02]  /*86f0*/  PRMT R171, RZ, 0x7610, R171 ;  /* 0x00007610ffab7816 */ /* 0x000fe400000000ab */
[----:B------:R0:W2:Y:S01]  /*8700*/  @P3 LDG.E.U16 R170, desc[UR14][R12.64] ;  /* 0x0000000e0caa3981 */ /* 0x0000a2000c1e1500 */
[----:B------:R-:W-:Y:S01]  /*8710*/  IMAD.X R15, R245, 0x1, R3, P0 ;  /* 0x00000001f50f7824 */ /* 0x000fe200000e0603 */
[----:B------:R-:W-:-:S04]  /*8720*/  PRMT R174, RZ, 0x7610, R174 ;  /* 0x00007610ffae7816 */ /* 0x000fc800000000ae */
[----:B------:R1:W2:Y:S01]  /*8730*/  @P3 LDG.E.U16 R171, desc[UR14][R14.64] ;  /* 0x0000000e0eab3981 */ /* 0x0002a2000c1e1500 */
[----:B0-----:R-:W-:Y:S02]  /*8740*/  IADD3 R12, P1, R246, R2, RZ ;  /* 0x00000002f60c7210 */ /* 0x001fe40007f3e0ff */
[----:B------:R-:W-:-:S03]  /*8750*/  ISETP.GT.AND P3, PT, R6, 0x3, PT ;  /* 0x000000030600780c */ /* 0x000fc60003f64270 */
[----:B------:R-:W-:Y:S01]  /*8760*/  IMAD.X R13, R247, 0x1, R3, P1 ;  /* 0x00000001f70d7824 */ /* 0x000fe200008e0603 */
[-C--:B-1----:R-:W-:Y:S02]  /*8770*/  IADD3 R14, P0, R248, R2.reuse, RZ ;  /* 0x00000002f80e7210 */ /* 0x082fe40007f1e0ff */
[----:B------:R-:W-:Y:S02]  /*8780*/  PRMT R175, RZ, 0x7610, R175 ;  /* 0x00007610ffaf7816 */ /* 0x000fe400000000af */
[----:B------:R0:W2:Y:S01]  /*8790*/  @P2 LDG.E.U16 R174, desc[UR14][R12.64] ;  /* 0x0000000e0cae2981 */ /* 0x0000a2000c1e1500 */
[----:B------:R-:W-:Y:S01]  /*87a0*/  IMAD.X R15, R249, 0x1, R3, P0 ;  /* 0x00000001f90f7824 */ /* 0x000fe200000e0603 */
[----:B------:R-:W-:Y:S02]  /*87b0*/  PRMT R176, RZ, 0x7610, R176 ;  /* 0x00007610ffb07816 */ /* 0x000fe400000000b0 */
[-C--:B----4-:R-:W-:Y:S02]  /*87c0*/  IADD3 R16, P0, R140, R2.reuse, RZ ;  /* 0x000000028c107210 */ /* 0x090fe40007f1e0ff */
[----:B------:R3:W4:Y:S01]  /*87d0*/  @P2 LDG.E.U16 R175, desc[UR14][R14.64] ;  /* 0x0000000e0eaf2981 */ /* 0x000722000c1e1500 */
[----:B0-----:R-:W-:-:S02]  /*87e0*/  IADD3 R12, P1, R250, R2, RZ ;  /* 0x00000002fa0c7210 */ /* 0x001fc40007f3e0ff */
[----:B------:R-:W-:-:S03]  /*87f0*/  ISETP.GT.AND P2, PT, R6, 0x4, PT ;  /* 0x000000040600780c */ /* 0x000fc60003f44270 */
[--C-:B------:R-:W-:Y:S01]  /*8800*/  IMAD.X R13, R251, 0x1, R3.reuse, P1 ;  /* 0x00000001fb0d7824 */ /* 0x100fe200008e0603 */
[-C--:B---3--:R-:W-:Y:S01]  /*8810*/  IADD3 R14, P1, R142, R2.reuse, RZ ;  /* 0x000000028e0e7210 */ /* 0x088fe20007f3e0ff */
[----:B------:R-:W-:Y:S01]  /*8820*/  IMAD.X R17, R141, 0x1, R3, P0 ;  /* 0x000000018d117824 */ /* 0x000fe200000e0603 */
[----:B------:R-:W-:Y:S02]  /*8830*/  PRMT R222, RZ, 0x7610, R222 ;  /* 0x00007610ffde7816 */ /* 0x000fe400000000de */
[----:B------:R0:W3:Y:S01]  /*8840*/  @P3 LDG.E.U16 R176, desc[UR14][R12.64] ;  /* 0x0000000e0cb03981 */ /* 0x0000e2000c1e1500 */
[----:B------:R-:W-:Y:S01]  /*8850*/  PRMT R229, RZ, 0x7610, R229 ;  /* 0x00007610ffe57816 */ /* 0x000fe200000000e5 */
[----:B------:R-:W-:Y:S01]  /*8860*/  IMAD.X R15, R143, 0x1, R3, P1 ;  /* 0x000000018f0f7824 */ /* 0x000fe200008e0603 */
[----:B------:R-:W-:Y:S01]  /*8870*/  PRMT R230, RZ, 0x7610, R230 ;  /* 0x00007610ffe67816 */ /* 0x000fe200000000e6 */
[----:B------:R1:W3:Y:S01]  /*8880*/  @P3 LDG.E.U16 R222, desc[UR14][R16.64] ;  /* 0x0000000e10de3981 */ /* 0x0002e2000c1e1500 */
[----:B0-----:R-:W-:-:S03]  /*8890*/  IADD3 R12, P0, R144, R2, RZ ;  /* 0x00000002900c7210 */ /* 0x001fc60007f1e0ff */
[----:B------:R-:W3:Y:S01]  /*88a0*/  @P2 LDG.E.U16 R229, desc[UR14][R14.64] ;  /* 0x0000000e0ee52981 */ /* 0x000ee2000c1e1500 */
[----:B------:R-:W-:Y:S01]  /*88b0*/  ISETP.GT.AND P3, PT, R6, 0x5, PT ;  /* 0x000000050600780c */ /* 0x000fe20003f64270 */
[----:B------:R-:W-:Y:S01]  /*88c0*/  IMAD.X R13, R145, 0x1, R3, P0 ;  /* 0x00000001910d7824 */ /* 0x000fe200000e0603 */
[----:B-1----:R-:W-:-:S04]  /*88d0*/  IADD3 R16, P1, R146, R2, RZ ;  /* 0x0000000292107210 */ /* 0x002fc80007f3e0ff */
[----:B------:R0:W3:Y:S01]  /*88e0*/  @P2 LDG.E.U16 R230, desc[UR14][R12.64] ;  /* 0x0000000e0ce62981 */ /* 0x0000e2000c1e1500 */
[----:B------:R-:W-:Y:S01]  /*88f0*/  IMAD.X R17, R147, 0x1, R3, P1 ;  /* 0x0000000193117824 */ /* 0x000fe200008e0603 */
[----:B------:R-:W-:Y:S02]  /*8900*/  PRMT R234, RZ, 0x7610, R234 ;  /* 0x00007610ffea7816 */ /* 0x000fe400000000ea */
[----:B------:R-:W-:Y:S02]  /*8910*/  PRMT R235, RZ, 0x7610, R235 ;  /* 0x00007610ffeb7816 */ /* 0x000fe400000000eb */
[-C--:B0-----:R-:W-:Y:S02]  /*8920*/  IADD3 R12, P2, R148, R2.reuse, RZ ;  /* 0x00000002940c7210 */ /* 0x081fe40007f5e0ff */
[----:B------:R-:W3:Y:S01]  /*8930*/  @P3 LDG.E.U16 R234, desc[UR14][R16.64] ;  /* 0x0000000e10ea3981 */ /* 0x000ee2000c1e1500 */
[----:B------:R-:W-:Y:S02]  /*8940*/  IADD3 R14, P1, R150, R2, RZ ;  /* 0x00000002960e7210 */ /* 0x000fe40007f3e0ff */
[----:B------:R-:W-:Y:S01]  /*8950*/  IMAD.X R13, R149, 0x1, R3, P2 ;  /* 0x00000001950d7824 */ /* 0x000fe200010e0603 */
[----:B------:R-:W-:-:S02]  /*8960*/  ISETP.GT.AND P0, PT, R6, 0x6, PT ;  /* 0x000000060600780c */ /* 0x000fc40003f04270 */
[----:B------:R-:W-:Y:S02]  /*8970*/  IMAD.X R15, R151, 0x1, R3, P1 ;  /* 0x00000001970f7824 */ /* 0x000fe400008e0603 */
[----:B------:R0:W3:Y:S01]  /*8980*/  @P3 LDG.E.U16 R235, desc[UR14][R12.64] ;  /* 0x0000000e0ceb3981 */ /* 0x0000e2000c1e1500 */
[----:B------:R-:W-:Y:S02]  /*8990*/  PRMT R239, RZ, 0x7610, R239 ;  /* 0x00007610ffef7816 */ /* 0x000fe400000000ef */
[----:B------:R-:W-:-:S06]  /*89a0*/  PRMT R238, RZ, 0x7610, R238 ;  /* 0x00007610ffee7816 */ /* 0x000fcc00000000ee */
[----:B------:R2:W3:Y:S01]  /*89b0*/  @P0 LDG.E.U16 R239, desc[UR14][R14.64] ;  /* 0x0000000e0eef0981 */ /* 0x0004e2000c1e1500 */
[----:B------:R-:W-:Y:S02]  /*89c0*/  PRMT R159, RZ, 0x7610, R159 ;  /* 0x00007610ff9f7816 */ /* 0x000fe4000000009f */
[----:B------:R-:W-:Y:S02]  /*89d0*/  PRMT R158, RZ, 0x7610, R158 ;  /* 0x00007610ff9e7816 */ /* 0x000fe4000000009e */
[----:B------:R-:W-:Y:S02]  /*89e0*/  PRMT R162, RZ, 0x7610, R162 ;  /* 0x00007610ffa27816 */ /* 0x000fe400000000a2 */
[-C--:B0-----:R-:W-:Y:S02]  /*89f0*/  IADD3 R12, P2, R30, R2.reuse, RZ ;  /* 0x000000021e0c7210 */ /* 0x081fe40007f5e0ff */
[----:B------:R-:W-:-:S03]  /*8a00*/  IADD3 R16, P1, R28, R2, RZ ;  /* 0x000000021c107210 */ /* 0x000fc60007f3e0ff */
[----:B------:R-:W-:Y:S01]  /*8a10*/  IMAD.X R13, R31, 0x1, R3, P2 ;  /* 0x000000011f0d7824 */ /* 0x000fe200010e0603 */
[----:B------:R-:W-:Y:S01]  /*8a20*/  PRMT R161, RZ, 0x7610, R161 ;  /* 0x00007610ffa17816 */ /* 0x000fe200000000a1 */
[----:B------:R-:W4:Y:S01]  /*8a30*/  LDL.64 R30, [R1+0x788] ;  /* 0x00078800011e7983 */ /* 0x000f220000100a00 */
[----:B------:R-:W-:-:S03]  /*8a40*/  IMAD.X R17, R29, 0x1, R3, P1 ;  /* 0x000000011d117824 */ /* 0x000fc600008e0603 */
[----:B------:R-:W3:Y:S04]  /*8a50*/  LDL.64 R28, [R1+0x668] ;  /* 0x00066800011c7983 */ /* 0x000ee80000100a00 */
[----:B------:R0:W4:Y:S01]  /*8a60*/  @P0 LDG.E.U16 R238, desc[UR14][R12.64] ;  /* 0x0000000e0cee0981 */ /* 0x000122000c1e1500 */
[----:B--2---:R-:W-:-:S05]  /*8a70*/  IADD3 R14, P0, R20, R2, RZ ;  /* 0x00000002140e7210 */ /* 0x004fca0007f1e0ff */
[----:B------:R-:W-:Y:S02]  /*8a80*/  IMAD.X R15, R21, 0x1, R3, P0 ;  /* 0x00000001150f7824 */ /* 0x000fe400000e0603 */
[----:B------:R-:W2:Y:S01]  /*8a90*/  LDL.64 R20, [R1+0x670] ;  /* 0x0006700001147983 */ /* 0x000ea20000100a00 */
[----:B------:R-:W-:Y:S02]  /*8aa0*/  ISETP.GT.AND P1, PT, R6, 0x8, PT ;  /* 0x000000080600780c */ /* 0x000fe40003f24270 */
[----:B0-----:R-:W-:-:S05]  /*8ab0*/  IADD3 R12, P0, R26, R2, RZ ;  /* 0x000000021a0c7210 */ /* 0x001fca0007f1e0ff */
[----:B------:R-:W-:Y:S02]  /*8ac0*/  IMAD.X R13, R27, 0x1, R3, P0 ;  /* 0x000000011b0d7824 */ /* 0x000fe400000e0603 */
[----:B------:R-:W4:Y:S04]  /*8ad0*/  LDL.64 R26, [R1+0x678] ;  /* 0x00067800011a7983 */ /* 0x000f280000100a00 */
[----:B------:R0:W4:Y:S02]  /*8ae0*/  @P1 LDG.E.U16 R159, desc[UR14][R12.64] ;  /* 0x0000000e0c9f1981 */ /* 0x000124000c1e1500 */
[----:B0-----:R-:W-:-:S05]  /*8af0*/  IADD3 R12, P0, R24, R2, RZ ;  /* 0x00000002180c7210 */ /* 0x001fca0007f1e0ff */
[----:B------:R-:W-:Y:S02]  /*8b00*/  IMAD.X R13, R25, 0x1, R3, P0 ;  /* 0x00000001190d7824 */ /* 0x000fe400000e0603 */
[----:B------:R-:W4:Y:S04]  /*8b10*/  LDL.64 R24, [R1+0x680] ;  /* 0x0006800001187983 */ /* 0x000f280000100a00 */
[----:B------:R0:W4:Y:S01]  /*8b20*/  @P1 LDG.E.U16 R158, desc[UR14][R12.64] ;  /* 0x0000000e0c9e1981 */ /* 0x000122000c1e1500 */
        /* <DEDUP_REMOVED lines=10> */
[----:B------:R-:W-:Y:S02]  /*8bd0*/  PRMT R168, RZ, 0x7610, R168 ;  /* 0x00007610ffa87816 */ /* 0x000fe400000000a8 */
[----:B------:R-:W-:-:S02]  /*8be0*/  PRMT R169, RZ, 0x7610, R169 ;  /* 0x00007610ffa97816 */ /* 0x000fc400000000a9 */
[----:B------:R-:W-:Y:S02]  /*8bf0*/  PRMT R172, RZ, 0x7610, R172 ;  /* 0x00007610ffac7816 */ /* 0x000fe400000000ac */
[----:B------:R-:W-:Y:S02]  /*8c00*/  PRMT R173, RZ, 0x7610, R173 ;  /* 0x00007610ffad7816 */ /* 0x000fe400000000ad */
[----:B------:R-:W-:Y:S02]  /*8c10*/  PRMT R220, RZ, 0x7610, R220 ;  /* 0x00007610ffdc7816 */ /* 0x000fe400000000dc */
[----:B---3--:R-:W-:-:S05]  /*8c20*/  IADD3 R12, P0, R28, R2, RZ ;  /* 0x000000021c0c7210 */ /* 0x008fca0007f1e0ff */
[----:B------:R-:W-:Y:S02]  /*8c30*/  IMAD.X R13, R29, 0x1, R3, P0 ;  /* 0x000000011d0d7824 */ /* 0x000fe400000e0603 */
[----:B------:R-:W3:Y:S04]  /*8c40*/  LDL.64 R28, [R1+0x698] ;  /* 0x00069800011c7983 */ /* 0x000ee80000100a00 */
[----:B------:R2:W3:Y:S02]  /*8c50*/  @P1 LDG.E.U16 R168, desc[UR14][R12.64] ;  /* 0x0000000e0ca81981 */ /* 0x0004e4000c1e1500 */
[----:B--2---:R-:W-:-:S05]  /*8c60*/  IADD3 R12, P0, R20, R2, RZ ;  /* 0x00000002140c7210 */ /* 0x004fca0007f1e0ff */
[----:B------:R-:W-:Y:S02]  /*8c70*/  IMAD.X R13, R21, 0x1, R3, P0 ;  /* 0x00000001150d7824 */ /* 0x000fe400000e0603 */
[----:B------:R-:W2:Y:S04]  /*8c80*/  LDL.64 R20, [R1+0x6a0] ;  /* 0x0006a00001147983 */ /* 0x000ea80000100a00 */
[----:B------:R4:W2:Y:S01]  /*8c90*/  @P1 LDG.E.U16 R169, desc[UR14][R12.64] ;  /* 0x0000000e0ca91981 */ /* 0x0008a2000c1e1500 */
[----:B------:R-:W-:Y:S02]  /*8ca0*/  ISETP.GT.AND P1, PT, R6, 0xb, PT ;  /* 0x0000000b0600780c */ /* 0x000fe40003f24270 */
[----:B----4-:R-:W-:-:S05]  /*8cb0*/  IADD3 R12, P0, R26, R2, RZ ;  /* 0x000000021a0c7210 */ /* 0x010fca0007f1e0ff */
        /* <DEDUP_REMOVED lines=14> */
[----:B------:R-:W4:Y:S01]  /*8da0*/  LDL.64 R18, [R1+0x6c0] ;  /* 0x0006c00001127983 */ /* 0x000f220000100a00 */
[----:B------:R-:W-:-:S06]  /*8db0*/  PRMT R221, RZ, 0x7610, R221 ;  /* 0x00007610ffdd7816 */ /* 0x000fcc00000000dd */
[----:B------:R3:W4:Y:S01]  /*8dc0*/  @P1 LDG.E.U16 R221, desc[UR14][R12.64] ;  /* 0x0000000e0cdd1981 */ /* 0x000722000c1e1500 */
[----:B------:R-:W-:Y:S02]  /*8dd0*/  ISETP.GT.AND P1, PT, R6, 0xd, PT ;  /* 0x0000000d0600780c */ /* 0x000fe40003f24270 */
[----:B------:R-:W-:Y:S02]  /*8de0*/  PRMT R225, RZ, 0x7610, R225 ;  /* 0x00007610ffe17816 */ /* 0x000fe400000000e1 */
[----:B------:R-:W-:Y:S02]  /*8df0*/  PRMT R226, RZ, 0x7610, R226 ;  /* 0x00007610ffe27816 */ /* 0x000fe400000000e2 */
[----:B------:R-:W-:Y:S02]  /*8e00*/  PRMT R232, RZ, 0x7610, R232 ;  /* 0x00007610ffe87816 */ /* 0x000fe400000000e8 */
[----:B------:R-:W-:Y:S02]  /*8e10*/  PRMT R233, RZ, 0x7610, R233 ;  /* 0x00007610ffe97816 */ /* 0x000fe400000000e9 */
[----:B------:R-:W-:-:S02]  /*8e20*/  PRMT R237, RZ, 0x7610, R237 ;  /* 0x00007610ffed7816 */ /* 0x000fc400000000ed */
        /* <DEDUP_REMOVED lines=92> */
[----:B------:R-:W4:Y:S01]  /*93f0*/  @P1 LDG.E.U16 R219, desc[UR14][R12.64] ;  /* 0x0000000e0cdb1981 */ /* 0x000f22000c1e1500 */
[C---:B------:R-:W-:Y:S02]  /*9400*/  ISETP.GT.AND P1, PT, R6.reuse, 0x16, PT ;  /* 0x000000160600780c */ /* 0x040fe40003f24270 */
[----:B------:R-:W-:Y:S02]  /*9410*/  PRMT R223, RZ, 0x7610, R223 ;  /* 0x00007610ffdf7816 */ /* 0x000fe400000000df */
[----:B------:R-:W-:Y:S02]  /*9420*/  PRMT R224, RZ, 0x7610, R224 ;  /* 0x00007610ffe07816 */ /* 0x000fe400000000e0 */
[----:B------:R-:W-:Y:S02]  /*9430*/  PRMT R228, RZ, 0x7610, R228 ;  /* 0x00007610ffe47816 */ /* 0x000fe400000000e4 */
[----:B------:R-:W-:Y:S02]  /*9440*/  PRMT R227, RZ, 0x7610, R227 ;  /* 0x00007610ffe37816 */ /* 0x000fe400000000e3 */
[----:B------:R-:W-:-:S02]  /*9450*/  ISETP.GT.AND P3, PT, R6, 0x7, PT ;  /* 0x000000070600780c */ /* 0x000fc40003f64270 */
[----:B------:R-:W-:-:S11]  /*9460*/  PRMT R240, RZ, 0x7610, R240 ;  /* 0x00007610fff07816 */ /* 0x000fd600000000f0 */
[----:B------:R0:W4:Y:S02]  /*9470*/  @P3 LDG.E.U16 R240, desc[UR14][R14.64] ;  /* 0x0000000e0ef03981 */ /* 0x000124000c1e1500 */
[----:B0-----:R-:W-:Y:S02]  /*9480*/  PRMT R14, RZ, 0x7610, R14 ;  /* 0x00007610ff0e7816 */ /* 0x001fe4000000000e */
        /* <DEDUP_REMOVED lines=25> */
[----:B------:R-:W-:Y:S02]  /*9620*/  PRMT R11, RZ, 0x7610, R11 ;  /* 0x00007610ff0b7816 */ /* 0x000fe4000000000b */
[----:B------:R-:W-:-:S04]  /*9630*/  PRMT R241, RZ, 0x7610, R241 ;  /* 0x00007610fff17816 */ /* 0x000fc800000000f1 */
[----:B------:R-:W4:Y:S01]  /*9640*/  @P1 LDG.E.U16 R11, desc[UR14][R12.64] ;  /* 0x0000000e0c0b1981 */ /* 0x000f22000c1e1500 */
[----:B------:R-:W-:-:S03]  /*9650*/  ISETP.GT.AND P1, PT, R6, 0x19, PT ;  /* 0x000000190600780c */ /* 0x000fc60003f24270 */
[----:B------:R0:W4:Y:S02]  /*9660*/  @P3 LDG.E.U16 R241, desc[UR14][R16.64] ;  /* 0x0000000e10f13981 */ /* 0x000124000c1e1500 */
[----:B0-----:R-:W-:Y:S02]  /*9670*/  PRMT R16, RZ, 0x7610, R16 ;  /* 0x00007610ff107816 */ /* 0x001fe40000000010 */
        /* <DEDUP_REMOVED lines=11> */
[----:B------:R4:W3:Y:S01]  /*9730*/  @P1 LDG.E.U16 R15, desc[UR14][R12.64] ;  /* 0x0000000e0c0f1981 */ /* 0x0008e2000c1e1500 */
        /* <DEDUP_REMOVED lines=21> */
[----:B0-----:R-:W-:-:S05]  /*9890*/  IADD3 R12, P0, R30, R2, RZ ;  /* 0x000000021e0c7210 */ /* 0x001fca0007f1e0ff */
[----:B------:R-:W-:-:S05]  /*98a0*/  IMAD.X R13, R31, 0x1, R3, P0 ;  /* 0x000000011f0d7824 */ /* 0x000fca00000e0603 */
[----:B------:R2:W4:Y:S01]  /*98b0*/  @P1 LDG.E.U16 R163, desc[UR14][R12.64] ;  /* 0x0000000e0ca31981 */ /* 0x000522000c1e1500 */
[----:B------:R-:W-:Y:S02]  /*98c0*/  PRMT R192, RZ, 0x7610, R192 ;  /* 0x00007610ffc07816 */ /* 0x000fe400000000c0 */
[----:B------:R-:W-:Y:S02]  /*98d0*/  PRMT R201, RZ, 0x7610, R201 ;  /* 0x00007610ffc97816 */ /* 0x000fe400000000c9 */
[----:B------:R-:W-:Y:S02]  /*98e0*/  PRMT R202, RZ, 0x7610, R202 ;  /* 0x00007610ffca7816 */ /* 0x000fe400000000ca */
[----:B------:R-:W-:Y:S02]  /*98f0*/  PRMT R213, RZ, 0x7610, R213 ;  /* 0x00007610ffd57816 */ /* 0x000fe400000000d5 */
[----:B------:R-:W-:Y:S02]  /*9900*/  PRMT R215, RZ, 0x7610, R215 ;  /* 0x00007610ffd77816 */ /* 0x000fe400000000d7 */
[----:B--2---:R-:W-:-:S05]  /*9910*/  IADD3 R12, P0, R20, R2, RZ ;  /* 0x00000002140c7210 */ /* 0x004fca0007f1e0ff */
[----:B------:R-:W-:Y:S02]  /*9920*/  IMAD.X R13, R21, 0x1, R3, P0 ;  /* 0x00000001150d7824 */ /* 0x000fe400000e0603 */
[----:B------:R-:W2:Y:S04]  /*9930*/  LDL.64 R20, [R1+0x7c0] ;  /* 0x0007c00001147983 */ /* 0x000ea80000100a00 */
[----:B------:R3:W2:Y:S01]  /*9940*/  @P1 LDG.E.U16 R192, desc[UR14][R12.64] ;  /* 0x0000000e0cc01981 */ /* 0x0006a2000c1e1500 */
[----:B------:R-:W-:Y:S02]  /*9950*/  ISETP.GT.AND P1, PT, R6, 0x1d, PT ;  /* 0x0000001d0600780c */ /* 0x000fe40003f24270 */
[----:B---3--:R-:W-:-:S05]  /*9960*/  IADD3 R12, P0, R28, R2, RZ ;  /* 0x000000021c0c7210 */ /* 0x008fca0007f1e0ff */
[----:B------:R-:W-:-:S06]  /*9970*/  IMAD.X R13, R29, 0x1, R3, P0 ;  /* 0x000000011d0d7824 */ /* 0x000fcc00000e0603 */
[----:B------:R4:W3:Y:S02]  /*9980*/  @P1 LDG.E.U16 R201, desc[UR14][R12.64] ;  /* 0x0000000e0cc91981 */ /* 0x0008e4000c1e1500 */
[----:B----4-:R-:W-:-:S05]  /*9990*/  IADD3 R12, P0, R26, R2, RZ ;  /* 0x000000021a0c7210 */ /* 0x010fca0007f1e0ff */
[----:B------:R-:W-:-:S05]  /*99a0*/  IMAD.X R13, R27, 0x1, R3, P0 ;  /* 0x000000011b0d7824 */ /* 0x000fca00000e0603 */
[----:B------:R0:W4:Y:S01]  /*99b0*/  @P1 LDG.E.U16 R202, desc[UR14][R12.64] ;  /* 0x0000000e0cca1981 */ /* 0x000122000c1e1500 */
[----:B------:R-:W-:Y:S02]  /*99c0*/  ISETP.GT.AND P1, PT, R6, 0x1e, PT ;  /* 0x0000001e0600780c */ /* 0x000fe40003f24270 */
[----:B0-----:R-:W-:-:S05]  /*99d0*/  IADD3 R12, P0, R24, R2, RZ ;  /* 0x00000002180c7210 */ /* 0x001fca0007f1e0ff */
[----:B------:R-:W-:-:S06]  /*99e0*/  IMAD.X R13, R25, 0x1, R3, P0 ;  /* 0x00000001190d7824 */ /* 0x000fcc00000e0603 */
[----:B------:R0:W4:Y:S02]  /*99f0*/  @P1 LDG.E.U16 R213, desc[UR14][R12.64] ;  /* 0x0000000e0cd51981 */ /* 0x000124000c1e1500 */
[----:B0-----:R-:W-:-:S05]  /*9a00*/  IADD3 R12, P0, R8, R2, RZ ;  /* 0x00000002080c7210 */ /* 0x001fca0007f1e0ff */
[----:B------:R-:W-:Y:S02]  /*9a10*/  IMAD.X R13, R9, 0x1, R3, P0 ;  /* 0x00000001090d7824 */ /* 0x000fe400000e0603 */
[----:B------:R-:W3:Y:S04]  /*9a20*/  LDL.LU R9, [R1+0x8d0] ;  /* 0x0008d00001097983 */ /* 0x000ee80000300800 */
[----:B------:R-:W4:Y:S04]  /*9a30*/  LDL.LU R8, [R1+0x974] ;  /* 0x0009740001087983 */ /* 0x000f280000300800 */
[----:B------:R-:W3:Y:S04]  /*9a40*/  LDL.LU R25, [R1+0x978] ;  /* 0x0009780001197983 */ /* 0x000ee80000300800 */
[----:B------:R-:W4:Y:S04]  /*9a50*/  LDL.LU R24, [R1+0x8d4] ;  /* 0x0008d40001187983 */ /* 0x000f280000300800 */
[----:B------:R0:W4:Y:S02]  /*9a60*/  @P1 LDG.E.U16 R215, desc[UR14][R12.64] ;  /* 0x0000000e0cd71981 */ /* 0x000124000c1e1500 */
[----:B0-----:R-:W-:-:S05]  /*9a70*/  IADD3 R12, P0, R18, R2, RZ ;  /* 0x00000002120c7210 */ /* 0x001fca0007f1e0ff */
[----:B------:R-:W-:Y:S02]  /*9a80*/  IMAD.X R13, R19, 0x1, R3, P0 ;  /* 0x00000001130d7824 */ /* 0x000fe400000e0603 */
[----:B------:R-:W4:Y:S04]  /*9a90*/  LDL.LU R19, [R1+0x81c] ;  /* 0x00081c0001137983 */ /* 0x000f280000300800 */
[----:B------:R-:W4:Y:S01]  /*9aa0*/  LDL.LU R10, [R1+0x8c8] ;  /* 0x0008c800010a7983 */ /* 0x000f220000300800 */
[----:B------:R-:W-:Y:S01]  /*9ab0*/  ISETP.GT.AND P1, PT, R6, 0x1f, PT ;  /* 0x0000001f0600780c */ /* 0x000fe20003f24270 */
[----:B------:R-:W0:Y:S01]  /*9ac0*/  S2R R18, SR_TID.X ;  /* 0x0000000000127919 */ /* 0x000e220000002100 */
[----:B------:R-:W-:Y:S01]  /*9ad0*/  PRMT R217, RZ, 0x7610, R217 ;  /* 0x00007610ffd97816 */ /* 0x000fe200000000d9 */
[----:B------:R1:W-:Y:S01]  /*9ae0*/  STL [R1+0xa34], R2 ;  /* 0x000a340201007387 */ /* 0x0003e20000100800 */
[----:B------:R-:W-:-:S09]  /*9af0*/  PRMT R216, RZ, 0x7610, R216 ;  /* 0x00007610ffd87816 */ /* 0x000fd200000000d8 */
[----:B------:R2:W4:Y:S04]  /*9b00*/  @P1 LDG.E.U16 R217, desc[UR14][R12.64] ;  /* 0x0000000e0cd91981 */ /* 0x000528000c1e1500 */
[----:B------:R1:W-:Y:S04]  /*9b10*/  STL [R1+0xa30], R3 ;  /* 0x000a300301007387 */ /* 0x0003e80000100800 */
[----:B------:R-:W4:Y:S04]  /*9b20*/  LDL.LU R244, [R1+0x8c4] ;  /* 0x0008c40001f47983 */ /* 0x000f280000300800 */
[----:B------:R-:W4:Y:S01]  /*9b30*/  LDL.LU R245, [R1+0x96c] ;  /* 0x00096c0001f57983 */ /* 0x000f220000300800 */
[----:B0-----:R-:W-:-:S02]  /*9b40*/  LOP3.LUT R18, R18, 0x1f, RZ, 0xc0, !PT ;  /* 0x0000001f12127812 */ /* 0x001fc400078ec0ff */
[----:B------:R-:W-:Y:S02]  /*9b50*/  PRMT R214, RZ, 0x7610, R214 ;  /* 0x00007610ffd67816 */ /* 0x000fe400000000d6 */
[----:B------:R-:W-:Y:S02]  /*9b60*/  PRMT R212, RZ, 0x7610, R212 ;  /* 0x00007610ffd47816 */ /* 0x000fe400000000d4 */
[----:B--2---:R-:W-:Y:S02]  /*9b70*/  IADD3 R12, P0, R20, R2, RZ ;  /* 0x00000002140c7210 */ /* 0x004fe40007f1e0ff */
[----:B-1----:R-:W2:Y:S03]  /*9b80*/  LDL R2, [R1+0x95c] ;  /* 0x00095c0001027983 */ /* 0x002ea60000100800 */
[----:B------:R-:W-:Y:S02]  /*9b90*/  IMAD.X R13, R21, 0x1, R3, P0 ;  /* 0x00000001150d7824 */ /* 0x000fe400000e0603 */
[----:B------:R-:W2:Y:S04]  /*9ba0*/  LDL R3, [R1+0x94c] ;  /* 0x00094c0001037983 */ /* 0x000ea80000100800 */
[----:B------:R3:W2:Y:S04]  /*9bb0*/  @P1 LDG.E.U16 R216, desc[UR14][R12.64] ;  /* 0x0000000e0cd81981 */ /* 0x0006a8000c1e1500 */
[----:B------:R-:W-:Y:S01]  /*9bc0*/  STL [R1+0xa38], R6 ;  /* 0x000a380601007387 */ /* 0x000fe20000100800 */
[----:B------:R-:W-:Y:S06]  /*9bd0*/  BAR.SYNC.DEFER_BLOCKING 0x0 ;  /* 0x0000000000007b1d */ /* 0x000fec0000010000 */
[----:B------:R-:W2:Y:S04]  /*9be0*/  LDL.LU R248, [R1+0x814] ;  /* 0x0008140001f87983 */ /* 0x000ea80000300800 */
[----:B------:R-:W2:Y:S04]  /*9bf0*/  LDL.LU R249, [R1+0x8b8] ;  /* 0x0008b80001f97983 */ /* 0x000ea80000300800 */
[----:B------:R-:W2:Y:S04]  /*9c00*/  LDL.LU R246, [R1+0x968] ;  /* 0x0009680001f67983 */ /* 0x000ea80000300800 */
[----:B------:R-:W2:Y:S01]  /*9c10*/  LDL.LU R247, [R1+0x9c0] ;  /* 0x0009c00001f77983 */ /* 0x000ea20000300800 */
[----:B------:R-:W-:-:S02]  /*9c20*/  ISETP.GE.AND P0, PT, R18, R6, PT ;  /* 0x000000061200720c */ /* 0x000fc40003f06270 */
[----:B---3--:R-:W-:-:S05]  /*9c30*/  IADD3 R12, P1, R25, R4, RZ ;  /* 0x00000004190c7210 */ /* 0x008fca0007f3e0ff */
[----:B----4-:R-:W-:-:S06]  /*9c40*/  IMAD.X R13, R24, 0x1, R0, P1 ;  /* 0x00000001180d7824 */ /* 0x010fcc00008e0600 */
[----:B------:R0:W3:Y:S04]  /*9c50*/  @!P0 LDG.E.U16 R214, desc[UR14][R12.64] ;  /* 0x0000000e0cd68981 */ /* 0x0000e8000c1e1500 */
[----:B------:R-:W-:Y:S01]  /*9c60*/  STL [R1+0xa3c], R8 ;  /* 0x000a3c0801007387 */ /* 0x000fe20000100800 */
[----:B0-----:R-:W-:-:S03]  /*9c70*/  IADD3 R12, P1, R8, R4, RZ ;  /* 0x00000004080c7210 */ /* 0x001fc60007f3e0ff */
[----:B------:R0:W-:Y:S02]  /*9c80*/  STL [R1+0xa40], R9 ;  /* 0x000a400901007387 */ /* 0x0001e40000100800 */
[----:B------:R-:W-:-:S05]  /*9c90*/  IMAD.X R13, R9, 0x1, R0, P1 ;  /* 0x00000001090d7824 */ /* 0x000fca00008e0600 */
[----:B------:R1:W4:Y:S04]  /*9ca0*/  @!P0 LDG.E.U16 R212, desc[UR14][R12.64] ;  /* 0x0000000e0cd48981 */ /* 0x000328000c1e1500 */
[----:B0-----:R-:W3:Y:S04]  /*9cb0*/  LDL.LU R9, [R1+0x8b4] ;  /* 0x0008b40001097983 */ /* 0x001ee80000300800 */
[----:B------:R0:W-:Y:S01]  /*9cc0*/  STL [R1+0xa44], R10 ;  /* 0x000a440a01007387 */ /* 0x0001e20000100800 */
[----:B-1----:R-:W-:-:S03]  /*9cd0*/  IADD3 R12, P1, R10, R4, RZ ;  /* 0x000000040a0c7210 */ /* 0x002fc60007f3e0ff */
[----:B0-----:R-:W4:Y:S02]  /*9ce0*/  LDL.LU R10, [R1+0x9b8] ;  /* 0x0009b800010a7983 */ /* 0x001f240000300800 */
[----:B------:R-:W-:Y:S02]  /*9cf0*/  IMAD.X R13, R19, 0x1, R0, P1 ;  /* 0x00000001130d7824 */ /* 0x000fe400008e0600 */
[----:B------:R0:W-:Y:S04]  /*9d00*/  STL [R1+0xa48], R19 ;  /* 0x000a481301007387 */ /* 0x0001e80000100800 */
[----:B0-----:R-:W4:Y:S01]  /*9d10*/  LDL.LU R19, [R1+0x958] ;  /* 0x0009580001137983 */ /* 0x001f220000300800 */
[----:B------:R-:W-:-:S06]  /*9d20*/  PRMT R211, RZ, 0x7610, R211 ;  /* 0x00007610ffd37816 */ /* 0x000fcc00000000d3 */
[----:B------:R0:W4:Y:S01]  /*9d30*/  @!P0 LDG.E.U16 R211, desc[UR14][R12.64] ;  /* 0x0000000e0cd38981 */ /* 0x000122000c1e1500 */
[----:B------:R-:W-:Y:S02]  /*9d40*/  PRMT R210, RZ, 0x7610, R210 ;  /* 0x00007610ffd27816 */ /* 0x000fe400000000d2 */
[----:B0-----:R-:W-:-:S05]  /*9d50*/  IADD3 R12, P1, R245, R4, RZ ;  /* 0x00000004f50c7210 */ /* 0x001fca0007f3e0ff */
[----:B------:R-:W-:-:S05]  /*9d60*/  IMAD.X R13, R244, 0x1, R0, P1 ;  /* 0x00000001f40d7824 */ /* 0x000fca00008e0600 */
[----:B------:R2:W4:Y:S01]  /*9d70*/  @!P0 LDG.E.U16 R210, desc[UR14][R12.64] ;  /* 0x0000000e0cd28981 */ /* 0x000522000c1e1500 */
[----:B------:R-:W-:Y:S02]  /*9d80*/  PRMT R209, RZ, 0x7610, R209 ;  /* 0x00007610ffd17816 */ /* 0x000fe400000000d1 */
[----:B------:R-:W-:Y:S01]  /*9d90*/  PRMT R208, RZ, 0x7610, R208 ;  /* 0x00007610ffd07816 */ /* 0x000fe200000000d0 */
[----:B------:R0:W-:Y:S01]  /*9da0*/  STL [R1+0xa4c], R245 ;  /* 0x000a4cf501007387 */ /* 0x0001e20000100800 */
[----:B------:R-:W-:-:S03]  /*9db0*/  PRMT R207, RZ, 0x7610, R207 ;  /* 0x00007610ffcf7816 */ /* 0x000fc600000000cf */
[----:B0-----:R-:W4:Y:S04]  /*9dc0*/  LDL.LU R245, [R1+0x8a8] ;  /* 0x0008a80001f57983 */ /* 0x001f280000300800 */
[----:B------:R0:W-:Y:S04]  /*9dd0*/  STL [R1+0xa50], R244 ;  /* 0x000a50f401007387 */ /* 0x0001e80000100800 */
[----:B0-----:R-:W4:Y:S01]  /*9de0*/  LDL.LU R244, [R1+0x80c] ;  /* 0x00080c0001f47983 */ /* 0x001f220000300800 */
[----:B--2---:R-:W-:-:S05]  /*9df0*/  IADD3 R12, P1, R247, R4, RZ ;  /* 0x00000004f70c7210 */ /* 0x004fca0007f3e0ff */
[----:B------:R-:W-:-:S05]  /*9e00*/  IMAD.X R13, R246, 0x1, R0, P1 ;  /* 0x00000001f60d7824 */ /* 0x000fca00008e0600 */
[----:B------:R0:W2:Y:S02]  /*9e10*/  @!P0 LDG.E.U16 R209, desc[UR14][R12.64] ;  /* 0x0000000e0cd18981 */ /* 0x0000a4000c1e1500 */
[----:B0-----:R-:W-:-:S05]  /*9e20*/  IADD3 R12, P1, R249, R4, RZ ;  /* 0x00000004f90c7210 */ /* 0x001fca0007f3e0ff */
[----:B------:R-:W-:-:S05]  /*9e30*/  IMAD.X R13, R248, 0x1, R0, P1 ;  /* 0x00000001f80d7824 */ /* 0x000fca00008e0600 */
[----:B------:R0:W2:Y:S02]  /*9e40*/  @!P0 LDG.E.U16 R208, desc[UR14][R12.64] ;  /* 0x0000000e0cd08981 */ /* 0x0000a4000c1e1500 */
[----:B0-----:R-:W-:Y:S02]  /*9e50*/  IADD3 R12, P1, R2, R4, RZ ;  /* 0x00000004020c7210 */ /* 0x001fe40007f3e0ff */
[----:B------:R-:W-:Y:S04]  /*9e60*/  STL [R1+0xa54], R247 ;  /* 0x000a54f701007387 */ /* 0x000fe80000100800 */
[----:B------:R-:W-:Y:S04]  /*9e70*/  STL [R1+0xa58], R246 ;  /* 0x000a58f601007387 */ /* 0x000fe80000100800 */
[----:B------:R-:W-:Y:S04]  /*9e80*/  STL [R1+0xa5c], R249 ;  /* 0x000a5cf901007387 */ /* 0x000fe80000100800 */
[----:B------:R-:W-:Y:S04]  /*9e90*/  STL [R1+0xa60], R248 ;  /* 0x000a60f801007387 */ /* 0x000fe80000100800 */
[----:B------:R-:W2:Y:S04]  /*9ea0*/  LDL R2, [R1+0x898] ;  /* 0x0008980001027983 */ /* 0x000ea80000100800 */
[----:B------:R-:W2:Y:S04]  /*9eb0*/  LDL R27, [R1+0x93c] ;  /* 0x00093c00011b7983 */ /* 0x000ea80000100800 */
[----:B------:R-:W2:Y:S01]  /*9ec0*/  LDL R26, [R1+0x894] ;  /* 0x00089400011a7983 */ /* 0x000ea20000100800 */
[----:B---3--:R-:W-:-:S03]  /*9ed0*/  IMAD.X R13, R9, 0x1, R0, P1 ;  /* 0x00000001090d7824 */ /* 0x008fc600008e0600 */
[----:B------:R-:W-:Y:S04]  /*9ee0*/  STL [R1+0xa64], R9 ;  /* 0x000a640901007387 */ /* 0x000fe80000100800 */
[----:B------:R4:W3:Y:S02]  /*9ef0*/  @!P0 LDG.E.U16 R207, desc[UR14][R12.64] ;  /* 0x0000000e0ccf8981 */ /* 0x0008e4000c1e1500 */
[----:B----4-:R-:W-:Y:S02]  /*9f00*/  IADD3 R12, P1, R10, R4, RZ ;  /* 0x000000040a0c7210 */ /* 0x010fe40007f3e0ff */
[----:B------:R-:W-:Y:S03]  /*9f10*/  STL [R1+0xa68], R10 ;  /* 0x000a680a01007387 */ /* 0x000fe60000100800 */
[----:B------:R-:W-:Y:S01]  /*9f20*/  IMAD.X R13, R19, 0x1, R0, P1 ;  /* 0x00000001130d7824 */ /* 0x000fe200008e0600 */
[----:B------:R0:W-:Y:S04]  /*9f30*/  STL [R1+0xa6c], R19 ;  /* 0x000a6c1301007387 */ /* 0x0001e80000100800 */
[----:B0-----:R-:W4:Y:S01]  /*9f40*/  LDL.LU R19, [R1+0x8a4] ;  /* 0x0008a40001137983 */ /* 0x001f220000300800 */
[----:B------:R-:W-:-:S06]  /*9f50*/  PRMT R204, RZ, 0x7610, R204 ;  /* 0x00007610ffcc7816 */ /* 0x000fcc00000000cc */
[----:B------:R0:W3:Y:S01]  /*9f60*/  @!P0 LDG.E.U16 R204, desc[UR14][R12.64] ;  /* 0x0000000e0ccc8981 */ /* 0x0000e2000c1e1500 */
[----:B------:R-:W-:Y:S02]  /*9f70*/  PRMT R203, RZ, 0x7610, R203 ;  /* 0x00007610ffcb7816 */ /* 0x000fe400000000cb */
[----:B0-----:R-:W-:Y:S01]  /*9f80*/  IADD3 R12, P1, R245, R4, RZ ;  /* 0x00000004f50c7210 */ /* 0x001fe20007f3e0ff */
[----:B------:R0:W-:Y:S04]  /*9f90*/  STL [R1+0xa70], R245 ;  /* 0x000a70f501007387 */ /* 0x0001e80000100800 */
[----:B0-----:R-:W2:Y:S01]  /*9fa0*/  LDL.LU R245, [R1+0x9b0] ;  /* 0x0009b00001f57983 */ /* 0x001ea20000300800 */
[----:B------:R-:W-:-:S03]  /*9fb0*/  IMAD.X R13, R244, 0x1, R0, P1 ;  /* 0x00000001f40d7824 */ /* 0x000fc600008e0600 */
[----:B------:R0:W-:Y:S04]  /*9fc0*/  STL [R1+0xa74], R244 ;  /* 0x000a74f401007387 */ /* 0x0001e80000100800 */
[----:B------:R1:W3:Y:S04]  /*9fd0*/  @!P0 LDG.E.U16 R203, desc[UR14][R12.64] ;  /* 0x0000000e0ccb8981 */ /* 0x0002e8000c1e1500 */
[----:B0-----:R-:W3:Y:S01]  /*9fe0*/  LDL.LU R244, [R1+0x948] ;  /* 0x0009480001f47983 */ /* 0x001ee20000300800 */
[----:B-1----:R-:W-:-:S03]  /*9ff0*/  IADD3 R12, P1, R3, R4, RZ ;  /* 0x00000004030c7210 */ /* 0x002fc60007f3e0ff */
[----:B------:R-:W3:Y:S04]  /*a000*/  LDL R21, [R1+0x9a8] ;  /* 0x0009a80001157983 */ /* 0x000ee80000100800 */
[----:B------:R-:W3:Y:S04]  /*a010*/  LDL R8, [R1+0x938] ;  /* 0x0009380001087983 */ /* 0x000ee80000100800 */
[----:B------:R-:W3:Y:S04]  /*a020*/  LDL R6, [R1+0x888] ;  /* 0x0008880001067983 */ /* 0x000ee80000100800 */
[----:B------:R-:W3:Y:S04]  /*a030*/  LDL R3, [R1+0x7fc] ;  /* 0x0007fc0001037983 */ /* 0x000ee80000100800 */
[----:B------:R-:W3:Y:S01]  /*a040*/  LDL R9, [R1+0x9e4] ;  /* 0x0009e40001097983 */ /* 0x000ee20000100800 */
[----:B----4-:R-:W-:-:S03]  /*a050*/  IMAD.X R13, R19, 0x1, R0, P1 ;  /* 0x00000001130d7824 */ /* 0x010fc600008e0600 */
[----:B------:R0:W-:Y:S04]  /*a060*/  STL [R1+0xa78], R19 ;  /* 0x000a781301007387 */ /* 0x0001e80000100800 */
[----:B0-----:R-:W4:Y:S01]  /*a070*/  LDL.LU R19, [R1+0x804] ;  /* 0x0008040001137983 */ /* 0x001f220000300800 */
[----:B------:R-:W-:-:S06]  /*a080*/  PRMT R200, RZ, 0x7610, R200 ;  /* 0x00007610ffc87816 */ /* 0x000fcc00000000c8 */
[----:B------:R2:W4:Y:S01]  /*a090*/  @!P0 LDG.E.U16 R200, desc[UR14][R12.64] ;  /* 0x0000000e0cc88981 */ /* 0x000522000c1e1500 */
[----:B------:R-:W-:Y:S02]  /*a0a0*/  PRMT R199, RZ, 0x7610, R199 ;  /* 0x00007610ffc77816 */ /* 0x000fe400000000c7 */
[----:B------:R-:W-:Y:S02]  /*a0b0*/  PRMT R198, RZ, 0x7610, R198 ;  /* 0x00007610ffc67816 */ /* 0x000fe400000000c6 */
[-C--:B--2---:R-:W-:Y:S01]  /*a0c0*/  IADD3 R12, P1, R245, R4.reuse, RZ ;  /* 0x00000004f50c7210 */ /* 0x084fe20007f3e0ff */
[----:B------:R-:W-:Y:S04]  /*a0d0*/  STL [R1+0xa7c], R245 ;  /* 0x000a7cf501007387 */ /* 0x000fe80000100800 */
[----:B---3--:R-:W-:Y:S01]  /*a0e0*/  IMAD.X R13, R244, 0x1, R0, P1 ;  /* 0x00000001f40d7824 */ /* 0x008fe200008e0600 */
[----:B------:R-:W-:Y:S04]  /*a0f0*/  STL [R1+0xa80], R244 ;  /* 0x000a80f401007387 */ /* 0x000fe80000100800 */
[----:B------:R-:W2:Y:S04]  /*a100*/  LDL R20, [R1+0x92c] ;  /* 0x00092c0001147983 */ /* 0x000ea80000100800 */
[----:B------:R0:W3:Y:S04]  /*a110*/  @!P0 LDG.E.U16 R199, desc[UR14][R12.64] ;  /* 0x0000000e0cc78981 */ /* 0x0000e8000c1e1500 */
[----:B------:R-:W3:Y:S04]  /*a120*/  LDL R18, [R1+0x884] ;  /* 0x0008840001127983 */ /* 0x000ee80000100800 */
[----:B------:R-:W3:Y:S01]  /*a130*/  LDL R10, [R1+0x9a0] ;  /* 0x0009a000010a7983 */ /* 0x000ee20000100800 */
[----:B0-----:R-:W-:-:S03]  /*a140*/  IADD3 R12, P1, R2, R4, RZ ;  /* 0x00000004020c7210 */ /* 0x001fc60007f3e0ff */
[----:B------:R-:W3:Y:S01]  /*a150*/  LDL R2, [R1+0x928] ;  /* 0x0009280001027983 */ /* 0x000ee20000100800 */
[----:B------:R-:W-:Y:S02]  /*a160*/  PRMT R197, RZ, 0x7610, R197 ;  /* 0x00007610ffc57816 */ /* 0x000fe400000000c5 */
[----:B------:R-:W-:Y:S01]  /*a170*/  PRMT R196, RZ, 0x7610, R196 ;  /* 0x00007610ffc47816 */ /* 0x000fe200000000c4 */
[----:B----4-:R-:W-:-:S05]  /*a180*/  IMAD.X R13, R19, 0x1, R0, P1 ;  /* 0x00000001130d7824 */ /* 0x010fca00008e0600 */
[----:B------:R0:W4:Y:S04]  /*a190*/  @!P0 LDG.E.U16 R198, desc[UR14][R12.64] ;  /* 0x0000000e0cc68981 */ /* 0x000128000c1e1500 */
[----:B------:R1:W-:Y:S01]  /*a1a0*/  STL [R1+0xa84], R19 ;  /* 0x000a841301007387 */ /* 0x0003e20000100800 */
[----:B0-----:R-:W-:-:S03]  /*a1b0*/  IADD3 R12, P1, R27, R4, RZ ;  /* 0x000000041b0c7210 */ /* 0x001fc60007f3e0ff */
[----:B------:R-:W4:Y:S02]  /*a1c0*/  LDL R27, [R1+0x878] ;  /* 0x00087800011b7983 */ /* 0x000f240000100800 */
[----:B------:R-:W-:Y:S02]  /*a1d0*/  IMAD.X R13, R26, 0x1, R0, P1 ;  /* 0x000000011a0d7824 */ /* 0x000fe400008e0600 */
[----:B------:R-:W4:Y:S04]  /*a1e0*/  LDL R26, [R1+0x7f4] ;  /* 0x0007f400011a7983 */ /* 0x000f280000100800 */
[----:B------:R0:W4:Y:S02]  /*a1f0*/  @!P0 LDG.E.U16 R197, desc[UR14][R12.64] ;  /* 0x0000000e0cc58981 */ /* 0x000124000c1e1500 */
[----:B0-----:R-:W-:-:S02]  /*a200*/  IADD3 R12, P1, R21, R4, RZ ;  /* 0x00000004150c7210 */ /* 0x001fc40007f3e0ff */
[----:B------:R-:W4:Y:S03]  /*a210*/  LDL R21, [R1+0x874] ;  /* 0x0008740001157983 */ /* 0x000f260000100800 */
[----:B------:R-:W-:Y:S02]  /*a220*/  IMAD.X R13, R8, 0x1, R0, P1 ;  /* 0x00000001080d7824 */ /* 0x000fe400008e0600 */
[----:B------:R-:W4:Y:S04]  /*a230*/  LDL R8, [R1+0x91c] ;  /* 0x00091c0001087983 */ /* 0x000f280000100800 */
[----:B------:R0:W4:Y:S04]  /*a240*/  @!P0 LDG.E.U16 R196, desc[UR14][R12.64] ;  /* 0x0000000e0cc48981 */ /* 0x000128000c1e1500 */
[----:B------:R-:W-:Y:S01]  /*a250*/  STL [R1+0xa88], R7 ;  /* 0x000a880701007387 */ /* 0x000fe20000100800 */
[----:B------:R-:W-:-:S02]  /*a260*/  PRMT R195, RZ, 0x7610, R195 ;  /* 0x00007610ffc37816 */ /* 0x000fc400000000c3 */
[----:B------:R-:W-:Y:S01]  /*a270*/  PRMT R194, RZ, 0x7610, R194 ;  /* 0x00007610ffc27816 */ /* 0x000fe200000000c2 */
[----:B-1----:R-:W4:Y:S01]  /*a280*/  LDL R19, [R1+0x7ec] ;  /* 0x0007ec0001137983 */ /* 0x002f220000100800 */
[----:B0-----:R-:W-:-:S03]  /*a290*/  IADD3 R12, P1, R6, R4, RZ ;  /* 0x00000004060c7210 */ /* 0x001fc60007f3e0ff */
[----:B------:R-:W4:Y:S02]  /*a2a0*/  LDL R6, [R1+0x998] ;  /* 0x0009980001067983 */ /* 0x000f240000100800 */
[----:B------:R-:W-:Y:S01]  /*a2b0*/  IMAD.X R13, R3, 0x1, R0, P1 ;  /* 0x00000001030d7824 */ /* 0x000fe200008e0600 */
[----:B------:R-:W-:Y:S01]  /*a2c0*/  PRMT R193, RZ, 0x7610, R193 ;  /* 0x00007610ffc17816 */ /* 0x000fe200000000c1 */
[----:B------:R-:W4:Y:S04]  /*a2d0*/  LDL R3, [R1+0x918] ;  /* 0x0009180001037983 */ /* 0x000f280000100800 */
[----:B------:R2:W4:Y:S01]  /*a2e0*/  @!P0 LDG.E.U16 R195, desc[UR14][R12.64] ;  /* 0x0000000e0cc38981 */ /* 0x000522000c1e1500 */
[----:B------:R-:W-:-:S03]  /*a2f0*/  PRMT R191, RZ, 0x7610, R191 ;  /* 0x00007610ffbf7816 */ /* 0x000fc600000000bf */
[----:B------:R-:W-:Y:S04]  /*a300*/  STS.U16 [R7+UR12], R164 ;  /* 0x000000a407007988 */ /* 0x000fe8000800040c */
[----:B------:R-:W-:Y:S01]  /*a310*/  STS.U16 [R7+UR12+0x2000], R167 ;  /* 0x002000a707007988 */ /* 0x000fe2000800040c */
[----:B--2---:R-:W-:-:S03]  /*a320*/  IADD3 R12, P1, R20, R4, RZ ;  /* 0x00000004140c7210 */ /* 0x004fc60007f3e0ff */
[----:B------:R-:W2:Y:S02]  /*a330*/  LDL R20, [R1+0x868] ;  /* 0x0008680001147983 */ /* 0x000ea40000100800 */
[----:B---3--:R-:W-:Y:S02]  /*a340*/  IMAD.X R13, R18, 0x1, R0, P1 ;  /* 0x00000001120d7824 */ /* 0x008fe400008e0600 */
[----:B------:R-:W-:Y:S04]  /*a350*/  STS.U16 [R7+UR12+0x400], R159 ;  /* 0x0004009f07007988 */ /* 0x000fe8000800040c */
[----:B------:R0:W3:Y:S04]  /*a360*/  @!P0 LDG.E.U16 R194, desc[UR14][R12.64] ;  /* 0x0000000e0cc28981 */ /* 0x0000e8000c1e1500 */
[----:B------:R-:W3:Y:S04]  /*a370*/  LDL R18, [R1+0x860] ;  /* 0x0008600001127983 */ /* 0x000ee80000100800 */
[----:B------:R-:W-:Y:S01]  /*a380*/  STS.U16 [R7+UR12+0x2400], R158 ;  /* 0x0024009e07007988 */ /* 0x000fe2000800040c */
[----:B0-----:R-:W-:-:S03]  /*a390*/  IADD3 R12, P1, R10, R4, RZ ;  /* 0x000000040a0c7210 */ /* 0x001fc60007f3e0ff */
[----:B------:R-:W3:Y:S02]  /*a3a0*/  LDL R10, [R1+0x7e8] ;  /* 0x0007e800010a7983 */ /* 0x000ee40000100800 */
[----:B------:R-:W-:Y:S02]  /*a3b0*/  IMAD.X R13, R2, 0x1, R0, P1 ;  /* 0x00000001020d7824 */ /* 0x000fe400008e0600 */
[----:B------:R-:W-:Y:S04]  /*a3c0*/  STS.U16 [R7+UR12+0x800], R152 ;  /* 0x0008009807007988 */ /* 0x000fe8000800040c */
[----:B------:R4:W3:Y:S04]  /*a3d0*/  @!P0 LDG.E.U16 R193, desc[UR14][R12.64] ;  /* 0x0000000e0cc18981 */ /* 0x0008e8000c1e1500 */
[----:B------:R-:W-:Y:S04]  /*a3e0*/  STS.U16 [R7+UR12+0x2800], R23 ;  /* 0x0028001707007988 */ /* 0x000fe8000800040c */
[----:B------:R-:W-:Y:S04]  /*a3f0*/  STS.U16 [R7+UR12+0xc00], R14 ;  /* 0x000c000e07007988 */ /* 0x000fe8000800040c */
[----:B------:R0:W-:Y:S01]  /*a400*/  STS.U16 [R7+UR12+0x2c00], R11 ;  /* 0x002c000b07007988 */ /* 0x0001e2000800040c */
[----:B------:R-:W-:-:S02]  /*a410*/  PRMT R190, RZ, 0x7610, R190 ;  /* 0x00007610ffbe7816 */ /* 0x000fc400000000be */
[----:B------:R-:W-:Y:S01]  /*a420*/  PRMT R189, RZ, 0x7610, R189 ;  /* 0x00007610ffbd7816 */ /* 0x000fe200000000bd */
[----:B------:R-:W3:Y:S01]  /*a430*/  LDL R2, [R1+0x9e0] ;  /* 0x0009e00001027983 */ /* 0x000ee20000100800 */
[----:B------:R-:W-:Y:S02]  /*a440*/  PRMT R188, RZ, 0x7610, R188 ;  /* 0x00007610ffbc7816 */ /* 0x000fe400000000bc */
[----:B------:R-:W-:Y:S01]  /*a450*/  PRMT R187, RZ, 0x7610, R187 ;  /* 0x00007610ffbb7816 */ /* 0x000fe200000000bb */
[----:B------:R-:W3:Y:S04]  /*a460*/  LDL R28, [R1+0x8e0] ;  /* 0x0008e000011c7983 */ /* 0x000ee80000100800 */
[----:B0-----:R-:W3:Y:S01]  /*a470*/  LDL R7, [R1+0x90c] ;  /* 0x00090c0001077983 */ /* 0x001ee20000100800 */
[----:B----4-:R-:W-:-:S03]  /*a480*/  IADD3 R12, P1, R27, R4, RZ ;  /* 0x000000041b0c7210 */ /* 0x010fc60007f3e0ff */
        /* <DEDUP_REMOVED lines=14> */
[----:B--2---:R-:W-:-:S02]  /*a570*/  IADD3 R12, P1, R20, R4, RZ ;  /* 0x00000004140c7210 */ /* 0x004fc40007f3e0ff */
[----:B------:R-:W2:Y:S03]  /*a580*/  LDL R20, [R1+0x8fc] ;  /* 0x0008fc0001147983 */ /* 0x000ea60000100800 */
[----:B------:R-:W-:Y:S02]  /*a590*/  IMAD.X R13, R19, 0x1, R0, P1 ;  /* 0x00000001130d7824 */ /* 0x000fe400008e0600 */
[----:B------:R-:W2:Y:S04]  /*a5a0*/  LDL R19, [R1+0x844] ;  /* 0x0008440001137983 */ /* 0x000ea80000100800 */
[----:B------:R3:W2:Y:S04]  /*a5b0*/  @!P0 LDG.E.U16 R188, desc[UR14][R12.64] ;  /* 0x0000000e0cbc8981 */ /* 0x0006a8000c1e1500 */
[----:B------:R-:W-:Y:S01]  /*a5c0*/  STS.U16 [R9+UR12+0x80], R170 ;  /* 0x000080aa09007988 */ /* 0x000fe2000800040c */
[----:B---3--:R-:W-:-:S03]  /*a5d0*/  IADD3 R12, P1, R18, R4, RZ ;  /* 0x00000004120c7210 */ /* 0x008fc60007f3e0ff */
[----:B------:R-:W3:Y:S02]  /*a5e0*/  LDL R18, [R1+0x7d8] ;  /* 0x0007d80001127983 */ /* 0x000ee40000100800 */
[----:B------:R-:W-:Y:S02]  /*a5f0*/  IMAD.X R13, R10, 0x1, R0, P1 ;  /* 0x000000010a0d7824 */ /* 0x000fe400008e0600 */
[----:B------:R-:W-:Y:S04]  /*a600*/  STS.U16 [R9+UR12+0x2080], R171 ;  /* 0x002080ab09007988 */ /* 0x000fe8000800040c */
[----:B------:R-:W-:Y:S04]  /*a610*/  STS.U16 [R9+UR12+0x480], R162 ;  /* 0x000480a209007988 */ /* 0x000fe8000800040c */
[----:B------:R-:W-:Y:S04]  /*a620*/  STS.U16 [R9+UR12+0x2480], R161 ;  /* 0x002480a109007988 */ /* 0x000fe8000800040c */
[----:B------:R-:W3:Y:S04]  /*a630*/  LDL R10, [R1+0x8f0] ;  /* 0x0008f000010a7983 */ /* 0x000ee80000100800 */
[----:B------:R-:W-:Y:S04]  /*a640*/  STS.U16 [R9+UR12+0x880], R154 ;  /* 0x0008809a09007988 */ /* 0x000fe8000800040c */
[----:B------:R-:W-:Y:S04]  /*a650*/  STS.U16 [R9+UR12+0x2880], R153 ;  /* 0x0028809909007988 */ /* 0x000fe8000800040c */
[----:B------:R-:W-:Y:S04]  /*a660*/  STS.U16 [R9+UR12+0xc80], R16 ;  /* 0x000c801009007988 */ /* 0x000fe8000800040c */
[----:B------:R4:W3:Y:S04]  /*a670*/  @!P0 LDG.E.U16 R187, desc[UR14][R12.64] ;  /* 0x0000000e0cbb8981 */ /* 0x0008e8000c1e1500 */
[----:B------:R0:W-:Y:S01]  /*a680*/  STS.U16 [R9+UR12+0x2c80], R15 ;  /* 0x002c800f09007988 */ /* 0x0001e2000800040c */
[----:B------:R-:W-:-:S03]  /*a690*/  PRMT R186, RZ, 0x7610, R186 ;  /* 0x00007610ffba7816 */ /* 0x000fc600000000ba */
[----:B0-----:R-:W3:Y:S01]  /*a6a0*/  LDL R9, [R1+0x840] ;  /* 0x0008400001097983 */ /* 0x001ee20000100800 */
[----:B------:R-:W-:Y:S02]  /*a6b0*/  PRMT R185, RZ, 0x7610, R185 ;  /* 0x00007610ffb97816 */ /* 0x000fe400000000b9 */
[-C--:B----4-:R-:W-:Y:S02]  /*a6c0*/  IADD3 R12, P1, R8, R4.reuse, RZ ;  /* 0x00000004080c7210 */ /* 0x090fe40007f3e0ff */
[----:B------:R-:W4:Y:S03]  /*a6d0*/  LDL R8, [R1+0x984] ;  /* 0x0009840001087983 */ /* 0x000f260000100800 */
[----:B------:R-:W-:Y:S02]  /*a6e0*/  IMAD.X R13, R7, 0x1, R0, P1 ;  /* 0x00000001070d7824 */ /* 0x000fe400008e0600 */
[----:B------:R-:W4:Y:S04]  /*a6f0*/  LDL R7, [R1+0x8ec] ;  /* 0x0008ec0001077983 */ /* 0x000f280000100800 */
[----:B------:R0:W4:Y:S02]  /*a700*/  @!P0 LDG.E.U16 R186, desc[UR14][R12.64] ;  /* 0x0000000e0cba8981 */ /* 0x000124000c1e1500 */
[----:B0-----:R-:W-:-:S05]  /*a710*/  IADD3 R12, P1, R27, R4, RZ ;  /* 0x000000041b0c7210 */ /* 0x001fca0007f3e0ff */
[----:B------:R-:W-:Y:S02]  /*a720*/  IMAD.X R13, R6, 0x1, R0, P1 ;  /* 0x00000001060d7824 */ /* 0x000fe400008e0600 */
[----:B------:R-:W4:Y:S04]  /*a730*/  LDL R6, [R1+0x834] ;  /* 0x0008340001067983 */ /* 0x000f280000100800 */
[----:B------:R0:W4:Y:S02]  /*a740*/  @!P0 LDG.E.U16 R185, desc[UR14][R12.64] ;  /* 0x0000000e0cb98981 */ /* 0x000124000c1e1500 */
[----:B0-----:R-:W-:Y:S02]  /*a750*/  IADD3 R12, P1, R3, R4, RZ ;  /* 0x00000004030c7210 */ /* 0x001fe40007f3e0ff */
[----:B------:R-:W4:Y:S01]  /*a760*/  LDL R3, [R1+0x7d0] ;  /* 0x0007d00001037983 */ /* 0x000f220000100800 */
[----:B------:R-:W-:-:S02]  /*a770*/  PRMT R184, RZ, 0x7610, R184 ;  /* 0x00007610ffb87816 */ /* 0x000fc400000000b8 */
[----:B------:R-:W-:-:S05]  /*a780*/  IMAD.X R13, R26, 0x1, R0, P1 ;  /* 0x000000011a0d7824 */ /* 0x000fca00008e0600 */
[----:B------:R0:W4:Y:S01]  /*a790*/  @!P0 LDG.E.U16 R184, desc[UR14][R12.64] ;  /* 0x0000000e0cb88981 */ /* 0x000122000c1e1500 */
[----:B------:R-:W-:Y:S02]  /*a7a0*/  PRMT R183, RZ, 0x7610, R183 ;  /* 0x00007610ffb77816 */ /* 0x000fe400000000b7 */
[----:B0-----:R-:W-:-:S05]  /*a7b0*/  IADD3 R12, P1, R21, R4, RZ ;  /* 0x00000004150c7210 */ /* 0x001fca0007f3e0ff */
[----:B--2---:R-:W-:-:S05]  /*a7c0*/  IMAD.X R13, R20, 0x1, R0, P1 ;  /* 0x00000001140d7824 */ /* 0x004fca00008e0600 */
[----:B------:R0:W2:Y:S01]  /*a7d0*/  @!P0 LDG.E.U16 R183, desc[UR14][R12.64] ;  /* 0x0000000e0cb78981 */ /* 0x0000a2000c1e1500 */
[----:B------:R-:W-:Y:S02]  /*a7e0*/  PRMT R182, RZ, 0x7610, R182 ;  /* 0x00007610ffb67816 */ /* 0x000fe400000000b6 */
[----:B0-----:R-:W-:Y:S02]  /*a7f0*/  IADD3 R12, P1, R19, R4, RZ ;  /* 0x00000004130c7210 */ /* 0x001fe40007f3e0ff */
[----:B------:R-:W-:Y:S01]  /*a800*/  PRMT R181, RZ, 0x7610, R181 ;  /* 0x00007610ffb57816 */ /* 0x000fe200000000b5 */
[----:B------:R-:W2:Y:S02]  /*a810*/  LDL R19, [R1+0x830] ;  /* 0x0008300001137983 */ /* 0x000ea40000100800 */
[----:B---3--:R-:W-:-:S05]  /*a820*/  IMAD.X R13, R18, 0x1, R0, P1 ;  /* 0x00000001120d7824 */ /* 0x008fca00008e0600 */
[----:B------:R0:W3:Y:S02]  /*a830*/  @!P0 LDG.E.U16 R182, desc[UR14][R12.64] ;  /* 0x0000000e0cb68981 */ /* 0x0000e4000c1e1500 */
[-C--:B0-----:R-:W-:Y:S02]  /*a840*/  IADD3 R12, P1, R10, R4.reuse, RZ ;  /* 0x000000040a0c7210 */ /* 0x081fe40007f3e0ff */
[----:B------:R-:W3:Y:S03]  /*a850*/  LDL R10, [R1+0x97c] ;  /* 0x00097c00010a7983 */ /* 0x000ee60000100800 */
[----:B------:R-:W-:Y:S01]  /*a860*/  IMAD.X R13, R9, 0x1, R0, P1 ;  /* 0x00000001090d7824 */ /* 0x000fe200008e0600 */
[----:B------:R-:W-:Y:S01]  /*a870*/  PRMT R180, RZ, 0x7610, R180 ;  /* 0x00007610ffb47816 */ /* 0x000fe200000000b4 */
[----:B------:R-:W3:Y:S04]  /*a880*/  LDL R9, [R1+0x8dc] ;  /* 0x0008dc0001097983 */ /* 0x000ee80000100800 */
[----:B------:R4:W3:Y:S04]  /*a890*/  @!P0 LDG.E.U16 R181, desc[UR14][R12.64] ;  /* 0x0000000e0cb58981 */ /* 0x0008e8000c1e1500 */
[----:B------:R-:W-:Y:S04]  /*a8a0*/  STS.U16 [R2+UR12+0x100], R174 ;  /* 0x000100ae02007988 */ /* 0x000fe8000800040c */
[----:B------:R-:W-:Y:S04]  /*a8b0*/  STS.U16 [R2+UR12+0x2100], R175 ;  /* 0x002100af02007988 */ /* 0x000fe8000800040c */
[----:B------:R-:W-:Y:S04]  /*a8c0*/  STS.U16 [R2+UR12+0x500], R168 ;  /* 0x000500a802007988 */ /* 0x000fe8000800040c */
[----:B------:R-:W-:Y:S04]  /*a8d0*/  STS.U16 [R2+UR12+0x2500], R169 ;  /* 0x002500a902007988 */ /* 0x000fe8000800040c */
[----:B------:R-:W-:Y:S04]  /*a8e0*/  STS.U16 [R2+UR12+0x900], R157 ;  /* 0x0009009d02007988 */ /* 0x000fe8000800040c */
[----:B------:R-:W-:Y:S04]  /*a8f0*/  STS.U16 [R2+UR12+0x2900], R160 ;  /* 0x002900a002007988 */ /* 0x000fe8000800040c */
[----:B------:R-:W-:Y:S04]  /*a900*/  STS.U16 [R2+UR12+0xd00], R22 ;  /* 0x000d001602007988 */ /* 0x000fe8000800040c */
[----:B------:R0:W-:Y:S01]  /*a910*/  STS.U16 [R2+UR12+0x2d00], R17 ;  /* 0x002d001102007988 */ /* 0x0001e2000800040c */
[----:B----4-:R-:W-:-:S05]  /*a920*/  IADD3 R12, P1, R8, R4, RZ ;  /* 0x00000004080c7210 */ /* 0x010fca0007f3e0ff */
[----:B------:R-:W-:Y:S02]  /*a930*/  IMAD.X R13, R7, 0x1, R0, P1 ;  /* 0x00000001070d7824 */ /* 0x000fe400008e0600 */
[----:B------:R-:W4:Y:S04]  /*a940*/  LDL R7, [R1+0x9dc] ;  /* 0x0009dc0001077983 */ /* 0x000f280000100800 */
[----:B------:R-:W4:Y:S04]  /*a950*/  LDL.LU R27, [R1+0x824] ;  /* 0x00082400011b7983 */ /* 0x000f280000300800 */
[----:B------:R-:W4:Y:S04]  /*a960*/  LDL.LU R26, [R1+0x7c8] ;  /* 0x0007c800011a7983 */ /* 0x000f280000300800 */
[----:B------:R1:W4:Y:S04]  /*a970*/  @!P0 LDG.E.U16 R180, desc[UR14][R12.64] ;  /* 0x0000000e0cb48981 */ /* 0x000328000c1e1500 */
[----:B------:R-:W4:Y:S04]  /*a980*/  LDL.LU R248, [R1+0x950] ;  /* 0x0009500001f87983 */ /* 0x000f280000300800 */
[----:B------:R-:W4:Y:S01]  /*a990*/  LDL.LU R249, [R1+0x9b4] ;  /* 0x0009b40001f97983 */ /* 0x000f220000300800 */
[----:B-1----:R-:W-:-:S03]  /*a9a0*/  IADD3 R12, P1, R6, R4, RZ ;  /* 0x00000004060c7210 */ /* 0x002fc60007f3e0ff */
[----:B------:R-:W4:Y:S04]  /*a9b0*/  LDL.LU R246, [R1+0x8ac] ;  /* 0x0008ac0001f67983 */ /* 0x000f280000300800 */
[----:B------:R-:W4:Y:S04]  /*a9c0*/  LDL.LU R247, [R1+0x954] ;  /* 0x0009540001f77983 */ /* 0x000f280000300800 */
[----:B------:R-:W4:Y:S01]  /*a9d0*/  LDL.LU R8, [R1+0x810] ;  /* 0x0008100001087983 */ /* 0x000f220000300800 */
[----:B------:R-:W-:-:S03]  /*a9e0*/  IMAD.X R13, R3, 0x1, R0, P1 ;  /* 0x00000001030d7824 */ /* 0x000fc600008e0600 */
[----:B------:R-:W4:Y:S04]  /*a9f0*/  LDL.LU R6, [R1+0x8b0] ;  /* 0x0008b00001067983 */ /* 0x000f280000300800 */
[----:B0-----:R-:W4:Y:S04]  /*aa00*/  LDL.LU R2, [R1+0x960] ;  /* 0x0009600001027983 */ /* 0x001f280000300800 */
[----:B------:R-:W4:Y:S04]  /*aa10*/  LDL.LU R3, [R1+0x9bc] ;  /* 0x0009bc0001037983 */ /* 0x000f280000300800 */
[----:B------:R-:W4:Y:S04]  /*aa20*/  LDL.LU R250, [R1+0x8bc] ;  /* 0x0008bc0001fa7983 */ /* 0x000f280000300800 */
[----:B------:R-:W4:Y:S04]  /*aa30*/  LDL.LU R251, [R1+0x964] ;  /* 0x0009640001fb7983 */ /* 0x000f280000300800 */
[----:B------:R-:W4:Y:S04]  /*aa40*/  LDL.LU R242, [R1+0x818] ;  /* 0x0008180001f27983 */ /* 0x000f280000300800 */
[----:B------:R-:W4:Y:S04]  /*aa50*/  LDL.LU R243, [R1+0x8c0] ;  /* 0x0008c00001f37983 */ /* 0x000f280000300800 */
[----:B------:R-:W4:Y:S04]  /*aa60*/  LDL.LU R20, [R1+0x970] ;  /* 0x0009700001147983 */ /* 0x000f280000300800 */
[----:B------:R-:W4:Y:S04]  /*aa70*/  LDL.LU R21, [R1+0x9c4] ;  /* 0x0009c40001157983 */ /* 0x000f280000300800 */
[----:B------:R-:W4:Y:S04]  /*aa80*/  LDL.LU R18, [R1+0x820] ;  /* 0x0008200001127983 */ /* 0x000f280000300800 */
[----:B------:R-:W4:Y:S01]  /*aa90*/  LDL.LU R252, [R1+0x8cc] ;  /* 0x0008cc0001fc7983 */ /* 0x000f220000300800 */
[----:B------:R-:W-:-:S02]  /*aaa0*/  PRMT R179, RZ, 0x7610, R179 ;  /* 0x00007610ffb37816 */ /* 0x000fc400000000b3 */
[----:B------:R-:W-:Y:S01]  /*aab0*/  PRMT R178, RZ, 0x7610, R178 ;  /* 0x00007610ffb27816 */ /* 0x000fe200000000b2 */
[----:B------:R-:W4:Y:S04]  /*aac0*/  LDL R29, [R1+0x9d8] ;  /* 0x0009d800011d7983 */ /* 0x000f280000100800 */
[----:B------:R0:W4:Y:S02]  /*aad0*/  @!P0 LDG.E.U16 R179, desc[UR14][R12.64] ;  /* 0x0000000e0cb38981 */ /* 0x000124000c1e1500 */
[----:B0-----:R-:W-:-:S05]  /*aae0*/  IADD3 R12, P1, R28, R4, RZ ;  /* 0x000000041c0c7210 */ /* 0x001fca0007f3e0ff */
[----:B--2---:R-:W-:-:S05]  /*aaf0*/  IMAD.X R13, R19, 0x1, R0, P1 ;  /* 0x00000001130d7824 */ /* 0x004fca00008e0600 */
[----:B------:R3:W2:Y:S01]  /*ab00*/  @!P0 LDG.E.U16 R178, desc[UR14][R12.64] ;  /* 0x0000000e0cb28981 */ /* 0x0006a2000c1e1500 */
[----:B------:R-:W-:Y:S02]  /*ab10*/  PRMT R177, RZ, 0x7610, R177 ;  /* 0x00007610ffb17816 */ /* 0x000fe400000000b1 */
[----:B---3--:R-:W-:-:S05]  /*ab20*/  IADD3 R12, P1, R10, R4, RZ ;  /* 0x000000040a0c7210 */ /* 0x008fca0007f3e0ff */
[----:B------:R-:W-:-:S05]  /*ab30*/  IMAD.X R13, R9, 0x1, R0, P1 ;  /* 0x00000001090d7824 */ /* 0x000fca00008e0600 */
[----:B------:R0:W3:Y:S01]  /*ab40*/  @!P0 LDG.E.U16 R177, desc[UR14][R12.64] ;  /* 0x0000000e0cb18981 */ /* 0x0000e2000c1e1500 */
[----:B------:R-:W-:Y:S02]  /*ab50*/  PRMT R175, RZ, 0x7610, R175 ;  /* 0x00007610ffaf7816 */ /* 0x000fe400000000af */
[----:B------:R-:W-:Y:S01]  /*ab60*/  PRMT R174, RZ, 0x7610, R174 ;  /* 0x00007610ffae7816 */ /* 0x000fe200000000ae */
[----:B----4-:R1:W-:Y:S01]  /*ab70*/  STS.U16 [R7+UR12+0x180], R176 ;  /* 0x000180b007007988 */ /* 0x0103e2000800040c */
[----:B0-----:R-:W-:-:S05]  /*ab80*/  IADD3 R12, P1, R27, R4, RZ ;  /* 0x000000041b0c7210 */ /* 0x001fca0007f3e0ff */
[----:B------:R-:W-:Y:S01]  /*ab90*/  IMAD.X R13, R26, 0x1, R0, P1 ;  /* 0x000000011a0d7824 */ /* 0x000fe200008e0600 */
[----:B-1----:R-:W-:-:S06]  /*aba0*/  PRMT R176, RZ, 0x7610, R176 ;  /* 0x00007610ffb07816 */ /* 0x002fcc00000000b0 */
[----:B------:R0:W4:Y:S04]  /*abb0*/  @!P0 LDG.E.U16 R176, desc[UR14][R12.64] ;  /* 0x0000000e0cb08981 */ /* 0x000128000c1e1500 */
[----:B------:R-:W-:Y:S04]  /*abc0*/  STS.U16 [R7+UR12+0x2180], R222 ;  /* 0x002180de07007988 */ /* 0x000fe8000800040c */
[----:B------:R-:W-:Y:S04]  /*abd0*/  STS.U16 [R7+UR12+0x580], R172 ;  /* 0x000580ac07007988 */ /* 0x000fe8000800040c */
[----:B------:R1:W-:Y:S02]  /*abe0*/  STS.U16 [R7+UR12+0x2580], R173 ;  /* 0x002580ad07007988 */ /* 0x0003e4000800040c */
[----:B-1----:R-:W-:-:S02]  /*abf0*/  PRMT R173, RZ, 0x7610, R173 ;  /* 0x00007610ffad7816 */ /* 0x002fc400000000ad */
[----:B0-----:R-:W-:-:S05]  /*ac00*/  IADD3 R12, P1, R252, R4, RZ ;  /* 0x00000004fc0c7210 */ /* 0x001fca0007f3e0ff */
[----:B------:R-:W-:-:S05]  /*ac10*/  IMAD.X R13, R18, 0x1, R0, P1 ;  /* 0x00000001120d7824 */ /* 0x000fca00008e0600 */
[----:B------:R0:W4:Y:S02]  /*ac20*/  @!P0 LDG.E.U16 R175, desc[UR14][R12.64] ;  /* 0x0000000e0caf8981 */ /* 0x000124000c1e1500 */
[----:B0-----:R-:W-:-:S05]  /*ac30*/  IADD3 R12, P1, R21, R4, RZ ;  /* 0x00000004150c7210 */ /* 0x001fca0007f3e0ff */
[----:B------:R-:W-:-:S05]  /*ac40*/  IMAD.X R13, R20, 0x1, R0, P1 ;  /* 0x00000001140d7824 */ /* 0x000fca00008e0600 */
[----:B------:R0:W4:Y:S02]  /*ac50*/  @!P0 LDG.E.U16 R174, desc[UR14][R12.64] ;  /* 0x0000000e0cae8981 */ /* 0x000124000c1e1500 */
[----:B0-----:R-:W-:-:S05]  /*ac60*/  IADD3 R12, P1, R243, R4, RZ ;  /* 0x00000004f30c7210 */ /* 0x001fca0007f3e0ff */
[----:B------:R-:W-:-:S05]  /*ac70*/  IMAD.X R13, R242, 0x1, R0, P1 ;  /* 0x00000001f20d7824 */ /* 0x000fca00008e0600 */
[----:B------:R0:W4:Y:S01]  /*ac80*/  @!P0 LDG.E.U16 R173, desc[UR14][R12.64] ;  /* 0x0000000e0cad8981 */ /* 0x000122000c1e1500 */
[----:B------:R-:W-:-:S03]  /*ac90*/  PRMT R172, RZ, 0x7610, R172 ;  /* 0x00007610ffac7816 */ /* 0x000fc600000000ac */
[----:B------:R-:W-:Y:S01]  /*aca0*/  STL [R1+0xa8c], R252 ;  /* 0x000a8cfc01007387 */ /* 0x000fe20000100800 */
[----:B0-----:R-:W-:-:S03]  /*acb0*/  IADD3 R12, P1, R251, R4, RZ ;  /* 0x00000004fb0c7210 */ /* 0x001fc60007f3e0ff */
[----:B------:R-:W-:Y:S02]  /*acc0*/  STL [R1+0xa90], R18 ;  /* 0x000a901201007387 */ /* 0x000fe40000100800 */
[----:B------:R-:W-:Y:S02]  /*acd0*/  IMAD.X R13, R250, 0x1, R0, P1 ;  /* 0x00000001fa0d7824 */ /* 0x000fe400008e0600 */
[----:B------:R-:W-:Y:S04]  /*ace0*/  STL [R1+0xa94], R21 ;  /* 0x000a941501007387 */ /* 0x000fe80000100800 */
[----:B------:R-:W-:Y:S04]  /*acf0*/  STL [R1+0xa98], R20 ;  /* 0x000a981401007387 */ /* 0x000fe80000100800 */
[----:B------:R-:W-:Y:S04]  /*ad00*/  STL [R1+0xa9c], R243 ;  /* 0x000a9cf301007387 */ /* 0x000fe80000100800 */
[----:B------:R0:W4:Y:S04]  /*ad10*/  @!P0 LDG.E.U16 R172, desc[UR14][R12.64] ;  /* 0x0000000e0cac8981 */ /* 0x000128000c1e1500 */
[----:B------:R-:W-:Y:S04]  /*ad20*/  STL [R1+0xaa0], R242 ;  /* 0x000aa0f201007387 */ /* 0x000fe80000100800 */
[----:B------:R-:W-:Y:S01]  /*ad30*/  STL [R1+0xaa4], R251 ;  /* 0x000aa4fb01007387 */ /* 0x000fe20000100800 */
[----:B0-----:R-:W-:-:S03]  /*ad40*/  IADD3 R12, P1, R3, R4, RZ ;  /* 0x00000004030c7210 */ /* 0x001fc60007f3e0ff */
[----:B------:R-:W-:Y:S04]  /*ad50*/  STL [R1+0xaa8], R250 ;  /* 0x000aa8fa01007387 */ /* 0x000fe80000100800 */
[----:B------:R-:W-:Y:S01]  /*ad60*/  STL [R1+0xaac], R3 ;  /* 0x000aac0301007387 */ /* 0x000fe20000100800 */
[----:B------:R-:W-:-:S03]  /*ad70*/  IMAD.X R13, R2, 0x1, R0, P1 ;  /* 0x00000001020d7824 */ /* 0x000fc600008e0600 */
[----:B------:R0:W-:Y:S04]  /*ad80*/  STL [R1+0xab0], R2 ;  /* 0x000ab00201007387 */ /* 0x0001e80000100800 */
[----:B------:R-:W2:Y:S04]  /*ad90*/  LDL R28, [R1+0x9d4] ;  /* 0x0009d400011c7983 */ /* 0x000ea80000100800 */
[----:B0-----:R-:W3:Y:S04]  /*ada0*/  LDL.LU R2, [R1+0x87c] ;  /* 0x00087c0001027983 */ /* 0x001ee80000300800 */
[----:B------:R-:W4:Y:S04]  /*adb0*/  LDL.LU R3, [R1+0x924] ;  /* 0x0009240001037983 */ /* 0x000f280000300800 */
[----:B------:R-:W2:Y:S04]  /*adc0*/  LDL.LU R250, [R1+0x7f8] ;  /* 0x0007f80001fa7983 */ /* 0x000ea80000300800 */
[----:B------:R-:W3:Y:S04]  /*add0*/  LDL.LU R251, [R1+0x880] ;  /* 0x0008800001fb7983 */ /* 0x000ee80000300800 */
[----:B------:R-:W4:Y:S04]  /*ade0*/  LDL.LU R242, [R1+0x930] ;  /* 0x0009300001f27983 */ /* 0x000f280000300800 */
[----:B------:R-:W2:Y:S04]  /*adf0*/  LDL.LU R243, [R1+0x9a4] ;  /* 0x0009a40001f37983 */ /* 0x000ea80000300800 */
[----:B------:R-:W-:Y:S04]  /*ae00*/  STS.U16 [R7+UR12+0x980], R165 ;  /* 0x000980a507007988 */ /* 0x000fe8000800040c */
[----:B------:R-:W3:Y:S04]  /*ae10*/  LDL.LU R20, [R1+0x88c] ;  /* 0x00088c0001147983 */ /* 0x000ee80000300800 */
[----:B------:R-:W-:Y:S04]  /*ae20*/  STS.U16 [R7+UR12+0x2980], R166 ;  /* 0x002980a607007988 */ /* 0x000fe8000800040c */
[----:B------:R-:W4:Y:S04]  /*ae30*/  LDL.LU R21, [R1+0x934] ;  /* 0x0009340001157983 */ /* 0x000f280000300800 */
[----:B------:R-:W-:Y:S04]  /*ae40*/  STS.U16 [R7+UR12+0xd80], R155 ;  /* 0x000d809b07007988 */ /* 0x000fe8000800040c */
[----:B------:R-:W2:Y:S04]  /*ae50*/  LDL.LU R18, [R1+0x800] ;  /* 0x0008000001127983 */ /* 0x000ea80000300800 */
[----:B------:R0:W-:Y:S04]  /*ae60*/  STS.U16 [R7+UR12+0x2d80], R156 ;  /* 0x002d809c07007988 */ /* 0x0001e8000800040c */
[----:B------:R-:W3:Y:S04]  /*ae70*/  LDL.LU R252, [R1+0x890] ;  /* 0x0008900001fc7983 */ /* 0x000ee80000300800 */
[----:B0-----:R-:W4:Y:S04]  /*ae80*/  LDL.LU R7, [R1+0x940] ;  /* 0x0009400001077983 */ /* 0x001f280000300800 */
[----:B------:R-:W2:Y:S04]  /*ae90*/  LDL.LU R19, [R1+0x9ac] ;  /* 0x0009ac0001137983 */ /* 0x000ea80000300800 */
[----:B------:R-:W3:Y:S04]  /*aea0*/  LDL.LU R244, [R1+0x944] ;  /* 0x0009440001f47983 */ /* 0x000ee80000300800 */
[----:B------:R-:W4:Y:S04]  /*aeb0*/  LDL.LU R245, [R1+0x89c] ;  /* 0x00089c0001f57983 */ /* 0x000f280000300800 */
[----:B------:R-:W2:Y:S04]  /*aec0*/  LDL.LU R10, [R1+0x808] ;  /* 0x00080800010a7983 */ /* 0x000ea80000300800 */
[----:B------:R-:W3:Y:S01]  /*aed0*/  LDL.LU R9, [R1+0x8a0] ;  /* 0x0008a00001097983 */ /* 0x000ee20000300800 */
[----:B------:R-:W-:-:S06]  /*aee0*/  PRMT R171, RZ, 0x7610, R171 ;  /* 0x00007610ffab7816 */ /* 0x000fcc00000000ab */
[----:B------:R0:W4:Y:S01]  /*aef0*/  @!P0 LDG.E.U16 R171, desc[UR14][R12.64] ;  /* 0x0000000e0cab8981 */ /* 0x000122000c1e1500 */
[----:B------:R-:W-:Y:S02]  /*af00*/  PRMT R170, RZ, 0x7610, R170 ;  /* 0x00007610ffaa7816 */ /* 0x000fe400000000aa */
[----:B0-----:R-:W-:-:S05]  /*af10*/  IADD3 R12, P1, R6, R4, RZ ;  /* 0x00000004060c7210 */ /* 0x001fca0007f3e0ff */
[----:B------:R-:W-:-:S05]  /*af20*/  IMAD.X R13, R8, 0x1, R0, P1 ;  /* 0x00000001080d7824 */ /* 0x000fca00008e0600 */
        /* <DEDUP_REMOVED lines=10> */
[----:B------:R-:W-:Y:S02]  /*afd0*/  PRMT R166, RZ, 0x7610, R166 ;  /* 0x00007610ffa67816 */ /* 0x000fe400000000a6 */
[----:B------:R-:W-:Y:S01]  /*afe0*/  PRMT R165, RZ, 0x7610, R165 ;  /* 0x00007610ffa57816 */ /* 0x000fe200000000a5 */
[----:B------:R-:W-:Y:S01]  /*aff0*/  STL [R1+0xab4], R6 ;  /* 0x000ab40601007387 */ /* 0x000fe20000100800 */
[----:B------:R-:W-:-:S03]  /*b000*/  PRMT R164, RZ, 0x7610, R164 ;  /* 0x00007610ffa47816 */ /* 0x000fc600000000a4 */
[----:B------:R-:W-:Y:S04]  /*b010*/  STL [R1+0xab8], R8 ;  /* 0x000ab80801007387 */ /* 0x000fe80000100800 */
[----:B------:R-:W-:Y:S04]  /*b020*/  STL [R1+0xabc], R247 ;  /* 0x000abcf701007387 */ /* 0x000fe80000100800 */
[----:B------:R-:W-:Y:S04]  /*b030*/  STL [R1+0xac0], R246 ;  /* 0x000ac0f601007387 */ /* 0x000fe80000100800 */
[----:B------:R-:W-:Y:S04]  /*b040*/  STL [R1+0xac4], R249 ;  /* 0x000ac4f901007387 */ /* 0x000fe80000100800 */
[----:B------:R-:W-:Y:S01]  /*b050*/  STL [R1+0xac8], R248 ;  /* 0x000ac8f801007387 */ /* 0x000fe20000100800 */
[----:B---3--:R-:W-:-:S05]  /*b060*/  IADD3 R12, P1, R9, R4, RZ ;  /* 0x00000004090c7210 */ /* 0x008fca0007f3e0ff */
[----:B--2---:R-:W-:-:S05]  /*b070*/  IMAD.X R13, R10, 0x1, R0, P1 ;  /* 0x000000010a0d7824 */ /* 0x004fca00008e0600 */
[----:B------:R0:W2:Y:S02]  /*b080*/  @!P0 LDG.E.U16 R167, desc[UR14][R12.64] ;  /* 0x0000000e0ca78981 */ /* 0x0000a4000c1e1500 */
[----:B0-----:R-:W-:-:S05]  /*b090*/  IADD3 R12, P1, R244, R4, RZ ;  /* 0x00000004f40c7210 */ /* 0x001fca0007f3e0ff */
[----:B----4-:R-:W-:-:S05]  /*b0a0*/  IMAD.X R13, R245, 0x1, R0, P1 ;  /* 0x00000001f50d7824 */ /* 0x010fca00008e0600 */
[----:B------:R0:W3:Y:S02]  /*b0b0*/  @!P0 LDG.E.U16 R166, desc[UR14][R12.64] ;  /* 0x0000000e0ca68981 */ /* 0x0000e4000c1e1500 */
[----:B0-----:R-:W-:-:S05]  /*b0c0*/  IADD3 R12, P1, R19, R4, RZ ;  /* 0x00000004130c7210 */ /* 0x001fca0007f3e0ff */
[----:B------:R-:W-:-:S05]  /*b0d0*/  IMAD.X R13, R7, 0x1, R0, P1 ;  /* 0x00000001070d7824 */ /* 0x000fca00008e0600 */
[----:B------:R0:W4:Y:S04]  /*b0e0*/  @!P0 LDG.E.U16 R165, desc[UR14][R12.64] ;  /* 0x0000000e0ca58981 */ /* 0x000128000c1e1500 */
        /* <DEDUP_REMOVED lines=32> */
[----:B------:R-:W-:Y:S04]  /*b2f0*/  STS.U16 [R29+UR12+0x200], R229 ;  /* 0x000200e51d007988 */ /* 0x000fe8000800040c */
[----:B------:R-:W-:Y:S04]  /*b300*/  STS.U16 [R29+UR12+0x2200], R230 ;  /* 0x002200e61d007988 */ /* 0x000fe8000800040c */
[----:B------:R-:W-:Y:S04]  /*b310*/  STS.U16 [R29+UR12+0x600], R220 ;  /* 0x000600dc1d007988 */ /* 0x000fe8000800040c */
[----:B------:R-:W-:Y:S04]  /*b320*/  STS.U16 [R29+UR12+0x2600], R221 ;  /* 0x002600dd1d007988 */ /* 0x000fe8000800040c */
[----:B------:R-:W-:Y:S04]  /*b330*/  STS.U16 [R29+UR12+0xa00], R205 ;  /* 0x000a00cd1d007988 */ /* 0x000fe8000800040c */
[----:B------:R-:W-:Y:S04]  /*b340*/  STS.U16 [R29+UR12+0x2a00], R206 ;  /* 0x002a00ce1d007988 */ /* 0x000fe8000800040c */
[----:B------:R0:W-:Y:S02]  /*b350*/  STS.U16 [R29+UR12+0xe00], R163 ;  /* 0x000e00a31d007988 */ /* 0x0001e4000800040c */
[----:B0-----:R-:W-:-:S06]  /*b360*/  PRMT R163, RZ, 0x7610, R163 ;  /* 0x00007610ffa37816 */ /* 0x001fcc00000000a3 */
        /* <DEDUP_REMOVED lines=13> */
[----:B------:R-:W-:-:S03]  /*b440*/  PRMT R159, RZ, 0x7610, R159 ;  /* 0x00007610ff9f7816 */ /* 0x000fc6000000009f */
[----:B------:R-:W-:Y:S01]  /*b450*/  STL [R1+0xaf4], R243 ;  /* 0x000af4f301007387 */ /* 0x000fe20000100800 */
[----:B------:R-:W-:-:S03]  /*b460*/  PRMT R158, RZ, 0x7610, R158 ;  /* 0x00007610ff9e7816 */ /* 0x000fc6000000009e */
[----:B------:R-:W-:Y:S04]  /*b470*/  STL [R1+0xaf8], R242 ;  /* 0x000af8f201007387 */ /* 0x000fe80000100800 */
[----:B------:R-:W-:Y:S04]  /*b480*/  STL [R1+0xafc], R251 ;  /* 0x000afcfb01007387 */ /* 0x000fe80000100800 */
[----:B------:R-:W-:Y:S04]  /*b490*/  STL [R1+0xb00], R250 ;  /* 0x000b00fa01007387 */ /* 0x000fe80000100800 */
[----:B------:R-:W-:Y:S04]  /*b4a0*/  STL [R1+0xb04], R3 ;  /* 0x000b040301007387 */ /* 0x000fe80000100800 */
[----:B------:R0:W-:Y:S04]  /*b4b0*/  STS.U16 [R29+UR12+0x2e00], R192 ;  /* 0x002e00c01d007988 */ /* 0x0001e8000800040c */
[----:B------:R-:W-:Y:S04]  /*b4c0*/  STL [R1+0xb08], R2 ;  /* 0x000b080201007387 */ /* 0x000fe80000100800 */
        /* <DEDUP_REMOVED lines=8> */
[----:B---3--:R-:W-:-:S05]  /*b550*/  IADD3 R12, P1, R6, R4, RZ ;  /* 0x00000004060c7210 */ /* 0x008fca0007f3e0ff */
[----:B--2---:R-:W-:-:S05]  /*b560*/  IMAD.X R13, R8, 0x1, R0, P1 ;  /* 0x00000001080d7824 */ /* 0x004fca00008e0600 */
[----:B------:R4:W2:Y:S02]  /*b570*/  @!P0 LDG.E.U16 R159, desc[UR14][R12.64] ;  /* 0x0000000e0c9f8981 */ /* 0x0008a4000c1e1500 */
[-C--:B----4-:R-:W-:Y:S02]  /*b580*/  IADD3 R12, P1, R247, R4.reuse, RZ ;  /* 0x00000004f70c7210 */ /* 0x090fe40007f3e0ff */
[----:B------:R-:W-:Y:S03]  /*b590*/  STL [R1+0xb0c], R6 ;  /* 0x000b0c0601007387 */ /* 0x000fe60000100800 */
[----:B------:R-:W-:Y:S01]  /*b5a0*/  IMAD.X R13, R246, 0x1, R0, P1 ;  /* 0x00000001f60d7824 */ /* 0x000fe200008e0600 */
[----:B------:R-:W-:Y:S04]  /*b5b0*/  STL [R1+0xb10], R8 ;  /* 0x000b100801007387 */ /* 0x000fe80000100800 */
[----:B------:R-:W-:Y:S04]  /*b5c0*/  STL [R1+0xb14], R247 ;  /* 0x000b14f701007387 */ /* 0x000fe80000100800 */
[----:B------:R3:W4:Y:S04]  /*b5d0*/  @!P0 LDG.E.U16 R158, desc[UR14][R12.64] ;  /* 0x0000000e0c9e8981 */ /* 0x000728000c1e1500 */
[----:B------:R-:W-:Y:S04]  /*b5e0*/  STL [R1+0xb18], R246 ;  /* 0x000b18f601007387 */ /* 0x000fe80000100800 */
[----:B------:R-:W-:Y:S01]  /*b5f0*/  STL [R1+0xb1c], R249 ;  /* 0x000b1cf901007387 */ /* 0x000fe20000100800 */
[----:B---3--:R-:W-:-:S03]  /*b600*/  IADD3 R12, P1, R249, R4, RZ ;  /* 0x00000004f90c7210 */ /* 0x008fc60007f3e0ff */
[----:B------:R3:W-:Y:S04]  /*b610*/  STL [R1+0xb20], R248 ;  /* 0x000b20f801007387 */ /* 0x0007e80000100800 */
[----:B------:R-:W2:Y:S01]  /*b620*/  LDL R30, [R1+0x9cc] ;  /* 0x0009cc00011e7983 */ /* 0x000ea20000100800 */
[----:B------:R-:W-:-:S03]  /*b630*/  IMAD.X R13, R248, 0x1, R0, P1 ;  /* 0x00000001f80d7824 */ /* 0x000fc600008e0600 */
[----:B0-----:R-:W4:Y:S04]  /*b640*/  LDL.LU R29, [R1+0x8d8] ;  /* 0x0008d800011d7983 */ /* 0x001f280000300800 */
[----:B-1----:R-:W4:Y:S04]  /*b650*/  LDL.LU R28, [R1+0x828] ;  /* 0x00082800011c7983 */ /* 0x002f280000300800 */
[----:B---3--:R-:W3:Y:S04]  /*b660*/  LDL.LU R248, [R1+0x7cc] ;  /* 0x0007cc0001f87983 */ /* 0x008ee80000300800 */
[----:B------:R-:W2:Y:S04]  /*b670*/  LDL.LU R249, [R1+0x82c] ;  /* 0x00082c0001f97983 */ /* 0x000ea80000300800 */
[----:B------:R-:W4:Y:S04]  /*b680*/  LDL.LU R246, [R1+0x8e4] ;  /* 0x0008e40001f67983 */ /* 0x000f280000300800 */
[----:B------:R-:W3:Y:S04]  /*b690*/  LDL.LU R247, [R1+0x980] ;  /* 0x0009800001f77983 */ /* 0x000ee80000300800 */
[----:B------:R-:W2:Y:S04]  /*b6a0*/  LDL.LU R8, [R1+0x838] ;  /* 0x0008380001087983 */ /* 0x000ea80000300800 */
[----:B------:R-:W4:Y:S04]  /*b6b0*/  LDL.LU R6, [R1+0x8e8] ;  /* 0x0008e80001067983 */ /* 0x000f280000300800 */
[----:B------:R-:W3:Y:S04]  /*b6c0*/  LDL.LU R2, [R1+0x7d4] ;  /* 0x0007d40001027983 */ /* 0x000ee80000300800 */
[----:B------:R-:W2:Y:S04]  /*b6d0*/  LDL.LU R3, [R1+0x83c] ;  /* 0x00083c0001037983 */ /* 0x000ea80000300800 */
[----:B------:R-:W4:Y:S04]  /*b6e0*/  LDL.LU R250, [R1+0x8f4] ;  /* 0x0008f40001fa7983 */ /* 0x000f280000300800 */
[----:B------:R-:W3:Y:S04]  /*b6f0*/  LDL.LU R251, [R1+0x988] ;  /* 0x0009880001fb7983 */ /* 0x000ee80000300800 */
[----:B------:R-:W2:Y:S04]  /*b700*/  LDL.LU R242, [R1+0x848] ;  /* 0x0008480001f27983 */ /* 0x000ea80000300800 */
[----:B------:R-:W4:Y:S01]  /*b710*/  LDL.LU R243, [R1+0x8f8] ;  /* 0x0008f80001f37983 */ /* 0x000f220000300800 */
[----:B------:R-:W-:-:S06]  /*b720*/  PRMT R157, RZ, 0x7610, R157 ;  /* 0x00007610ff9d7816 */ /* 0x000fcc000000009d */
[----:B------:R0:W3:Y:S01]  /*b730*/  @!P0 LDG.E.U16 R157, desc[UR14][R12.64] ;  /* 0x0000000e0c9d8981 */ /* 0x0000e2000c1e1500 */
[----:B------:R-:W-:Y:S02]  /*b740*/  PRMT R156, RZ, 0x7610, R156 ;  /* 0x00007610ff9c7816 */ /* 0x000fe4000000009c */
[----:B0-----:R-:W-:-:S05]  /*b750*/  IADD3 R12, P1, R9, R4, RZ ;  /* 0x00000004090c7210 */ /* 0x001fca0007f3e0ff */
[----:B------:R-:W-:-:S05]  /*b760*/  IMAD.X R13, R10, 0x1, R0, P1 ;  /* 0x000000010a0d7824 */ /* 0x000fca00008e0600 */
        /* <DEDUP_REMOVED lines=18> */
[----:B------:R-:W-:Y:S02]  /*b890*/  PRMT R22, RZ, 0x7610, R22 ;  /* 0x00007610ff167816 */ /* 0x000fe40000000016 */
[----:B------:R-:W-:Y:S02]  /*b8a0*/  PRMT R17, RZ, 0x7610, R17 ;  /* 0x00007610ff117816 */ /* 0x000fe40000000011 */
[----:B------:R-:W-:Y:S02]  /*b8b0*/  PRMT R16, RZ, 0x7610, R16 ;  /* 0x00007610ff107816 */ /* 0x000fe40000000010 */
[----:B------:R-:W-:Y:S01]  /*b8c0*/  PRMT R15, RZ, 0x7610, R15 ;  /* 0x00007610ff0f7816 */ /* 0x000fe2000000000f */
[----:B------:R-:W-:Y:S01]  /*b8d0*/  STS.U16 [R31+UR12+0x300], R239 ;  /* 0x000300ef1f007988 */ /* 0x000fe2000800040c */
[----:B------:R-:W-:-:S03]  /*b8e0*/  PRMT R14, RZ, 0x7610, R14 ;  /* 0x00007610ff0e7816 */ /* 0x000fc6000000000e */
[----:B------:R-:W-:Y:S04]  /*b8f0*/  STS.U16 [R31+UR12+0x2300], R238 ;  /* 0x002300ee1f007988 */ /* 0x000fe8000800040c */
[----:B------:R-:W-:Y:S04]  /*b900*/  STS.U16 [R31+UR12+0x700], R232 ;  /* 0x000700e81f007988 */ /* 0x000fe8000800040c */
[----:B------:R-:W-:Y:S04]  /*b910*/  STS.U16 [R31+UR12+0x2700], R233 ;  /* 0x002700e91f007988 */ /* 0x000fe8000800040c */
[----:B------:R-:W-:Y:S04]  /*b920*/  STS.U16 [R31+UR12+0xb00], R223 ;  /* 0x000b00df1f007988 */ /* 0x000fe8000800040c */
[----:B------:R-:W-:Y:S04]  /*b930*/  STS.U16 [R31+UR12+0x2b00], R224 ;  /* 0x002b00e01f007988 */ /* 0x000fe8000800040c */
[----:B------:R-:W-:Y:S04]  /*b940*/  STS.U16 [R31+UR12+0xf00], R213 ;  /* 0x000f00d51f007988 */ /* 0x000fe8000800040c */
[----:B------:R-:W-:Y:S01]  /*b950*/  STS.U16 [R31+UR12+0x2f00], R215 ;  /* 0x002f00d71f007988 */ /* 0x000fe2000800040c */
[----:B------:R-:W-:-:S02]  /*b960*/  PRMT R11, RZ, 0x7610, R11 ;  /* 0x00007610ff0b7816 */ /* 0x000fc4000000000b */
[----:B----4-:R-:W-:-:S05]  /*b970*/  IADD3 R12, P1, R243, R4, RZ ;  /* 0x00000004f30c7210 */ /* 0x010fca0007f3e0ff */
[----:B--2---:R-:W-:-:S05]  /*b980*/  IMAD.X R13, R242, 0x1, R0, P1 ;  /* 0x00000001f20d7824 */ /* 0x004fca00008e0600 */
[----:B------:R3:W2:Y:S02]  /*b990*/  @!P0 LDG.E.U16 R23, desc[UR14][R12.64] ;  /* 0x0000000e0c178981 */ /* 0x0006a4000c1e1500 */
[----:B---3--:R-:W-:-:S05]  /*b9a0*/  IADD3 R12, P1, R251, R4, RZ ;  /* 0x00000004fb0c7210 */ /* 0x008fca0007f3e0ff */
[----:B------:R-:W-:-:S05]  /*b9b0*/  IMAD.X R13, R250, 0x1, R0, P1 ;  /* 0x00000001fa0d7824 */ /* 0x000fca00008e0600 */
[----:B------:R0:W3:Y:S02]  /*b9c0*/  @!P0 LDG.E.U16 R22, desc[UR14][R12.64] ;  /* 0x0000000e0c168981 */ /* 0x0000e4000c1e1500 */
        /* <DEDUP_REMOVED lines=8> */
[----:B------:R0:W4:Y:S02]  /*ba50*/  @!P0 LDG.E.U16 R15, desc[UR14][R12.64] ;  /* 0x0000000e0c0f8981 */ /* 0x000124000c1e1500 */
[----:B0-----:R-:W-:-:S05]  /*ba60*/  IADD3 R12, P1, R249, R4, RZ ;  /* 0x00000004f90c7210 */ /* 0x001fca0007f3e0ff */
[----:B------:R-:W-:Y:S01]  /*ba70*/  IMAD.X R13, R248, 0x1, R0, P1 ;  /* 0x00000001f80d7824 */ /* 0x000fe200008e0600 */
[----:B------:R-:W-:Y:S04]  /*ba80*/  STS.U16 [R30+UR12+0x380], R241 ;  /* 0x000380f11e007988 */ /* 0x000fe8000800040c */
[----:B------:R0:W4:Y:S04]  /*ba90*/  @!P0 LDG.E.U16 R14, desc[UR14][R12.64] ;  /* 0x0000000e0c0e8981 */ /* 0x000128000c1e1500 */
[----:B------:R-:W-:Y:S04]  /*baa0*/  STS.U16 [R30+UR12+0x2380], R240 ;  /* 0x002380f01e007988 */ /* 0x000fe8000800040c */
[----:B------:R-:W-:Y:S01]  /*bab0*/  STL.64 [R1+0xf38], R28 ;  /* 0x000f381c01007387 */ /* 0x000fe20000100a00 */
[----:B0-----:R-:W-:-:S03]  /*bac0*/  IADD3 R12, P1, R29, R4, RZ ;  /* 0x000000041d0c7210 */ /* 0x001fc60007f3e0ff */
[----:B------:R-:W-:Y:S04]  /*bad0*/  STS.U16 [R30+UR12+0x780], R237 ;  /* 0x000780ed1e007988 */ /* 0x000fe8000800040c */
[----:B------:R-:W-:Y:S01]  /*bae0*/  STL.64 [R1+0xf30], R26 ;  /* 0x000f301a01007387 */ /* 0x000fe20000100a00 */
[----:B------:R-:W-:-:S03]  /*baf0*/  IMAD.X R13, R28, 0x1, R0, P1 ;  /* 0x000000011c0d7824 */ /* 0x000fc600008e0600 */
[----:B------:R-:W-:Y:S04]  /*bb00*/  STS.U16 [R30+UR12+0x2780], R236 ;  /* 0x002780ec1e007988 */ /* 0x000fe8000800040c */
[----:B------:R0:W-:Y:S04]  /*bb10*/  STL.64 [R1+0xf28], R24 ;  /* 0x000f281801007387 */ /* 0x0001e80000100a00 */
[----:B------:R-:W-:Y:S04]  /*bb20*/  STS.U16 [R30+UR12+0xb80], R228 ;  /* 0x000b80e41e007988 */ /* 0x000fe8000800040c */
[----:B------:R-:W-:Y:S04]  /*bb30*/  STS.U16 [R30+UR12+0x2b80], R227 ;  /* 0x002b80e31e007988 */ /* 0x000fe8000800040c */
[----:B0-----:R-:W4:Y:S04]  /*bb40*/  LDL.LU.64 R24, [R1+0x400] ;  /* 0x0004000001187983 */ /* 0x001f280000300a00 */
[----:B------:R-:W-:Y:S04]  /*bb50*/  STS.U16 [R30+UR12+0xf80], R217 ;  /* 0x000f80d91e007988 */ /* 0x000fe8000800040c */
[----:B------:R-:W4:Y:S04]  /*bb60*/  LDL.LU.64 R26, [R1+0x408] ;  /* 0x00040800011a7983 */ /* 0x000f280000300a00 */
[----:B------:R0:W-:Y:S04]  /*bb70*/  STS.U16 [R30+UR12+0x2f80], R216 ;  /* 0x002f80d81e007988 */ /* 0x0001e8000800040c */
[----:B------:R-:W4:Y:S04]  /*bb80*/  LDL.LU.64 R28, [R1+0x410] ;  /* 0x00041000011c7983 */ /* 0x000f280000300a00 */
[----:B------:R1:W4:Y:S04]  /*bb90*/  @!P0 LDG.E.U16 R11, desc[UR14][R12.64] ;  /* 0x0000000e0c0b8981 */ /* 0x000328000c1e1500 */
[----:B0-----:R-:W4:Y:S04]  /*bba0*/  LDL.LU.64 R30, [R1+0x418] ;  /* 0x00041800011e7983 */ /* 0x001f280000300a00 */
[----:B------:R-:W4:Y:S04]  /*bbb0*/  LDL.LU.64 R32, [R1+0x420] ;  /* 0x0004200001207983 */ /* 0x000f280000300a00 */
        /* <DEDUP_REMOVED lines=58> */
[----:B------:R-:W4:Y:S01]  /*bf60*/  LDL.LU.64 R150, [R1+0x5f8] ;  /* 0x0005f80001967983 */ /* 0x000f220000300a00 */
[----:B-1----:R-:W-:-:S03]  /*bf70*/  LOP3.LUT R12, R5, 0x20, RZ, 0x3c, !PT ;  /* 0x00000020050c7812 */ /* 0x002fc600078e3cff */
[----:B------:R-:W-:Y:S04]  /*bf80*/  STS.U16 [R5+UR12+0x4000], R212 ;  /* 0x004000d405007988 */ /* 0x000fe8000800040c */
        /* <DEDUP_REMOVED lines=56> */
[----:B--2---:R-:W-:Y:S04]  /*c310*/  STS.U16 [R12+UR12+0x7100], R23 ;  /* 0x007100170c007988 */ /* 0x004fe8000800040c */
[----:B---3--:R-:W-:Y:S04]  /*c320*/  STS.U16 [R12+UR12+0x7300], R22 ;  /* 0x007300160c007988 */ /* 0x008fe8000800040c */
[----:B----4-:R-:W-:Y:S04]  /*c330*/  STS.U16 [R12+UR12+0x7500], R17 ;  /* 0x007500110c007988 */ /* 0x010fe8000800040c */
[----:B------:R-:W-:Y:S04]  /*c340*/  STS.U16 [R12+UR12+0x7700], R16 ;  /* 0x007700100c007988 */ /* 0x000fe8000800040c */
[----:B------:R-:W-:Y:S04]  /*c350*/  STS.U16 [R12+UR12+0x7900], R15 ;  /* 0x0079000f0c007988 */ /* 0x000fe8000800040c */
[----:B------:R-:W-:Y:S04]  /*c360*/  STS.U16 [R12+UR12+0x7b00], R14 ;  /* 0x007b000e0c007988 */ /* 0x000fe8000800040c */
[----:B------:R0:W-:Y:S01]  /*c370*/  STS.U16 [R12+UR12+0x7d00], R11 ;  /* 0x007d000b0c007988 */ /* 0x0001e2000800040c */
[----:B------:R1:W-:Y:S06]  /*c380*/  MEMBAR.ALL.CTA ;  /* 0x0000000000007992 */ /* 0x0003ec0000008000 */
[----:B-1----:R-:W1:Y:S02]  /*c390*/  FENCE.VIEW.ASYNC.S ;  /* 0x00000000000073c6 */ /* 0x002e640000000000 */
[----:B-1----:R-:W-:Y:S06]  /*c3a0*/  BAR.SYNC.DEFER_BLOCKING 0x0 ;  /* 0x0000000000007b1d */ /* 0x002fec0000010000 */
[----:B------:R-:W-:Y:S01]  /*c3b0*/  UMOV UR4, UR13 ;  /* 0x0000000d00047c82 */ /* 0x000fe20008000000 */
[----:B------:R-:W-:Y:S01]  /*c3c0*/  UMOV UR5, 0x40000040 ;  /* 0x4000004000057882 */ /* 0x000fe20000000000 */
[----:B------:R-:W-:-:S06]  /*c3d0*/  WARPGROUP.ARRIVE ;  /* 0x00000000000079c5 */ /* 0x000fcc0000000000 */
[----:B------:R-:W-:Y:S03]  /*c3e0*/  HGMMA.64x256x16.F32 R24, gdesc[UR4].tnspA, R24, gsb0 ;  /* 0x23e00000041879f0 */ /* 0x000fe60008000818 */
[----:B------:R-:W-:Y:S02]  /*c3f0*/  WARPGROUP.DEPBAR.LE gsb0, 0x0 ;  /* 0x00008000000079c5 */ /* 0x000fe40000010000 */
[----:B------:R-:W-:-:S15]  /*c400*/  WARPGROUP.ARRIVE ;  /* 0x00000000000079c5 */ /* 0x000fde0000000000 */
[----:B------:R-:W-:-:S08]  /*c410*/  NOP ;  /* 0x0000000000007918 */ /* 0x000fd00000000000 */
[----:B------:R-:W-:Y:S03]  /*c420*/  HGMMA.64x256x16.F32 R24, gdesc[UR8].tnspA, R24, gsb0 ;  /* 0x23e00000081879f0 */ /* 0x000fe60008000818 */
[----:B------:R-:W-:Y:S02]  /*c430*/  WARPGROUP.DEPBAR.LE gsb0, 0x0 ;  /* 0x00008000000079c5 */ /* 0x000fe40000010000 */
[----:B------:R-:W-:Y:S04]  /*c440*/  STL.64 [R1+0x400], R24 ;  /* 0x0004001801007387 */ /* 0x000fe80000100a00 */
[----:B------:R-:W-:Y:S04]  /*c450*/  STL.64 [R1+0x408], R26 ;  /* 0x0004081a01007387 */ /* 0x000fe80000100a00 */
[----:B------:R1:W-:Y:S04]  /*c460*/  STL.64 [R1+0x410], R28 ;  /* 0x0004101c01007387 */ /* 0x0003e80000100a00 */
        /* <DEDUP_REMOVED lines=57> */
[----:B------:R4:W-:Y:S01]  /*c800*/  STL.64 [R1+0x5e0], R144 ;  /* 0x0005e09001007387 */ /* 0x0009e20000100a00 */
[----:B------:R-:W-:-:S03]  /*c810*/  IMAD.MOV.U32 R241, RZ, RZ, R26 ;  /* 0x000000fffff17224 */ /* 0x000fc600078e001a */
[----:B------:R4:W-:Y:S01]  /*c820*/  STL.64 [R1+0x5e8], R146 ;  /* 0x0005e89201007387 */ /* 0x0009e20000100a00 */
[----:B0-----:R-:W-:-:S03]  /*c830*/  IMAD.MOV.U32 R11, RZ, RZ, R24 ;  /* 0x000000ffff0b7224 */ /* 0x001fc600078e0018 */
[----:B------:R0:W-:Y:S04]  /*c840*/  STL.64 [R1+0x5f0], R148 ;  /* 0x0005f09401007387 */ /* 0x0001e80000100a00 */
[----:B------:R0:W-:Y:S04]  /*c850*/  STL.64 [R1+0x5f8], R150 ;  /* 0x0005f89601007387 */ /* 0x0001e80000100a00 */
[----:B-1----:R-:W2:Y:S04]  /*c860*/  LDL.LU.64 R28, [R1+0xf38] ;  /* 0x000f3800011c7983 */ /* 0x002ea80000300a00 */
[----:B------:R-:W3:Y:S04]  /*c870*/  LDL.LU.64 R26, [R1+0xf30] ;  /* 0x000f3000011a7983 */ /* 0x000ee80000300a00 */
[----:B------:R-:W4:Y:S01]  /*c880*/  LDL.LU.64 R24, [R1+0xf28] ;  /* 0x000f280001187983 */ /* 0x000f220000300a00 */
[----:B------:R-:W-:-:S02]  /*c890*/  IMAD.MOV.U32 R156, RZ, RZ, R97 ;  /* 0x000000ffff9c7224 */ /* 0x000fc400078e0061 */
[----:B------:R-:W-:Y:S02]  /*c8a0*/  IMAD.MOV.U32 R152, RZ, RZ, R96 ;  /* 0x000000ffff987224 */ /* 0x000fe400078e0060 */
[----:B------:R-:W-:Y:S02]  /*c8b0*/  IMAD.MOV.U32 R157, RZ, RZ, R99 ;  /* 0x000000ffff9d7224 */ /* 0x000fe400078e0063 */
[----:B------:R-:W-:Y:S02]  /*c8c0*/  IMAD.MOV.U32 R153, RZ, RZ, R98 ;  /* 0x000000ffff997224 */ /* 0x000fe400078e0062 */
[----:B------:R-:W-:Y:S02]  /*c8d0*/  IMAD.MOV.U32 R164, RZ, RZ, R101 ;  /* 0x000000ffffa47224 */ /* 0x000fe400078e0065 */
[----:B------:R-:W-:Y:S02]  /*c8e0*/  IMAD.MOV.U32 R160, RZ, RZ, R100 ;  /* 0x000000ffffa07224 */ /* 0x000fe400078e0064 */
        /* <DEDUP_REMOVED lines=38> */
[----:B--2---:R-:W-:Y:S02]  /*cb50*/  IMAD.MOV.U32 R15, RZ, RZ, R29 ;  /* 0x000000ffff0f7224 */ /* 0x004fe400078e001d */
[----:B------:R-:W-:Y:S02]  /*cb60*/  IMAD.MOV.U32 R14, RZ, RZ, R28 ;  /* 0x000000ffff0e7224 */ /* 0x000fe400078e001c */
[----:B---3--:R-:W-:Y:S02]  /*cb70*/  IMAD.MOV.U32 R17, RZ, RZ, R27 ;  /* 0x000000ffff117224 */ /* 0x008fe400078e001b */
[----:B------:R-:W-:Y:S02]  /*cb80*/  IMAD.MOV.U32 R16, RZ, RZ, R26 ;  /* 0x000000ffff107224 */ /* 0x000fe400078e001a */
[----:B----4-:R-:W-:-:S02]  /*cb90*/  IMAD.MOV.U32 R13, RZ, RZ, R25 ;  /* 0x000000ffff0d7224 */ /* 0x010fc400078e0019 */
[----:B------:R-:W-:Y:S02]  /*cba0*/  IMAD.MOV.U32 R12, RZ, RZ, R24 ;  /* 0x000000ffff0c7224 */ /* 0x000fe400078e0018 */
[----:B------:R-:W2:Y:S04]  /*cbb0*/  LDL.LU.64 R24, [R1] ;  /* 0x0000000001187983 */ /* 0x000ea80000300a00 */
[----:B------:R-:W3:Y:S04]  /*cbc0*/  LDL.LU.64 R26, [R1+0x8] ;  /* 0x00000800011a7983 */ /* 0x000ee80000300a00 */
[----:B------:R-:W4:Y:S04]  /*cbd0*/  LDL.LU.64 R28, [R1+0x10] ;  /* 0x00001000011c7983 */ /* 0x000f280000300a00 */
[----:B------:R-:W2:Y:S04]  /*cbe0*/  LDL.LU.64 R30, [R1+0x18] ;  /* 0x00001800011e7983 */ /* 0x000ea80000300a00 */
        /* <DEDUP_REMOVED lines=58> */
[----:B0-----:R-:W4:Y:S04]  /*cf90*/  LDL.LU.64 R148, [R1+0x1f0] ;  /* 0x0001f00001947983 */ /* 0x001f280000300a00 */
[----:B------:R-:W2:Y:S04]  /*cfa0*/  LDL.LU.64 R150, [R1+0x1f8] ;  /* 0x0001f80001967983 */ /* 0x000ea80000300a00 */
[----:B--2---:R-:W-:Y:S04]  /*cfb0*/  STL.64 [R1+0xf20], R150 ;  /* 0x000f209601007387 */ /* 0x004fe80000100a00 */
[----:B----4-:R-:W-:Y:S04]  /*cfc0*/  STL.64 [R1+0xf18], R148 ;  /* 0x000f189401007387 */ /* 0x010fe80000100a00 */
[----:B---3--:R-:W-:Y:S04]  /*cfd0*/  STL.64 [R1+0xf10], R146 ;  /* 0x000f109201007387 */ /* 0x008fe80000100a00 */
        /* <DEDUP_REMOVED lines=61> */
[----:B0-----:R-:W2:Y:S04]  /*d3b0*/  LDL.LU.64 R24, [R1+0x200] ;  /* 0x0002000001187983 */ /* 0x001ea80000300a00 */
[----:B------:R-:W2:Y:S04]  /*d3c0*/  LDL.LU.64 R26, [R1+0x208] ;  /* 0x00020800011a7983 */ /* 0x000ea80000300a00 */
        /* <DEDUP_REMOVED lines=61> */
[----:B------:R-:W2:Y:S01]  /*d7a0*/  LDL.LU.64 R150, [R1+0x3f8] ;  /* 0x0003f80001967983 */ /* 0x000ea20000300a00 */
[----:B------:R-:W-:Y:S01]  /*d7b0*/  UMOV UR18, UR6 ;  /* 0x0000000600127c82 */ /* 0x000fe20008000000 */
[----:B------:R-:W-:Y:S01]  /*d7c0*/  UMOV UR19, UR7 ;  /* 0x0000000700137c82 */ /* 0x000fe20008000000 */
[----:B------:R-:W-:Y:S01]  /*d7d0*/  UMOV UR22, UR10 ;  /* 0x0000000a00167c82 */ /* 0x000fe20008000000 */
[----:B------:R-:W-:Y:S01]  /*d7e0*/  UMOV UR23, UR11 ;  /* 0x0000000b00177c82 */ /* 0x000fe20008000000 */
[----:B--2---:R-:W-:-:S06]  /*d7f0*/  WARPGROUP.ARRIVE ;  /* 0x00000000000079c5 */ /* 0x004fcc0000000000 */
        /* <DEDUP_REMOVED lines=69> */
[----:B------:R0:W-:Y:S01]  /*dc50*/  STL.64 [R1+0x3f8], R150 ;  /* 0x0003f89601007387 */ /* 0x0001e20000100a00 */
[----:B------:R-:W-:-:S02]  /*dc60*/  IMAD.MOV.U32 R239, RZ, RZ, R139 ;  /* 0x000000ffffef7224 */ /* 0x000fc400078e008b */
[----:B------:R-:W-:Y:S02]  /*dc70*/  IMAD.MOV.U32 R235, RZ, RZ, R138 ;  /* 0x000000ffffeb7224 */ /* 0x000fe400078e008a */
[----:B------:R-:W-:Y:S01]  /*dc80*/  IMAD.MOV.U32 R238, RZ, RZ, R137 ;  /* 0x000000ffffee7224 */ /* 0x000fe200078e0089 */
[----:B0-----:R-:W2:Y:S04]  /*dc90*/  LDL.LU.64 R150, [R1+0xf20] ;  /* 0x000f200001967983 */ /* 0x001ea80000300a00 */
[----:B------:R-:W2:Y:S04]  /*dca0*/  LDL.LU.64 R148, [R1+0xf18] ;  /* 0x000f180001947983 */ /* 0x000ea80000300a00 */
[----:B------:R-:W2:Y:S01]  /*dcb0*/  LDL.LU.64 R146, [R1+0xf10] ;  /* 0x000f100001927983 */ /* 0x000ea20000300a00 */
[----:B------:R-:W-:-:S03]  /*dcc0*/  IMAD.MOV.U32 R234, RZ, RZ, R136 ;  /* 0x000000ffffea7224 */ /* 0x000fc600078e0088 */
        /* <DEDUP_REMOVED lines=11> */
[----:B------:R-:W-:Y:S02]  /*dd80*/  IMAD.MOV.U32 R222, RZ, RZ, R129 ;  /* 0x000000ffffde7224 */ /* 0x000fe400078e0081 */
[----:B------:R-:W-:Y:S01]  /*dd90*/  IMAD.MOV.U32 R218, RZ, RZ, R128 ;  /* 0x000000ffffda7224 */ /* 0x000fe200078e0080 */
[----:B------:R-:W2:Y:S01]  /*dda0*/  LDL.LU.64 R132, [R1+0xed8] ;  /* 0x000ed80001847983 */ /* 0x000ea20000300a00 */
[----:B------:R-:W-:Y:S02]  /*ddb0*/  IMAD.MOV.U32 R215, RZ, RZ, R127 ;  /* 0x000000ffffd77224 */ /* 0x000fe400078e007f */
[----:B------:R-:W-:Y:S01]  /*ddc0*/  IMAD.MOV.U32 R211, RZ, RZ, R126 ;  /* 0x000000ffffd37224 */ /* 0x000fe200078e007e */
[----:B------:R-:W2:Y:S01]  /*ddd0*/  LDL.LU.64 R130, [R1+0xed0] ;  /* 0x000ed00001827983 */ /* 0x000ea20000300a00 */
[----:B------:R-:W-:Y:S02]  /*dde0*/  IMAD.MOV.U32 R214, RZ, RZ, R125 ;  /* 0x000000ffffd67224 */ /* 0x000fe400078e007d */
[----:B------:R-:W-:Y:S01]  /*ddf0*/  IMAD.MOV.U32 R210, RZ, RZ, R124 ;  /* 0x000000ffffd27224 */ /* 0x000fe200078e007c */
[----:B------:R-:W2:Y:S01]  /*de00*/  LDL.LU.64 R128, [R1+0xec8] ;  /* 0x000ec80001807983 */ /* 0x000ea20000300a00 */
[----:B------:R-:W-:-:S02]  /*de10*/  IMAD.MOV.U32 R207, RZ, RZ, R123 ;  /* 0x000000ffffcf7224 */ /* 0x000fc400078e007b */
        /* <DEDUP_REMOVED lines=49> */
[----:B------:R-:W-:-:S03]  /*e130*/  IMAD.MOV.U32 R23, RZ, RZ, R75 ;  /* 0x000000ffff177224 */ /* 0x000fc600078e004b */
[----:B------:R-:W2:Y:S01]  /*e140*/  LDL.LU.64 R82, [R1+0xe10] ;  /* 0x000e100001527983 */ /* 0x000ea20000300a00 */
[----:B------:R-:W-:-:S03]  /*e150*/  IMAD.MOV.U32 R22, RZ, RZ, R73 ;  /* 0x000000ffff167224 */ /* 0x000fc600078e0049 */
        /* <DEDUP_REMOVED lines=38> */
[----:B------:R-:W-:Y:S01]  /*e3c0*/  HGMMA.64x256x16.F32 R24, gdesc[UR28].tnspA, R24, gsb0 ;  /* 0x23e000001c1879f0 */ /* 0x000fe20008000818 */
[----:B------:R-:W-:-:S04]  /*e3d0*/  LOP3.LUT R13, R13, R12, RZ, 0x3c, !PT ;  /* 0x0000000c0d0d7212 */ /* 0x000fc800078e3cff */
[----:B------:R-:W-:-:S04]  /*e3e0*/  LOP3.LUT R12, R13, R12, RZ, 0x3c, !PT ;  /* 0x0000000c0d0c7212 */ /* 0x000fc800078e3cff */
[----:B------:R-:W-:-:S03]  /*e3f0*/  LOP3.LUT R13, R13, R12, RZ, 0x3c, !PT ;  /* 0x0000000c0d0d7212 */ /* 0x000fc600078e3cff */
[----:B------:R-:W-:Y:S01]  /*e400*/  IMAD.WIDE R12, R231, 0x2, R12 ;  /* 0x00000002e70c7825 */ /* 0x000fe200078e020c */
[----:B------:R-:W-:Y:S02]  /*e410*/  WARPGROUP.DEPBAR.LE gsb0, 0x0 ;  /* 0x00008000000079c5 */ /* 0x000fe40000010000 */
[----:B------:R-:W-:Y:S04]  /*e420*/  STL.64 [R1], R24 ;  /* 0x0000001801007387 */ /* 0x000fe80000100a00 */
        /* <DEDUP_REMOVED lines=123> */
[----:B------:R-:W2:Y:S04]  /*ebe0*/  LDL.LU.64 R32, [R1+0xb48] ;  /* 0x000b480001207983 */ /* 0x000ea80000300a00 */
[----:B------:R-:W2:Y:S04]  /*ebf0*/  LDL.LU.64 R30, [R1+0xb40] ;  /* 0x000b4000011e7983 */ /* 0x000ea80000300a00 */
[----:B------:R-:W2:Y:S04]  /*ec00*/  LDL.LU.64 R28, [R1+0xb38] ;  /* 0x000b3800011c7983 */ /* 0x000ea80000300a00 */
[----:B------:R-:W2:Y:S04]  /*ec10*/  LDL.LU.64 R26, [R1+0xb30] ;  /* 0x000b3000011a7983 */ /* 0x000ea80000300a00 */
[----:B------:R-:W2:Y:S04]  /*ec20*/  LDL.LU.64 R24, [R1+0xb28] ;  /* 0x000b280001187983 */ /* 0x000ea80000300a00 */
[----:B------:R0:W-:Y:S04]  /*ec30*/  STL [R1+0x978], R12 ;  /* 0x0009780c01007387 */ /* 0x0001e80000100800 */
[----:B------:R1:W-:Y:S04]  /*ec40*/  STL [R1+0x8d4], R13 ;  /* 0x0008d40d01007387 */ /* 0x0003e80000100800 */
[----:B0-----:R-:W3:Y:S04]  /*ec50*/  LDL.LU R12, [R1+0x8dc] ;  /* 0x0008dc00010c7983 */ /* 0x001ee80000300800 */
[----:B-1----:R-:W3:Y:S01]  /*ec60*/  LDL.LU R13, [R1+0x97c] ;  /* 0x00097c00010d7983 */ /* 0x002ee20000300800 */
[----:B------:R-:W-:-:S02]  /*ec70*/  LOP3.LUT R17, R17, R16, RZ, 0x3c, !PT ;  /* 0x0000001011117212 */ /* 0x000fc400078e3cff */
[----:B------:R-:W-:Y:S02]  /*ec80*/  LOP3.LUT R15, R15, R14, RZ, 0x3c, !PT ;  /* 0x0000000e0f0f7212 */ /* 0x000fe400078e3cff */
[----:B------:R-:W-:Y:S02]  /*ec90*/  LOP3.LUT R16, R17, R16, RZ, 0x3c, !PT ;  /* 0x0000001011107212 */ /* 0x000fe400078e3cff */
[----:B------:R-:W-:Y:S02]  /*eca0*/  LOP3.LUT R14, R15, R14, RZ, 0x3c, !PT ;  /* 0x0000000e0f0e7212 */ /* 0x000fe400078e3cff */
[----:B------:R-:W-:Y:S02]  /*ecb0*/  LOP3.LUT R17, R17, R16, RZ, 0x3c, !PT ;  /* 0x0000001011117212 */ /* 0x000fe400078e3cff */
[----:B------:R-:W-:Y:S01]  /*ecc0*/  LOP3.LUT R15, R15, R14, RZ, 0x3c, !PT ;  /* 0x0000000e0f0f7212 */ /* 0x000fe200078e3cff */
[----:B------:R-:W-:-:S04]  /*ecd0*/  IMAD.WIDE R16, R231, 0x2, R16 ;  /* 0x00000002e7107825 */ /* 0x000fc800078e0210 */
[----:B------:R-:W-:Y:S01]  /*ece0*/  IMAD.WIDE R14, R231, 0x2, R14 ;  /* 0x00000002e70e7825 */ /* 0x000fe200078e020e */
[----:B------:R-:W-:Y:S04]  /*ecf0*/  STL [R1+0x824], R16 ;  /* 0x0008241001007387 */ /* 0x000fe80000100800 */
[----:B------:R-:W-:Y:S04]  /*ed00*/  STL [R1+0x7c8], R17 ;  /* 0x0007c81101007387 */ /* 0x000fe80000100800 */
[----:B------:R0:W-:Y:S04]  /*ed10*/  STL [R1+0x8d8], R14 ;  /* 0x0008d80e01007387 */ /* 0x0001e80000100800 */
[----:B------:R1:W-:Y:S04]  /*ed20*/  STL [R1+0x828], R15 ;  /* 0x0008280f01007387 */ /* 0x0003e80000100800 */
[----:B0-----:R-:W4:Y:S04]  /*ed30*/  LDL.LU R14, [R1+0x830] ;  /* 0x00083000010e7983 */ /* 0x001f280000300800 */
[----:B-1----:R-:W4:Y:S01]  /*ed40*/  LDL.LU R15, [R1+0x8e0] ;  /* 0x0008e000010f7983 */ /* 0x002f220000300800 */
[----:B------:R-:W-:-:S02]  /*ed50*/  IMAD.MOV.U32 R16, RZ, RZ, R249 ;  /* 0x000000ffff107224 */ /* 0x000fc400078e00f9 */
[----:B------:R-:W-:Y:S02]  /*ed60*/  IMAD.MOV.U32 R17, RZ, RZ, R248 ;  /* 0x000000ffff117224 */ /* 0x000fe400078e00f8 */
[----:B------:R-:W-:Y:S01]  /*ed70*/  IMAD.WIDE R16, R231, 0x2, R16 ;  /* 0x00000002e7107825 */ /* 0x000fe200078e0210 */
[----:B---3--:R-:W-:-:S04]  /*ed80*/  LOP3.LUT R13, R13, R12, RZ, 0x3c, !PT ;  /* 0x0000000c0d0d7212 */ /* 0x008fc800078e3cff */
[----:B------:R-:W-:-:S04]  /*ed90*/  LOP3.LUT R12, R13, R12, RZ, 0x3c, !PT ;  /* 0x0000000c0d0c7212 */ /* 0x000fc800078e3cff */
[----:B------:R-:W-:-:S03]  /*eda0*/  LOP3.LUT R13, R13, R12, RZ, 0x3c, !PT ;  /* 0x0000000c0d0d7212 */ /* 0x000fc600078e3cff */
[----:B------:R-:W-:-:S05]  /*edb0*/  IMAD.WIDE R12, R231, 0x2, R12 ;  /* 0x00000002e70c7825 */ /* 0x000fca00078e020c */
[----:B------:R0:W-:Y:S04]  /*edc0*/  STL [R1+0x97c], R12 ;  /* 0x00097c0c01007387 */ /* 0x0001e80000100800 */
[----:B------:R1:W-:Y:S04]  /*edd0*/  STL [R1+0x8dc], R13 ;  /* 0x0008dc0d01007387 */ /* 0x0003e80000100800 */
[----:B------:R-:W3:Y:S04]  /*ede0*/  LDL.LU R248, [R1+0xb20] ;  /* 0x000b200001f87983 */ /* 0x000ee80000300800 */
[----:B------:R-:W2:Y:S01]  /*edf0*/  LDL.LU R249, [R1+0xb1c] ;  /* 0x000b1c0001f97983 */ /* 0x000ea20000300800 */
[----:B0-----:R-:W-:-:S02]  /*ee00*/  IMAD.MOV.U32 R12, RZ, RZ, R247 ;  /* 0x000000ffff0c7224 */ /* 0x001fc400078e00f7 */
[----:B-1----:R-:W-:Y:S02]  /*ee10*/  IMAD.MOV.U32 R13, RZ, RZ, R246 ;  /* 0x000000ffff0d7224 */ /* 0x002fe400078e00f6 */
[----:B------:R-:W2:Y:S04]  /*ee20*/  LDL.LU R246, [R1+0xb18] ;  /* 0x000b180001f67983 */ /* 0x000ea80000300800 */
[----:B------:R-:W2:Y:S04]  /*ee30*/  LDL.LU R247, [R1+0xb14] ;  /* 0x000b140001f77983 */ /* 0x000ea80000300800 */
[----:B------:R0:W-:Y:S04]  /*ee40*/  STL [R1+0x82c], R16 ;  /* 0x00082c1001007387 */ /* 0x0001e80000100800 */
[----:B------:R1:W-:Y:S04]  /*ee50*/  STL [R1+0x7cc], R17 ;  /* 0x0007cc1101007387 */ /* 0x0003e80000100800 */
[----:B0-----:R-:W3:Y:S04]  /*ee60*/  LDL.LU R16, [R1+0x7d0] ;  /* 0x0007d00001107983 */ /* 0x001ee80000300800 */
[----:B-1----:R-:W3:Y:S01]  /*ee70*/  LDL.LU R17, [R1+0x834] ;  /* 0x0008340001117983 */ /* 0x002ee20000300800 */
[----:B----4-:R-:W-:-:S04]  /*ee80*/  LOP3.LUT R15, R15, R14, RZ, 0x3c, !PT ;  /* 0x0000000e0f0f7212 */ /* 0x010fc800078e3cff */
[----:B------:R-:W-:-:S04]  /*ee90*/  LOP3.LUT R14, R15, R14, RZ, 0x3c, !PT ;  /* 0x0000000e0f0e7212 */ /* 0x000fc800078e3cff */
[----:B------:R-:W-:Y:S01]  /*eea0*/  LOP3.LUT R15, R15, R14, RZ, 0x3c, !PT ;  /* 0x0000000e0f0f7212 */ /* 0x000fe200078e3cff */
[----:B------:R-:W-:-:S04]  /*eeb0*/  IMAD.WIDE R12, R231, 0x2, R12 ;  /* 0x00000002e70c7825 */ /* 0x000fc800078e020c */
[----:B------:R-:W-:-:S05]  /*eec0*/  IMAD.WIDE R14, R231, 0x2, R14 ;  /* 0x00000002e70e7825 */ /* 0x000fca00078e020e */
[----:B------:R0:W-:Y:S04]  /*eed0*/  STL [R1+0x8e0], R14 ;  /* 0x0008e00e01007387 */ /* 0x0001e80000100800 */
[----:B------:R1:W-:Y:S01]  /*eee0*/  STL [R1+0x830], R15 ;  /* 0x0008300f01007387 */ /* 0x0003e20000100800 */
[----:B0-----:R-:W-:-:S03]  /*eef0*/  IMAD.MOV.U32 R14, RZ, RZ, R8 ;  /* 0x000000ffff0e7224 */ /* 0x001fc600078e0008 */
[----:B------:R-:W4:Y:S01]  /*ef00*/  LDL.LU R8, [R1+0xb10] ;  /* 0x000b100001087983 */ /* 0x000f220000300800 */
[----:B-1----:R-:W-:-:S03]  /*ef10*/  IMAD.MOV.U32 R15, RZ, RZ, R6 ;  /* 0x000000ffff0f7224 */ /* 0x002fc600078e0006 */
[----:B------:R-:W4:Y:S04]  /*ef20*/  LDL.LU R6, [R1+0xb0c] ;  /* 0x000b0c0001067983 */ /* 0x000f280000300800 */
[----:B------:R0:W-:Y:S01]  /*ef30*/  STL [R1+0x980], R12 ;  /* 0x0009800c01007387 */ /* 0x0001e20000100800 */
[----:B------:R-:W-:-:S03]  /*ef40*/  LOP3.LUT R15, R15, R14, RZ, 0x3c, !PT ;  /* 0x0000000e0f0f7212 */ /* 0x000fc600078e3cff */
[----:B------:R1:W-:Y:S01]  /*ef50*/  STL [R1+0x8e4], R13 ;  /* 0x0008e40d01007387 */ /* 0x0003e20000100800 */
[----:B------:R-:W-:-:S03]  /*ef60*/  LOP3.LUT R14, R15, R14, RZ, 0x3c, !PT ;  /* 0x0000000e0f0e7212 */ /* 0x000fc600078e3cff */
[----:B0-----:R-:W2:Y:S04]  /*ef70*/  LDL.LU R12, [R1+0x8ec] ;  /* 0x0008ec00010c7983 */ /* 0x001ea80000300800 */
[----:B-1----:R-:W2:Y:S01]  /*ef80*/  LDL.LU R13, [R1+0x984] ;  /* 0x00098400010d7983 */ /* 0x002ea20000300800 */
[----:B------:R-:W-:-:S03]  /*ef90*/  LOP3.LUT R15, R15, R14, RZ, 0x3c, !PT ;  /* 0x0000000e0f0f7212 */ /* 0x000fc600078e3cff */
[----:B------:R-:W-:Y:S01]  /*efa0*/  IMAD.WIDE R14, R231, 0x2, R14 ;  /* 0x00000002e70e7825 */ /* 0x000fe200078e020e */
[----:B---3--:R-:W-:-:S04]  /*efb0*/  LOP3.LUT R17, R17, R16, RZ, 0x3c, !PT ;  /* 0x0000001011117212 */ /* 0x008fc800078e3cff */
[----:B------:R-:W-:-:S04]  /*efc0*/  LOP3.LUT R16, R17, R16, RZ, 0x3c, !PT ;  /* 0x0000001011107212 */ /* 0x000fc800078e3cff */
[----:B------:R-:W-:-:S03]  /*efd0*/  LOP3.LUT R17, R17, R16, RZ, 0x3c, !PT ;  /* 0x0000001011117212 */ /* 0x000fc600078e3cff */
[----:B------:R-:W-:-:S05]  /*efe0*/  IMAD.WIDE R16, R231, 0x2, R16 ;  /* 0x00000002e7107825 */ /* 0x000fca00078e0210 */
[----:B------:R-:W-:Y:S04]  /*eff0*/  STL [R1+0x834], R16 ;  /* 0x0008341001007387 */ /* 0x000fe80000100800 */
[----:B------:R-:W-:Y:S04]  /*f000*/  STL [R1+0x7d0], R17 ;  /* 0x0007d01101007387 */ /* 0x000fe80000100800 */
[----:B------:R0:W-:Y:S04]  /*f010*/  STL [R1+0x8e8], R14 ;  /* 0x0008e80e01007387 */ /* 0x0001e80000100800 */
[----:B------:R1:W-:Y:S04]  /*f020*/  STL [R1+0x838], R15 ;  /* 0x0008380f01007387 */ /* 0x0003e80000100800 */
[----:B0-----:R-:W3:Y:S04]  /*f030*/  LDL.LU R14, [R1+0x840] ;  /* 0x00084000010e7983 */ /* 0x001ee80000300800 */
[----:B-1----:R-:W3:Y:S01]  /*f040*/  LDL.LU R15, [R1+0x8f0] ;  /* 0x0008f000010f7983 */ /* 0x002ee20000300800 */
[----:B--2---:R-:W-:-:S04]  /*f050*/  LOP3.LUT R13, R13, R12, RZ, 0x3c, !PT ;  /* 0x0000000c0d0d7212 */ /* 0x004fc800078e3cff */
[----:B------:R-:W-:-:S04]  /*f060*/  LOP3.LUT R12, R13, R12, RZ, 0x3c, !PT ;  /* 0x0000000c0d0c7212 */ /* 0x000fc800078e3cff */
[----:B------:R-:W-:Y:S01]  /*f070*/  LOP3.LUT R13, R13, R12, RZ, 0x3c, !PT ;  /* 0x0000000c0d0d7212 */ /* 0x000fe200078e3cff */
[----:B------:R-:W-:Y:S02]  /*f080*/  IMAD.MOV.U32 R16, RZ, RZ, R3 ;  /* 0x000000ffff107224 */ /* 0x000fe400078e0003 */
[----:B------:R-:W-:Y:S02]  /*f090*/  IMAD.MOV.U32 R17, RZ, RZ, R2 ;  /* 0x000000ffff117224 */ /* 0x000fe400078e0002 */
[----:B------:R-:W-:-:S04]  /*f0a0*/  IMAD.WIDE R12, R231, 0x2, R12 ;  /* 0x00000002e70c7825 */ /* 0x000fc800078e020c */
[----:B------:R-:W-:Y:S01]  /*f0b0*/  IMAD.WIDE R16, R231, 0x2, R16 ;  /* 0x00000002e7107825 */ /* 0x000fe200078e0210 */
[----:B------:R0:W-:Y:S04]  /*f0c0*/  STL [R1+0x984], R12 ;  /* 0x0009840c01007387 */ /* 0x0001e80000100800 */
[----:B------:R1:W-:Y:S04]  /*f0d0*/  STL [R1+0x8ec], R13 ;  /* 0x0008ec0d01007387 */ /* 0x0003e80000100800 */
[----:B------:R-:W2:Y:S04]  /*f0e0*/  LDL.LU R2, [R1+0xb08] ;  /* 0x000b080001027983 */ /* 0x000ea80000300800 */
[----:B------:R-:W2:Y:S01]  /*f0f0*/  LDL.LU R3, [R1+0xb04] ;  /* 0x000b040001037983 */ /* 0x000ea20000300800 */
[----:B0-----:R-:W-:-:S02]  /*f100*/  IMAD.MOV.U32 R12, RZ, RZ, R251 ;  /* 0x000000ffff0c7224 */ /* 0x001fc400078e00fb */
[----:B-1----:R-:W-:Y:S02]  /*f110*/  IMAD.MOV.U32 R13, RZ, RZ, R250 ;  /* 0x000000ffff0d7224 */ /* 0x002fe400078e00fa */
[----:B------:R-:W2:Y:S04]  /*f120*/  LDL.LU R250, [R1+0xb00] ;  /* 0x000b000001fa7983 */ /* 0x000ea80000300800 */
[----:B------:R-:W2:Y:S04]  /*f130*/  LDL.LU R251, [R1+0xafc] ;  /* 0x000afc0001fb7983 */ /* 0x000ea80000300800 */
[----:B------:R0:W-:Y:S04]  /*f140*/  STL [R1+0x83c], R16 ;  /* 0x00083c1001007387 */ /* 0x0001e80000100800 */
[----:B------:R1:W-:Y:S04]  /*f150*/  STL [R1+0x7d4], R17 ;  /* 0x0007d41101007387 */ /* 0x0003e80000100800 */
[----:B0-----:R-:W4:Y:S04]  /*f160*/  LDL.LU R16, [R1+0x7d8] ;  /* 0x0007d80001107983 */ /* 0x001f280000300800 */
[----:B-1----:R-:W4:Y:S01]  /*f170*/  LDL.LU R17, [R1+0x844] ;  /* 0x0008440001117983 */ /* 0x002f220000300800 */
[----:B------:R-:W-:Y:S01]  /*f180*/  IMAD.WIDE R12, R231, 0x2, R12 ;  /* 0x00000002e70c7825 */ /* 0x000fe200078e020c */
[----:B---3--:R-:W-:-:S04]  /*f190*/  LOP3.LUT R15, R15, R14, RZ, 0x3c, !PT ;  /* 0x0000000e0f0f7212 */ /* 0x008fc800078e3cff */
[----:B------:R-:W-:-:S04]  /*f1a0*/  LOP3.LUT R14, R15, R14, RZ, 0x3c, !PT ;  /* 0x0000000e0f0e7212 */ /* 0x000fc800078e3cff */
[----:B------:R-:W-:-:S03]  /*f1b0*/  LOP3.LUT R15, R15, R14, RZ, 0x3c, !PT ;  /* 0x0000000e0f0f7212 */ /* 0x000fc600078e3cff */
[----:B------:R-:W-:-:S05]  /*f1c0*/  IMAD.WIDE R14, R231, 0x2, R14 ;  /* 0x00000002e70e7825 */ /* 0x000fca00078e020e */
[----:B------:R0:W-:Y:S04]  /*f1d0*/  STL [R1+0x8f0], R14 ;  /* 0x0008f00e01007387 */ /* 0x0001e80000100800 */
[----:B------:R1:W-:Y:S01]  /*f1e0*/  STL [R1+0x840], R15 ;  /* 0x0008400f01007387 */ /* 0x0003e20000100800 */
[----:B0-----:R-:W-:-:S03]  /*f1f0*/  IMAD.MOV.U32 R14, RZ, RZ, R242 ;  /* 0x000000ffff0e7224 */ /* 0x001fc600078e00f2 */
[----:B------:R-:W3:Y:S01]  /*f200*/  LDL.LU R242, [R1+0xaf8] ;  /* 0x000af80001f27983 */ /* 0x000ee20000300800 */
[----:B-1----:R-:W-:-:S03]  /*f210*/  IMAD.MOV.U32 R15, RZ, RZ, R243 ;  /* 0x000000ffff0f7224 */ /* 0x002fc600078e00f3 */
[----:B------:R-:W3:Y:S04]  /*f220*/  LDL.LU R243, [R1+0xaf4] ;  /* 0x000af40001f37983 */ /* 0x000ee80000300800 */
[----:B------:R0:W-:Y:S04]  /*f230*/  STL [R1+0x988], R12 ;  /* 0x0009880c01007387 */ /* 0x0001e80000100800 */
[----:B------:R1:W-:Y:S04]  /*f240*/  STL [R1+0x8f4], R13 ;  /* 0x0008f40d01007387 */ /* 0x0003e80000100800 */
[----:B0-----:R-:W2:Y:S04]  /*f250*/  LDL.LU R12, [R1+0x8fc] ;  /* 0x0008fc00010c7983 */ /* 0x001ea80000300800 */
[----:B-1----:R-:W2:Y:S01]  /*f260*/  LDL.LU R13, [R1+0x98c] ;  /* 0x00098c00010d7983 */ /* 0x002ea20000300800 */
[----:B------:R-:W-:-:S04]  /*f270*/  LOP3.LUT R15, R15, R14, RZ, 0x3c, !PT ;  /* 0x0000000e0f0f7212 */ /* 0x000fc800078e3cff */
[----:B------:R-:W-:Y:S02]  /*f280*/  LOP3.LUT R14, R15, R14, RZ, 0x3c, !PT ;  /* 0x0000000e0f0e7212 */ /* 0x000fe400078e3cff */
[----:B----4-:R-:W-:-:S04]  /*f290*/  LOP3.LUT R17, R17, R16, RZ, 0x3c, !PT ;  /* 0x0000001011117212 */ /* 0x010fc800078e3cff */
[----:B------:R-:W-:Y:S02]  /*f2a0*/  LOP3.LUT R16, R17, R16, RZ, 0x3c, !PT ;  /* 0x0000001011107212 */ /* 0x000fe400078e3cff */
[----:B------:R-:W-:Y:S02]  /*f2b0*/  LOP3.LUT R15, R15, R14, RZ, 0x3c, !PT ;  /* 0x0000000e0f0f7212 */ /* 0x000fe400078e3cff */
[----:B------:R-:W-:Y:S01]  /*f2c0*/  LOP3.LUT R17, R17, R16, RZ, 0x3c, !PT ;  /* 0x0000001011117212 */ /* 0x000fe200078e3cff */
[----:B------:R-:W-:-:S04]  /*f2d0*/  IMAD.WIDE R14, R231, 0x2, R14 ;  /* 0x00000002e70e7825 */ /* 0x000fc800078e020e */
[----:B------:R-:W-:-:S05]  /*f2e0*/  IMAD.WIDE R16, R231, 0x2, R16 ;  /* 0x00000002e7107825 */ /* 0x000fca00078e0210 */
        /* <DEDUP_REMOVED lines=9> */
[----:B--2---:R-:W-:-:S04]  /*f380*/  LOP3.LUT R13, R13, R12, RZ, 0x3c, !PT ;  /* 0x0000000c0d0d7212 */ /* 0x004fc800078e3cff */
[----:B------:R-:W-:-:S04]  /*f390*/  LOP3.LUT R12, R13, R12, RZ, 0x3c, !PT ;  /* 0x0000000c0d0c7212 */ /* 0x000fc800078e3cff */
[----:B------:R-:W-:-:S03]  /*f3a0*/  LOP3.LUT R13, R13, R12, RZ, 0x3c, !PT ;  /* 0x0000000c0d0d7212 */ /* 0x000fc600078e3cff */
[----:B------:R-:W-:-:S05]  /*f3b0*/  IMAD.WIDE R12, R231, 0x2, R12 ;  /* 0x00000002e70c7825 */ /* 0x000fca00078e020c */
        /* <DEDUP_REMOVED lines=41> */
[----:B------:R-:W-:Y:S01]  /*f650*/  IMAD.MOV.U32 R16, RZ, RZ, R244 ;  /* 0x000000ffff107224 */ /* 0x000fe200078e00f4 */
[----:B--2---:R-:W-:-:S04]  /*f660*/  LOP3.LUT R13, R13, R12, RZ, 0x3c, !PT ;  /* 0x0000000c0d0d7212 */ /* 0x004fc800078e3cff */
[----:B------:R-:W-:-:S04]  /*f670*/  LOP3.LUT R12, R13, R12, RZ, 0x3c, !PT ;  /* 0x0000000c0d0c7212 */ /* 0x000fc800078e3cff */
[----:B------:R-:W-:Y:S01]  /*f680*/  LOP3.LUT R13, R13, R12, RZ, 0x3c, !PT ;  /* 0x0000000c0d0d7212 */ /* 0x000fe200078e3cff */
        /* <DEDUP_REMOVED lines=31> */
[----:B------:R-:W-:-:S04]  /*f880*/  LOP3.LUT R14, R15, R14, RZ, 0x3c, !PT ;  /* 0x0000000e0f0e7212 */ /* 0x000fc800078e3cff */
[----:B------:R-:W-:Y:S02]  /*f890*/  LOP3.LUT R15, R15, R14, RZ, 0x3c, !PT ;  /* 0x0000000e0f0f7212 */ /* 0x000fe400078e3cff */
[----:B----4-:R-:W-:-:S04]  /*f8a0*/  LOP3.LUT R17, R17, R16, RZ, 0x3c, !PT ;  /* 0x0000001011117212 */ /* 0x010fc800078e3cff */
[----:B------:R-:W-:-:S04]  /*f8b0*/  LOP3.LUT R16, R17, R16, RZ, 0x3c, !PT ;  /* 0x0000001011107212 */ /* 0x000fc800078e3cff */
        /* <DEDUP_REMOVED lines=118> */
[----:B------:R0:W5:Y:S04]  /*10020*/  LDL.LU R7, [R1+0xa88] ;  /* 0x000a880001077983 */ /* 0x0001680000300800 */
[----:B------:R-:W3:Y:S04]  /*10030*/  LDL.LU R19, [R1+0xa84] ;  /* 0x000a840001137983 */ /* 0x000ee80000300800 */
[----:B------:R1:W-:Y:S04]  /*10040*/  STL [R1+0x890], R16 ;  /* 0x0008901001007387 */ /* 0x0003e80000100800 */
[----:B------:R0:W-:Y:S01]  /*10050*/  STL [R1+0x800], R17 ;  /* 0x0008001101007387 */ /* 0x0001e20000100800 */
[----:B-1----:R-:W-:-:S03]  /*10060*/  IMAD.MOV.U32 R16, RZ, RZ, R244 ;  /* 0x000000ffff107224 */ /* 0x002fc600078e00f4 */
[----:B------:R-:W2:Y:S04]  /*10070*/  LDL.LU R244, [R1+0xa80] ;  /* 0x000a800001f47983 */ /* 0x000ea80000300800 */
[----:B0-----:R-:W3:Y:S01]  /*10080*/  LDL.LU R17, [R1+0x898] ;  /* 0x0008980001117983 */ /* 0x001ee20000300800 */
[----:B----4-:R-:W-:-:S04]  /*10090*/  LOP3.LUT R15, R15, R14, RZ, 0x3c, !PT ;  /* 0x0000000e0f0f7212 */ /* 0x010fc800078e3cff */
[----:B------:R-:W-:-:S04]  /*100a0*/  LOP3.LUT R14, R15, R14, RZ, 0x3c, !PT ;  /* 0x0000000e0f0e7212 */ /* 0x000fc800078e3cff */
[----:B------:R-:W-:-:S03]  /*100b0*/  LOP3.LUT R15, R15, R14, RZ, 0x3c, !PT ;  /* 0x0000000e0f0f7212 */ /* 0x000fc600078e3cff */
[----:B------:R-:W-:-:S04]  /*100c0*/  IMAD.WIDE R14, R231, 0x2, R14 ;  /* 0x00000002e70e7825 */ /* 0x000fc800078e020e */
[----:B------:R-:W-:Y:S01]  /*100d0*/  IMAD.WIDE R12, R231, 0x2, R12 ;  /* 0x00000002e70c7825 */ /* 0x000fe200078e020c */
[----:B------:R0:W-:Y:S04]  /*100e0*/  STL [R1+0x93c], R14 ;  /* 0x00093c0e01007387 */ /* 0x0001e80000100800 */
[----:B------:R1:W-:Y:S01]  /*100f0*/  STL [R1+0x894], R15 ;  /* 0x0008940f01007387 */ /* 0x0003e20000100800 */
[----:B0-----:R-:W-:-:S03]  /*10100*/  IMAD.MOV.U32 R14, RZ, RZ, R245 ;  /* 0x000000ffff0e7224 */ /* 0x001fc600078e00f5 */
[----:B------:R-:W4:Y:S01]  /*10110*/  LDL.LU R245, [R1+0xa7c] ;  /* 0x000a7c0001f57983 */ /* 0x000f220000300800 */
[----:B-1----:R-:W-:-:S03]  /*10120*/  IMAD.MOV.U32 R15, RZ, RZ, R16 ;  /* 0x000000ffff0f7224 */ /* 0x002fc600078e0010 */
[----:B------:R-:W-:Y:S04]  /*10130*/  STL [R1+0x9ac], R12 ;  /* 0x0009ac0c01007387 */ /* 0x000fe80000100800 */
[----:B------:R2:W-:Y:S01]  /*10140*/  STL [R1+0x940], R13 ;  /* 0x0009400d01007387 */ /* 0x0005e20000100800 */
[----:B---3--:R-:W-:Y:S02]  /*10150*/  IMAD.MOV.U32 R16, RZ, RZ, R17 ;  /* 0x000000ffff107224 */ /* 0x008fe400078e0011 */
[----:B------:R-:W-:Y:S02]  /*10160*/  IMAD.MOV.U32 R17, RZ, RZ, R19 ;  /* 0x000000ffff117224 */ /* 0x000fe400078e0013 */
[----:B------:R-:W3:Y:S01]  /*10170*/  LDL.LU R19, [R1+0xa78] ;  /* 0x000a780001137983 */ /* 0x000ee20000300800 */
[----:B------:R-:W-:-:S04]  /*10180*/  LOP3.LUT R15, R15, R14, RZ, 0x3c, !PT ;  /* 0x0000000e0f0f7212 */ /* 0x000fc800078e3cff */
[----:B------:R-:W-:Y:S01]  /*10190*/  LOP3.LUT R14, R15, R14, RZ, 0x3c, !PT ;  /* 0x0000000e0f0e7212 */ /* 0x000fe200078e3cff */
[----:B------:R-:W-:-:S03]  /*101a0*/  IMAD.WIDE R16, R231, 0x2, R16 ;  /* 0x00000002e7107825 */ /* 0x000fc600078e0210 */
[----:B------:R-:W-:Y:S01]  /*101b0*/  LOP3.LUT R15, R15, R14, RZ, 0x3c, !PT ;  /* 0x0000000e0f0f7212 */ /* 0x000fe200078e3cff */
[----:B--2---:R-:W-:Y:S02]  /*101c0*/  IMAD.MOV.U32 R13, RZ, RZ, R244 ;  /* 0x000000ffff0d7224 */ /* 0x004fe400078e00f4 */
[----:B------:R-:W2:Y:S01]  /*101d0*/  LDL.LU R244, [R1+0xa74] ;  /* 0x000a740001f47983 */ /* 0x000ea20000300800 */
[----:B------:R-:W-:-:S04]  /*101e0*/  IMAD.WIDE R14, R231, 0x2, R14 ;  /* 0x00000002e70e7825 */ /* 0x000fc800078e020e */
[----:B----4-:R-:W-:Y:S02]  /*101f0*/  IMAD.MOV.U32 R12, RZ, RZ, R245 ;  /* 0x000000ffff0c7224 */ /* 0x010fe400078e00f5 */
[----:B------:R-:W4:Y:S04]  /*10200*/  LDL.LU R245, [R1+0xa70] ;  /* 0x000a700001f57983 */ /* 0x000f280000300800 */
[----:B------:R-:W-:Y:S04]  /*10210*/  STL [R1+0x898], R16 ;  /* 0x0008981001007387 */ /* 0x000fe80000100800 */
[----:B------:R0:W-:Y:S04]  /*10220*/  STL [R1+0x804], R17 ;  /* 0x0008041101007387 */ /* 0x0001e80000100800 */
[----:B------:R3:W-:Y:S04]  /*10230*/  STL [R1+0x944], R14 ;  /* 0x0009440e01007387 */ /* 0x0007e80000100800 */
[----:B------:R1:W-:Y:S01]  /*10240*/  STL [R1+0x89c], R15 ;  /* 0x00089c0f01007387 */ /* 0x0003e20000100800 */
[----:B------:R-:W-:-:S04]  /*10250*/  IMAD.WIDE R12, R231, 0x2, R12 ;  /* 0x00000002e70c7825 */ /* 0x000fc800078e020c */
[----:B0-----:R-:W-:Y:S02]  /*10260*/  IMAD.MOV.U32 R17, RZ, RZ, R10 ;  /* 0x000000ffff117224 */ /* 0x001fe400078e000a */
[----:B------:R-:W-:Y:S02]  /*10270*/  IMAD.MOV.U32 R16, RZ, RZ, R9 ;  /* 0x000000ffff107224 */ /* 0x000fe400078e0009 */
[----:B---3--:R-:W-:Y:S02]  /*10280*/  IMAD.MOV.U32 R14, RZ, RZ, R19 ;  /* 0x000000ffff0e7224 */ /* 0x008fe400078e0013 */
[----:B------:R-:W3:Y:S04]  /*10290*/  LDL.LU R19, [R1+0xa6c] ;  /* 0x000a6c0001137983 */ /* 0x000ee80000300800 */
[----:B-1----:R-:W3:Y:S04]  /*102a0*/  LDL.LU R15, [R1+0x94c] ;  /* 0x00094c00010f7983 */ /* 0x002ee80000300800 */
[----:B------:R-:W-:Y:S04]  /*102b0*/  STL [R1+0x9b0], R12 ;  /* 0x0009b00c01007387 */ /* 0x000fe80000100800 */
[----:B------:R0:W-:Y:S04]  /*102c0*/  STL [R1+0x948], R13 ;  /* 0x0009480d01007387 */ /* 0x0001e80000100800 */
[----:B------:R-:W3:Y:S04]  /*102d0*/  LDL.LU R10, [R1+0xa68] ;  /* 0x000a6800010a7983 */ /* 0x000ee80000300800 */
[----:B------:R-:W3:Y:S01]  /*102e0*/  LDL.LU R9, [R1+0xa64] ;  /* 0x000a640001097983 */ /* 0x000ee20000300800 */
[----:B------:R-:W-:-:S04]  /*102f0*/  IMAD.WIDE R16, R231, 0x2, R16 ;  /* 0x00000002e7107825 */ /* 0x000fc800078e0210 */
[----:B0-----:R-:W-:Y:S02]  /*10300*/  IMAD.MOV.U32 R13, RZ, RZ, R248 ;  /* 0x000000ffff0d7224 */ /* 0x001fe400078e00f8 */
[----:B------:R-:W-:Y:S01]  /*10310*/  IMAD.MOV.U32 R12, RZ, RZ, R249 ;  /* 0x000000ffff0c7224 */ /* 0x000fe200078e00f9 */
[----:B------:R-:W3:Y:S04]  /*10320*/  LDL.LU R248, [R1+0xa60] ;  /* 0x000a600001f87983 */ /* 0x000ee80000300800 */
[----:B------:R-:W3:Y:S04]  /*10330*/  LDL.LU R249, [R1+0xa5c] ;  /* 0x000a5c0001f97983 */ /* 0x000ee80000300800 */
[----:B------:R4:W-:Y:S04]  /*10340*/  STL [R1+0x8a0], R16 ;  /* 0x0008a01001007387 */ /* 0x0009e80000100800 */
[----:B------:R2:W-:Y:S01]  /*10350*/  STL [R1+0x808], R17 ;  /* 0x0008081101007387 */ /* 0x0005e20000100800 */
[----:B------:R-:W-:-:S04]  /*10360*/  IMAD.WIDE R12, R231, 0x2, R12 ;  /* 0x00000002e70c7825 */ /* 0x000fc800078e020c */
[----:B----4-:R-:W-:Y:S02]  /*10370*/  IMAD.MOV.U32 R16, RZ, RZ, R245 ;  /* 0x000000ffff107224 */ /* 0x010fe400078e00f5 */
[----:B--2---:R-:W-:Y:S02]  /*10380*/  IMAD.MOV.U32 R17, RZ, RZ, R244 ;  /* 0x000000ffff117224 */ /* 0x004fe400078e00f4 */
[----:B------:R-:W-:Y:S01]  /*10390*/  IMAD.WIDE R16, R231, 0x2, R16 ;  /* 0x00000002e7107825 */ /* 0x000fe200078e0210 */
[----:B---3--:R-:W-:-:S04]  /*103a0*/  LOP3.LUT R15, R15, R14, RZ, 0x3c, !PT ;  /* 0x0000000e0f0f7212 */ /* 0x008fc800078e3cff */
[----:B------:R-:W-:-:S04]  /*103b0*/  LOP3.LUT R14, R15, R14, RZ, 0x3c, !PT ;  /* 0x0000000e0f0e7212 */ /* 0x000fc800078e3cff */
[----:B------:R-:W-:-:S03]  /*103c0*/  LOP3.LUT R15, R15, R14, RZ, 0x3c, !PT ;  /* 0x0000000e0f0f7212 */ /* 0x000fc600078e3cff */
[----:B------:R-:W-:-:S05]  /*103d0*/  IMAD.WIDE R14, R231, 0x2, R14 ;  /* 0x00000002e70e7825 */ /* 0x000fca00078e020e */
[----:B------:R0:W-:Y:S04]  /*103e0*/  STL [R1+0x94c], R14 ;  /* 0x00094c0e01007387 */ /* 0x0001e80000100800 */
[----:B------:R1:W-:Y:S01]  /*103f0*/  STL [R1+0x8a4], R15 ;  /* 0x0008a40f01007387 */ /* 0x0003e20000100800 */
[----:B0-----:R-:W-:Y:S02]  /*10400*/  IMAD.MOV.U32 R14, RZ, RZ, R246 ;  /* 0x000000ffff0e7224 */ /* 0x001fe400078e00f6 */
[----:B-1----:R-:W-:Y:S01]  /*10410*/  IMAD.MOV.U32 R15, RZ, RZ, R247 ;  /* 0x000000ffff0f7224 */ /* 0x002fe200078e00f7 */
[----:B------:R-:W2:Y:S04]  /*10420*/  LDL.LU R246, [R1+0xa58] ;  /* 0x000a580001f67983 */ /* 0x000ea80000300800 */
[-C--:B------:R-:W-:Y:S01]  /*10430*/  LOP3.LUT R15, R15, R14.reuse, RZ, 0x3c, !PT ;  /* 0x0000000e0f0f7212 */ /* 0x080fe200078e3cff */
[----:B------:R-:W3:Y:S03]  /*10440*/  LDL.LU R247, [R1+0xa54] ;  /* 0x000a540001f77983 */ /* 0x000ee60000300800 */
[C---:B------:R-:W-:Y:S01]  /*10450*/  LOP3.LUT R14, R15.reuse, R14, RZ, 0x3c, !PT ;  /* 0x0000000e0f0e7212 */ /* 0x040fe200078e3cff */
[----:B------:R0:W-:Y:S03]  /*10460*/  STL [R1+0x9b4], R12 ;  /* 0x0009b40c01007387 */ /* 0x0001e60000100800 */
[----:B------:R-:W-:Y:S01]  /*10470*/  LOP3.LUT R15, R15, R14, RZ, 0x3c, !PT ;  /* 0x0000000e0f0f7212 */ /* 0x000fe200078e3cff */
[----:B------:R1:W-:Y:S04]  /*10480*/  STL [R1+0x950], R13 ;  /* 0x0009500d01007387 */ /* 0x0003e80000100800 */
[----:B------:R-:W4:Y:S01]  /*10490*/  LDL.LU R244, [R1+0xa50] ;  /* 0x000a500001f47983 */ /* 0x000f220000300800 */
[----:B------:R-:W-:-:S03]  /*104a0*/  IMAD.WIDE R14, R231, 0x2, R14 ;  /* 0x00000002e70e7825 */ /* 0x000fc600078e020e */
[----:B------:R-:W4:Y:S01]  /*104b0*/  LDL.LU R245, [R1+0xa4c] ;  /* 0x000a4c0001f57983 */ /* 0x000f220000300800 */
[----:B0-----:R-:W-:Y:S02]  /*104c0*/  IMAD.MOV.U32 R12, RZ, RZ, R10 ;  /* 0x000000ffff0c7224 */ /* 0x001fe400078e000a */
[----:B-1----:R-:W-:Y:S02]  /*104d0*/  IMAD.MOV.U32 R13, RZ, RZ, R19 ;  /* 0x000000ffff0d7224 */ /* 0x002fe400078e0013 */
[----:B------:R-:W4:Y:S04]  /*104e0*/  LDL.LU R19, [R1+0xa48] ;  /* 0x000a480001137983 */ /* 0x000f280000300800 */
[----:B------:R-:W4:Y:S04]  /*104f0*/  LDL.LU R10, [R1+0xa44] ;  /* 0x000a4400010a7983 */ /* 0x000f280000300800 */
[----:B------:R-:W-:Y:S04]  /*10500*/  STL [R1+0x8a8], R16 ;  /* 0x0008a81001007387 */ /* 0x000fe80000100800 */
[----:B------:R-:W-:Y:S04]  /*10510*/  STL [R1+0x80c], R17 ;  /* 0x00080c1101007387 */ /* 0x000fe80000100800 */
[----:B------:R0:W-:Y:S04]  /*10520*/  STL [R1+0x954], R14 ;  /* 0x0009540e01007387 */ /* 0x0001e80000100800 */
[----:B------:R1:W-:Y:S01]  /*10530*/  STL [R1+0x8ac], R15 ;  /* 0x0008ac0f01007387 */ /* 0x0003e20000100800 */
[----:B0-----:R-:W-:-:S03]  /*10540*/  IMAD.MOV.U32 R14, RZ, RZ, R9 ;  /* 0x000000ffff0e7224 */ /* 0x001fc600078e0009 */
[----:B------:R-:W4:Y:S04]  /*10550*/  LDL.LU R9, [R1+0xa40] ;  /* 0x000a400001097983 */ /* 0x000f280000300800 */
[----:B-1----:R-:W2:Y:S01]  /*10560*/  LDL.LU R15, [R1+0x95c] ;  /* 0x00095c00010f7983 */ /* 0x002ea20000300800 */
[----:B------:R-:W-:-:S04]  /*10570*/  IMAD.WIDE R12, R231, 0x2, R12 ;  /* 0x00000002e70c7825 */ /* 0x000fc800078e020c */
[----:B------:R-:W-:Y:S02]  /*10580*/  IMAD.MOV.U32 R16, RZ, RZ, R6 ;  /* 0x000000ffff107224 */ /* 0x000fe400078e0006 */
[----:B------:R-:W-:Y:S01]  /*10590*/  IMAD.MOV.U32 R17, RZ, RZ, R8 ;  /* 0x000000ffff117224 */ /* 0x000fe200078e0008 */
[----:B------:R0:W-:Y:S01]  /*105a0*/  STL [R1+0x9b8], R12 ;  /* 0x0009b80c01007387 */ /* 0x0001e20000100800 */
[----:B------:R-:W-:-:S03]  /*105b0*/  IMAD.WIDE R16, R231, 0x2, R16 ;  /* 0x00000002e7107825 */ /* 0x000fc600078e0210 */
[----:B------:R1:W-:Y:S04]  /*105c0*/  STL [R1+0x958], R13 ;  /* 0x0009580d01007387 */ /* 0x0003e80000100800 */
[----:B------:R-:W4:Y:S04]  /*105d0*/  LDL.LU R8, [R1+0xa3c] ;  /* 0x000a3c0001087983 */ /* 0x000f280000300800 */
[----:B------:R-:W4:Y:S01]  /*105e0*/  LDL.LU R6, [R1+0xa38] ;  /* 0x000a380001067983 */ /* 0x000f220000300800 */
[----:B0-----:R-:W-:Y:S02]  /*105f0*/  IMAD.MOV.U32 R12, RZ, RZ, R3 ;  /* 0x000000ffff0c7224 */ /* 0x001fe400078e0003 */
[----:B-1----:R-:W-:-:S02]  /*10600*/  IMAD.MOV.U32 R13, RZ, RZ, R2 ;  /* 0x000000ffff0d7224 */ /* 0x002fc400078e0002 */
[----:B------:R-:W4:Y:S04]  /*10610*/  LDL.LU R2, [R1+0xa34] ;  /* 0x000a340001027983 */ /* 0x000f280000300800 */
[----:B------:R-:W4:Y:S04]  /*10620*/  LDL.LU R3, [R1+0xa30] ;  /* 0x000a300001037983 */ /* 0x000f280000300800 */
[----:B------:R0:W-:Y:S04]  /*10630*/  STL [R1+0x8b0], R16 ;  /* 0x0008b01001007387 */ /* 0x0001e80000100800 */
[----:B------:R1:W-:Y:S01]  /*10640*/  STL [R1+0x810], R17 ;  /* 0x0008101101007387 */ /* 0x0003e20000100800 */
[----:B------:R-:W-:Y:S01]  /*10650*/  IMAD.WIDE R12, R231, 0x2, R12 ;  /* 0x00000002e70c7825 */ /* 0x000fe200078e020c */
[----:B------:R-:W-:Y:S01]  /*10660*/  WARPGROUP.ARRIVE ;  /* 0x00000000000079c5 */ /* 0x000fe20000000000 */
[----:B------:R-:W-:Y:S01]  /*10670*/  UMOV UR34, UR6 ;  /* 0x0000000600227c82 */ /* 0x000fe20008000000 */
[----:B------:R-:W-:Y:S01]  /*10680*/  UMOV UR35, UR7 ;  /* 0x0000000700237c82 */ /* 0x000fe20008000000 */
[----:B0-----:R-:W-:-:S03]  /*10690*/  IMAD.MOV.U32 R16, RZ, RZ, R249 ;  /* 0x000000ffff107224 */ /* 0x001fc600078e00f9 */
[----:B------:R-:W-:Y:S01]  /*106a0*/  HGMMA.64x256x16.F32 R24, gdesc[UR32].tnspA, R24, gsb0 ;  /* 0x23e00000201879f0 */ /* 0x000fe20008000818 */
[----:B-1----:R-:W-:Y:S02]  /*106b0*/  IMAD.MOV.U32 R17, RZ, RZ, R248 ;  /* 0x000000ffff117224 */ /* 0x002fe400078e00f8 */
[----:B------:R-:W-:Y:S01]  /*106c0*/  IMAD.WIDE R16, R231, 0x2, R16 ;  /* 0x00000002e7107825 */ /* 0x000fe200078e0210 */
[----:B------:R-:W-:Y:S01]  /*106d0*/  UMOV UR38, UR10 ;  /* 0x0000000a00267c82 */ /* 0x000fe20008000000 */
[----:B------:R-:W-:Y:S01]  /*106e0*/  UMOV UR39, UR11 ;  /* 0x0000000b00277c82 */ /* 0x000fe20008000000 */
[----:B--2---:R-:W-:-:S04]  /*106f0*/  LOP3.LUT R15, R15, R14, RZ, 0x3c, !PT ;  /* 0x0000000e0f0f7212 */ /* 0x004fc800078e3cff */
[----:B------:R-:W-:-:S04]  /*10700*/  LOP3.LUT R14, R15, R14, RZ, 0x3c, !PT ;  /* 0x0000000e0f0e7212 */ /* 0x000fc800078e3cff */
[----:B------:R-:W-:-:S03]  /*10710*/  LOP3.LUT R15, R15, R14, RZ, 0x3c, !PT ;  /* 0x0000000e0f0f7212 */ /* 0x000fc600078e3cff */
[----:B------:R-:W-:-:S05]  /*10720*/  IMAD.WIDE R14, R231, 0x2, R14 ;  /* 0x00000002e70e7825 */ /* 0x000fca00078e020e */
[----:B------:R0:W-:Y:S04]  /*10730*/  STL [R1+0x95c], R14 ;  /* 0x00095c0e01007387 */ /* 0x0001e80000100800 */
[----:B------:R1:W-:Y:S01]  /*10740*/  STL [R1+0x8b4], R15 ;  /* 0x0008b40f01007387 */ /* 0x0003e20000100800 */
[----:B0-----:R-:W-:Y:S02]  /*10750*/  IMAD.MOV.U32 R14, RZ, RZ, R250 ;  /* 0x000000ffff0e7224 */ /* 0x001fe400078e00fa */
[----:B-1----:R-:W-:Y:S01]  /*10760*/  IMAD.MOV.U32 R15, RZ, RZ, R251 ;  /* 0x000000ffff0f7224 */ /* 0x002fe200078e00fb */
[----:B------:R0:W5:Y:S04]  /*10770*/  LDL.LU R250, [R1+0xa2c] ;  /* 0x000a2c0001fa7983 */ /* 0x0001680000300800 */
[-C--:B------:R-:W-:Y:S01]  /*10780*/  LOP3.LUT R15, R15, R14.reuse, RZ, 0x3c, !PT ;  /* 0x0000000e0f0f7212 */ /* 0x080fe200078e3cff */
[----:B------:R0:W5:Y:S03]  /*10790*/  LDL.LU R251, [R1+0xa28] ;  /* 0x000a280001fb7983 */ /* 0x0001660000300800 */
[C---:B------:R-:W-:Y:S01]  /*107a0*/  LOP3.LUT R14, R15.reuse, R14, RZ, 0x3c, !PT ;  /* 0x0000000e0f0e7212 */ /* 0x040fe200078e3cff */
[----:B------:R3:W-:Y:S03]  /*107b0*/  STL [R1+0x9bc], R12 ;  /* 0x0009bc0c01007387 */ /* 0x0007e60000100800 */
[----:B------:R-:W-:Y:S01]  /*107c0*/  LOP3.LUT R15, R15, R14, RZ, 0x3c, !PT ;  /* 0x0000000e0f0f7212 */ /* 0x000fe200078e3cff */
[----:B------:R1:W-:Y:S04]  /*107d0*/  STL [R1+0x960], R13 ;  /* 0x0009600d01007387 */ /* 0x0003e80000100800 */
[----:B------:R0:W5:Y:S01]  /*107e0*/  LDL.LU R248, [R1+0xa24] ;  /* 0x000a240001f87983 */ /* 0x0001620000300800 */
[----:B------:R-:W-:-:S03]  /*107f0*/  IMAD.WIDE R14, R231, 0x2, R14 ;  /* 0x00000002e70e7825 */ /* 0x000fc600078e020e */
[----:B------:R0:W5:Y:S01]  /*10800*/  LDL.LU R249, [R1+0xa20] ;  /* 0x000a200001f97983 */ /* 0x0001620000300800 */
[----:B---3--:R-:W-:Y:S02]  /*10810*/  IMAD.MOV.U32 R12, RZ, RZ, R247 ;  /* 0x000000ffff0c7224 */ /* 0x008fe400078e00f7 */
[----:B-1----:R-:W-:Y:S02]  /*10820*/  IMAD.MOV.U32 R13, RZ, RZ, R246 ;  /* 0x000000ffff0d7224 */ /* 0x002fe400078e00f6 */
[----:B------:R0:W5:Y:S04]  /*10830*/  LDL.LU R246, [R1+0xa1c] ;  /* 0x000a1c0001f67983 */ /* 0x0001680000300800 */
[----:B------:R0:W5:Y:S04]  /*10840*/  LDL.LU R247, [R1+0xa18] ;  /* 0x000a180001f77983 */ /* 0x0001680000300800 */
[----:B------:R-:W-:Y:S04]  /*10850*/  STL [R1+0x8b8], R16 ;  /* 0x0008b81001007387 */ /* 0x000fe80000100800 */
[----:B------:R-:W-:Y:S04]  /*10860*/  STL [R1+0x814], R17 ;  /* 0x0008141101007387 */ /* 0x000fe80000100800 */
[----:B------:R4:W-:Y:S04]  /*10870*/  STL [R1+0x964], R14 ;  /* 0x0009640e01007387 */ /* 0x0009e80000100800 */
[----:B------:R1:W-:Y:S01]  /*10880*/  STL [R1+0x8bc], R15 ;  /* 0x0008bc0f01007387 */ /* 0x0003e20000100800 */
[----:B----4-:R-:W-:-:S02]  /*10890*/  IMAD.MOV.U32 R14, RZ, RZ, R244 ;  /* 0x000000ffff0e7224 */ /* 0x010fc400078e00f4 */
[----:B-1----:R-:W-:Y:S01]  /*108a0*/  IMAD.MOV.U32 R15, RZ, RZ, R245 ;  /* 0x000000ffff0f7224 */ /* 0x002fe200078e00f5 */
[----:B------:R0:W5:Y:S04]  /*108b0*/  LDL.LU R244, [R1+0xa14] ;  /* 0x000a140001f47983 */ /* 0x0001680000300800 */
[-C--:B------:R-:W-:Y:S01]  /*108c0*/  LOP3.LUT R15, R15, R14.reuse, RZ, 0x3c, !PT ;  /* 0x0000000e0f0f7212 */ /* 0x080fe200078e3cff */
[----:B------:R-:W-:Y:S01]  /*108d0*/  IMAD.WIDE R12, R231, 0x2, R12 ;  /* 0x00000002e70c7825 */ /* 0x000fe200078e020c */
[----:B------:R0:W5:Y:S02]  /*108e0*/  LDL.LU R245, [R1+0xa10] ;  /* 0x000a100001f57983 */ /* 0x0001640000300800 */
[----:B------:R-:W-:Y:S01]  /*108f0*/  LOP3.LUT R14, R15, R14, RZ, 0x3c, !PT ;  /* 0x0000000e0f0e7212 */ /* 0x000fe200078e3cff */
[----:B------:R-:W-:-:S02]  /*10900*/  IMAD.MOV.U32 R16, RZ, RZ, R243 ;  /* 0x000000ffff107224 */ /* 0x000fc400078e00f3 */
[----:B------:R-:W-:Y:S01]  /*10910*/  IMAD.MOV.U32 R17, RZ, RZ, R242 ;  /* 0x000000ffff117224 */ /* 0x000fe200078e00f2 */
[----:B------:R-:W-:Y:S01]  /*10920*/  LOP3.LUT R15, R15, R14, RZ, 0x3c, !PT ;  /* 0x0000000e0f0f7212 */ /* 0x000fe200078e3cff */
[----:B------:R1:W-:Y:S01]  /*10930*/  STL [R1+0x9c0], R12 ;  /* 0x0009c00c01007387 */ /* 0x0003e20000100800 */
[----:B------:R-:W-:-:S03]  /*10940*/  IMAD.WIDE R16, R231, 0x2, R16 ;  /* 0x00000002e7107825 */ /* 0x000fc600078e0210 */
[----:B------:R2:W-:Y:S01]  /*10950*/  STL [R1+0x968], R13 ;  /* 0x0009680d01007387 */ /* 0x0005e20000100800 */
[----:B------:R-:W-:-:S03]  /*10960*/  IMAD.WIDE R14, R231, 0x2, R14 ;  /* 0x00000002e70e7825 */ /* 0x000fc600078e020e */
[----:B------:R0:W5:Y:S04]  /*10970*/  LDL.LU R242, [R1+0xa0c] ;  /* 0x000a0c0001f27983 */ /* 0x0001680000300800 */
[----:B------:R0:W5:Y:S01]  /*10980*/  LDL.LU R243, [R1+0xa08] ;  /* 0x000a080001f37983 */ /* 0x0001620000300800 */
[----:B-1----:R-:W-:Y:S02]  /*10990*/  IMAD.MOV.U32 R12, RZ, RZ, R21 ;  /* 0x000000ffff0c7224 */ /* 0x002fe400078e0015 */
[----:B--2---:R-:W-:Y:S02]  /*109a0*/  IMAD.MOV.U32 R13, RZ, RZ, R20 ;  /* 0x000000ffff0d7224 */ /* 0x004fe400078e0014 */
[----:B------:R0:W5:Y:S04]  /*109b0*/  LDL.LU R20, [R1+0xa04] ;  /* 0x000a040001147983 */ /* 0x0001680000300800 */
[----:B------:R0:W5:Y:S04]  /*109c0*/  LDL.LU R21, [R1+0xa00] ;  /* 0x000a000001157983 */ /* 0x0001680000300800 */
[----:B------:R-:W-:Y:S04]  /*109d0*/  STL [R1+0x8c0], R16 ;  /* 0x0008c01001007387 */ /* 0x000fe80000100800 */
[----:B------:R-:W-:Y:S04]  /*109e0*/  STL [R1+0x818], R17 ;  /* 0x0008181101007387 */ /* 0x000fe80000100800 */
[----:B------:R1:W-:Y:S04]  /*109f0*/  STL [R1+0x96c], R14 ;  /* 0x00096c0e01007387 */ /* 0x0003e80000100800 */
[----:B------:R2:W-:Y:S01]  /*10a00*/  STL [R1+0x8c4], R15 ;  /* 0x0008c40f01007387 */ /* 0x0005e20000100800 */
[----:B-1----:R-:W-:-:S03]  /*10a10*/  IMAD.MOV.U32 R14, RZ, RZ, R18 ;  /* 0x000000ffff0e7224 */ /* 0x002fc600078e0012 */
[----:B------:R0:W5:Y:S01]  /*10a20*/  LDL.LU R18, [R1+0x9fc] ;  /* 0x0009fc0001127983 */ /* 0x0001620000300800 */
[----:B--2---:R-:W-:-:S03]  /*10a30*/  IMAD.MOV.U32 R15, RZ, RZ, R252 ;  /* 0x000000ffff0f7224 */ /* 0x004fc600078e00fc */
[----:B------:R-:W2:Y:S01]  /*10a40*/  LDL.LU R252, [R1+0x9f8] ;  /* 0x0009f80001fc7983 */ /* 0x000ea20000300800 */
[----:B------:R-:W-:Y:S02]  /*10a50*/  WARPGROUP.DEPBAR.LE gsb0, 0x0 ;  /* 0x00008000000079c5 */ /* 0x000fe40000010000 */
[----:B------:R-:W-:-:S06]  /*10a60*/  WARPGROUP.ARRIVE ;  /* 0x00000000000079c5 */ /* 0x000fcc0000000000 */
[----:B------:R-:W-:Y:S01]  /*10a70*/  HGMMA.64x256x16.F32 R24, gdesc[UR36].tnspA, R24, gsb0 ;  /* 0x23e00000241879f0 */ /* 0x000fe20008000818 */
[----:B------:R-:W-:Y:S01]  /*10a80*/  IMAD.WIDE R12, R231, 0x2, R12 ;  /* 0x00000002e70c7825 */ /* 0x000fe200078e020c */
[----:B------:R-:W-:-:S03]  /*10a90*/  LOP3.LUT R15, R15, R14, RZ, 0x3c, !PT ;  /* 0x0000000e0f0f7212 */ /* 0x000fc600078e3cff */
[----:B------:R-:W-:Y:S02]  /*10aa0*/  IMAD.MOV.U32 R16, RZ, RZ, R10 ;  /* 0x000000ffff107224 */ /* 0x000fe400078e000a */
[----:B------:R-:W-:Y:S01]  /*10ab0*/  IMAD.MOV.U32 R17, RZ, RZ, R19 ;  /* 0x000000ffff117224 */ /* 0x000fe200078e0013 */
[----:B------:R-:W-:Y:S01]  /*10ac0*/  LOP3.LUT R14, R15, R14, RZ, 0x3c, !PT ;  /* 0x0000000e0f0e7212 */ /* 0x000fe200078e3cff */
[----:B------:R1:W-:Y:S01]  /*10ad0*/  STL [R1+0x9c4], R12 ;  /* 0x0009c40c01007387 */ /* 0x0003e20000100800 */
[----:B------:R-:W-:-:S03]  /*10ae0*/  IMAD.WIDE R16, R231, 0x2, R16 ;  /* 0x00000002e7107825 */ /* 0x000fc600078e0210 */
[----:B------:R3:W-:Y:S01]  /*10af0*/  STL [R1+0x970], R13 ;  /* 0x0009700d01007387 */ /* 0x0007e20000100800 */
[----:B------:R-:W-:-:S03]  /*10b00*/  LOP3.LUT R15, R15, R14, RZ, 0x3c, !PT ;  /* 0x0000000e0f0f7212 */ /* 0x000fc600078e3cff */
[----:B------:R0:W5:Y:S04]  /*10b10*/  LDL.LU R19, [R1+0x9f4] ;  /* 0x0009f40001137983 */ /* 0x0001680000300800 */
[----:B------:R0:W5:Y:S01]  /*10b20*/  LDL.LU R10, [R1+0x9f0] ;  /* 0x0009f000010a7983 */ /* 0x0001620000300800 */
[----:B-1----:R-:W-:Y:S02]  /*10b30*/  IMAD.MOV.U32 R12, RZ, RZ, R8 ;  /* 0x000000ffff0c7224 */ /* 0x002fe400078e0008 */
[----:B---3--:R-:W-:Y:S02]  /*10b40*/  IMAD.MOV.U32 R13, RZ, RZ, R9 ;  /* 0x000000ffff0d7224 */ /* 0x008fe400078e0009 */
[----:B------:R0:W5:Y:S01]  /*10b50*/  LDL.LU R9, [R1+0x9ec] ;  /* 0x0009ec0001097983 */ /* 0x0001620000300800 */
[----:B------:R-:W-:-:S03]  /*10b60*/  IMAD.WIDE R14, R231, 0x2, R14 ;  /* 0x00000002e70e7825 */ /* 0x000fc600078e020e */
[----:B------:R0:W5:Y:S04]  /*10b70*/  LDL.LU R8, [R1+0x9e8] ;  /* 0x0009e80001087983 */ /* 0x0001680000300800 */
[----:B------:R-:W-:Y:S01]  /*10b80*/  STL [R1+0x8c8], R16 ;  /* 0x0008c81001007387 */ /* 0x000fe20000100800 */
[----:B------:R-:W-:-:S03]  /*10b90*/  IMAD.WIDE R12, R231, 0x2, R12 ;  /* 0x00000002e70c7825 */ /* 0x000fc600078e020c */
[----:B------:R1:W-:Y:S04]  /*10ba0*/  STL [R1+0x81c], R17 ;  /* 0x00081c1101007387 */ /* 0x0003e80000100800 */
[----:B------:R0:W-:Y:S01]  /*10bb0*/  STL [R1+0x8cc], R14 ;  /* 0x0008cc0e01007387 */ /* 0x0001e20000100800 */
[----:B-1----:R-:W1:Y:S03]  /*10bc0*/  LDC R17, c[0x0][0x238] ;  /* 0x00008e00ff117b82 */ /* 0x002e660000000800 */
[----:B------:R0:W-:Y:S04]  /*10bd0*/  STL [R1+0x820], R15 ;  /* 0x0008200f01007387 */ /* 0x0001e80000100800 */
[----:B------:R0:W-:Y:S04]  /*10be0*/  STL [R1+0x974], R12 ;  /* 0x0009740c01007387 */ /* 0x0001e80000100800 */
[----:B------:R0:W-:Y:S01]  /*10bf0*/  STL [R1+0x8d0], R13 ;  /* 0x0008d00d01007387 */ /* 0x0001e20000100800 */
[----:B------:R-:W-:-:S02]  /*10c00*/  VIADD R6, R6, 0xffffffe0 ;  /* 0xffffffe006067836 */ /* 0x000fc40000000000 */
[----:B-1----:R-:W-:-:S04]  /*10c10*/  IMAD.SHL.U32 R17, R17, 0x20, RZ ;  /* 0x0000002011117824 */ /* 0x002fc800078e00ff */
[----:B------:R-:W-:Y:S01]  /*10c20*/  IMAD.WIDE R2, R17, 0x2, R2 ;  /* 0x0000000211027825 */ /* 0x000fe200078e0202 */
[----:B------:R-:W-:-:S03]  /*10c30*/  WARPGROUP.DEPBAR.LE gsb0, 0x0 ;  /* 0x00008000000079c5 */ /* 0x000fc60000010000 */
[----:B--2---:R-:W-:-:S05]  /*10c40*/  VIADD R252, R252, 0xffffffff ;  /* 0xfffffffffcfc7836 */ /* 0x004fca0000000000 */
[----:B------:R-:W-:-:S13]  /*10c50*/  ISETP.NE.U32.AND P0, PT, R252, RZ, PT ;  /* 0x000000fffc00720c */ /* 0x000fda0003f05070 */
[----:B0-----:R-:W-:Y:S05]  /*10c60*/  @P0 BRA `(.L_x_1) ;  /* 0xffffff7000e80947 */ /* 0x001fea000383ffff */
[----:B------:R-:W2:Y:S04]  /*10c70*/  LDL.LU R14, [R1+0x5d8] ;  /* 0x0005d800010e7983 */ /* 0x000ea80000300800 */
[----:B------:R-:W3:Y:S04]  /*10c80*/  LDL.LU R15, [R1+0x1d8] ;  /* 0x0001d800010f7983 */ /* 0x000ee80000300800 */
[----:B------:R-:W4:Y:S04]  /*10c90*/  LDL.LU R16, [R1+0x3d0] ;  /* 0x0003d00001107983 */ /* 0x000f280000300800 */
[----:B------:R-:W2:Y:S04]  /*10ca0*/  LDL.LU R17, [R1+0x3d8] ;  /* 0x0003d80001117983 */ /* 0x000ea80000300800 */
[----:B-----5:R-:W3:Y:S04]  /*10cb0*/  LDL.LU R7, [R1+0x5f4] ;  /* 0x0005f40001077983 */ /* 0x020ee80000300800 */
[----:B------:R-:W4:Y:S04]  /*10cc0*/  LDL.LU R5, [R1+0x3f8] ;  /* 0x0003f80001057983 */ /* 0x000f280000300800 */
[----:B------:R-:W2:Y:S04]  /*10cd0*/  LDL.LU R6, [R1+0x3f0] ;  /* 0x0003f00001067983 */ /* 0x000ea80000300800 */
[----:B------:R-:W4:Y:S04]  /*10ce0*/  LDL.LU R231, [R1+0x1f8] ;  /* 0x0001f80001e77983 */ /* 0x000f280000300800 */
[----:B------:R-:W4:Y:S04]  /*10cf0*/  LDL.LU R252, [R1+0x5f8] ;  /* 0x0005f80001fc7983 */ /* 0x000f280000300800 */
[----:B------:R-:W3:Y:S04]  /*10d00*/  LDL.LU R0, [R1+0x1f0] ;  /* 0x0001f00001007983 */ /* 0x000ee80000300800 */
[----:B------:R-:W3:Y:S04]  /*10d10*/  LDL.LU R4, [R1+0x5f0] ;  /* 0x0005f00001047983 */ /* 0x000ee80000300800 */
        /* <DEDUP_REMOVED lines=18> */
[----:B------:R0:W-:Y:S04]  /*10e40*/  STL [R1+0xba0], R172 ;  /* 0x000ba0ac01007387 */ /* 0x0001e80000100800 */
[----:B0-----:R-:W4:Y:S04]  /*10e50*/  LDL.LU R172, [R1+0x1f4] ;  /* 0x0001f40001ac7983 */ /* 0x001f280000300800 */
        /* <DEDUP_REMOVED lines=8> */
[----:B------:R-:W-:Y:S04]  /*10ee0*/  STL [R1+0xb8c], R169 ;  /* 0x000b8ca901007387 */ /* 0x000fe80000100800 */
        /* <DEDUP_REMOVED lines=33> */
[----:B------:R-:W-:Y:S01]  /*11100*/  STL [R1+0xb04], R87 ;  /* 0x000b045701007387 */ /* 0x000fe20000100800 */
[----:B--2---:R-:W-:-:S03]  /*11110*/  F2FP.F16.F32.PACK_AB R6, R148, R6 ;  /* 0x000000069406723e */ /* 0x004fc600000000ff */
[----:B------:R-:W-:Y:S04]  /*11120*/  STL [R1+0xb00], R85 ;  /* 0x000b005501007387 */ /* 0x000fe80000100800 */
[----:B------:R-:W-:Y:S04]  /*11130*/  STL [R1+0xafc], R86 ;  /* 0x000afc5601007387 */ /* 0x000fe80000100800 */
[----:B------:R-:W-:Y:S04]  /*11140*/  STL [R1+0xaf8], R84 ;  /* 0x000af85401007387 */ /* 0x000fe80000100800 */
[----:B------:R-:W-:Y:S01]  /*11150*/  STL [R1+0xaf4], R83 ;  /* 0x000af45301007387 */ /* 0x000fe20000100800 */
[----:B---3--:R-:W-:-:S03]  /*11160*/  F2FP.F16.F32.PACK_AB R0, R0, R4 ;  /* 0x000000040000723e */ /* 0x008fc600000000ff */
[----:B------:R-:W-:Y:S01]  /*11170*/  STL [R1+0xaf0], R81 ;  /* 0x000af05101007387 */ /* 0x000fe20000100800 */
[----:B----4-:R-:W-:-:S03]  /*11180*/  F2FP.F16.F32.PACK_AB R4, R147, R20 ;  /* 0x000000149304723e */ /* 0x010fc600000000ff */
        /* <DEDUP_REMOVED lines=15> */
[----:B------:R-:W-:-:S03]  /*11280*/  F2FP.F16.F32.PACK_AB R2, R2, R3 ;  /* 0x000000030202723e */ /* 0x000fc600000000ff */
        /* <DEDUP_REMOVED lines=49> */
[----:B------:R1:W-:Y:S04]  /*115a0*/  STL [R1+0x9ec], R9 ;  /* 0x0009ec0901007387 */ /* 0x0003e80000100800 */
[----:B------:R2:W-:Y:S01]  /*115b0*/  STL [R1+0x9e8], R8 ;  /* 0x0009e80801007387 */ /* 0x0005e20000100800 */
[----:B0-----:R-:W-:-:S02]  /*115c0*/  F2FP.F16.F32.PACK_AB R10, R149, R170 ;  /* 0x000000aa950a723e */ /* 0x001fc400000000ff */
[----:B-1----:R-:W-:Y:S02]  /*115d0*/  F2FP.F16.F32.PACK_AB R9, R106, R171 ;  /* 0x000000ab6a09723e */ /* 0x002fe400000000ff */
[----:B--2---:R-:W-:-:S05]  /*115e0*/  F2FP.F16.F32.PACK_AB R8, R151, R104 ;  /* 0x000000689708723e */ /* 0x004fca00000000ff */
[----:B------:R0:W-:Y:S04]  /*115f0*/  STL [R1+0x61c], R8 ;  /* 0x00061c0801007387 */ /* 0x0001e80000100800 */
[----:B------:R-:W-:Y:S04]  /*11600*/  STL [R1+0x618], R10 ;  /* 0x0006180a01007387 */ /* 0x000fe80000100800 */
[----:B------:R-:W-:Y:S01]  /*11610*/  STL [R1+0x614], R9 ;  /* 0x0006140901007387 */ /* 0x000fe20000100800 */
[----:B0-----:R-:W-:Y:S01]  /*11620*/  F2FP.F16.F32.PACK_AB R8, R172, R7 ;  /* 0x00000007ac08723e */ /* 0x001fe200000000ff */
[----:B------:R-:W-:Y:S01]  /*11630*/  IMAD.MOV.U32 R172, RZ, RZ, R15 ;  /* 0x000000ffffac7224 */ /* 0x000fe200078e000f */
[----:B------:R-:W-:-:S02]  /*11640*/  F2FP.F16.F32.PACK_AB R7, R150, R5 ;  /* 0x000000059607723e */ /* 0x000fc400000000ff */
[----:B------:R-:W-:Y:S01]  /*11650*/  F2FP.F16.F32.PACK_AB R5, R231, R252 ;  /* 0x000000fce705723e */ /* 0x000fe200000000ff */
[----:B------:R-:W-:Y:S04]  /*11660*/  STL [R1+0x610], R8 ;  /* 0x0006100801007387 */ /* 0x000fe80000100800 */
[----:B------:R-:W-:Y:S04]  /*11670*/  STL [R1+0x60c], R7 ;  /* 0x00060c0701007387 */ /* 0x000fe80000100800 */
[----:B------:R-:W-:Y:S04]  /*11680*/  STL [R1+0x608], R6 ;  /* 0x0006080601007387 */ /* 0x000fe80000100800 */
[----:B------:R0:W-:Y:S04]  /*11690*/  STL [R1+0x604], R5 ;  /* 0x0006040501007387 */ /* 0x0001e80000100800 */
[----:B------:R1:W-:Y:S04]  /*116a0*/  STL [R1+0x600], R0 ;  /* 0x0006000001007387 */ /* 0x0003e80000100800 */
[----:B------:R2:W-:Y:S01]  /*116b0*/  STL [R1+0x3fc], R4 ;  /* 0x0003fc0401007387 */ /* 0x0005e20000100800 */
[----:B0-----:R-:W-:-:S02]  /*116c0*/  F2FP.F16.F32.PACK_AB R5, R145, R21 ;  /* 0x000000159105723e */ /* 0x001fc400000000ff */
[----:B-1----:R-:W-:-:S03]  /*116d0*/  F2FP.F16.F32.PACK_AB R0, R18, R19 ;  /* 0x000000131200723e */ /* 0x002fc600000000ff */
[----:B------:R0:W-:Y:S01]  /*116e0*/  STL [R1+0x3f8], R5 ;  /* 0x0003f80501007387 */ /* 0x0001e20000100800 */
[----:B--2---:R-:W-:-:S03]  /*116f0*/  F2FP.F16.F32.PACK_AB R4, R250, R251 ;  /* 0x000000fbfa04723e */ /* 0x004fc600000000ff */
[----:B------:R1:W-:Y:S01]  /*11700*/  STL [R1+0x3f4], R0 ;  /* 0x0003f40001007387 */ /* 0x0003e20000100800 */
[----:B------:R-:W-:Y:S02]  /*11710*/  IMAD.MOV.U32 R251, RZ, RZ, R17 ;  /* 0x000000fffffb7224 */ /* 0x000fe400078e0011 */
[----:B------:R-:W-:Y:S01]  /*11720*/  IMAD.MOV.U32 R250, RZ, RZ, R16 ;  /* 0x000000fffffa7224 */ /* 0x000fe200078e0010 */
[----:B------:R2:W-:Y:S01]  /*11730*/  STL [R1+0x3f0], R4 ;  /* 0x0003f00401007387 */ /* 0x0005e20000100800 */
[----:B0-----:R-:W-:Y:S02]  /*11740*/  F2FP.F16.F32.PACK_AB R5, R146, R248 ;  /* 0x000000f89205723e */ /* 0x001fe400000000ff */
[----:B-1----:R-:W-:-:S03]  /*11750*/  F2FP.F16.F32.PACK_AB R0, R144, R249 ;  /* 0x000000f99000723e */ /* 0x002fc600000000ff */
[----:B------:R0:W-:Y:S01]  /*11760*/  STL [R1+0x1fc], R5 ;  /* 0x0001fc0501007387 */ /* 0x0001e20000100800 */
[----:B------:R-:W-:Y:S01]  /*11770*/  IMAD.MOV.U32 R249, RZ, RZ, R14 ;  /* 0x000000fffff97224 */ /* 0x000fe200078e000e */
[----:B--2---:R-:W-:Y:S02]  /*11780*/  F2FP.F16.F32.PACK_AB R4, R246, R247 ;  /* 0x000000f7f604723e */ /* 0x004fe400000000ff */
[----:B------:R1:W-:Y:S04]  /*11790*/  STL [R1+0x1f8], R0 ;  /* 0x0001f80001007387 */ /* 0x0003e80000100800 */
[----:B------:R2:W-:Y:S01]  /*117a0*/  STL [R1+0x1f4], R4 ;  /* 0x0001f40401007387 */ /* 0x0005e20000100800 */
[----:B0-----:R-:W-:Y:S02]  /*117b0*/  F2FP.F16.F32.PACK_AB R5, R244, R245 ;  /* 0x000000f5f405723e */ /* 0x001fe400000000ff */
[----:B-1----:R-:W-:-:S03]  /*117c0*/  F2FP.F16.F32.PACK_AB R0, R143, R242 ;  /* 0x000000f28f00723e */ /* 0x002fc600000000ff */
[----:B------:R-:W-:Y:S01]  /*117d0*/  STL [R1+0x1f0], R5 ;  /* 0x0001f00501007387 */ /* 0x000fe20000100800 */
[----:B--2---:R-:W-:-:S03]  /*117e0*/  F2FP.F16.F32.PACK_AB R4, R141, R243 ;  /* 0x000000f38d04723e */ /* 0x004fc600000000ff */
[----:B------:R0:W-:Y:S04]  /*117f0*/  STL [R1+0x1ec], R0 ;  /* 0x0001ec0001007387 */ /* 0x0001e80000100800 */
[----:B------:R1:W-:Y:S04]  /*11800*/  STL [R1+0x1e8], R4 ;  /* 0x0001e80401007387 */ /* 0x0003e80000100800 */
[----:B------:R-:W-:Y:S01]  /*11810*/  STL [R1+0x1e4], R2 ;  /* 0x0001e40201007387 */ /* 0x000fe20000100800 */
[----:B0-----:R-:W-:-:S05]  /*11820*/  F2FP.F16.F32.PACK_AB R0, R12, R13 ;  /* 0x0000000d0c00723e */ /* 0x001fca00000000ff */
[----:B------:R0:W-:Y:S04]  /*11830*/  STL [R1+0x1e0], R0 ;  /* 0x0001e00001007387 */ /* 0x0001e80000100800 */
[----:B------:R-:W2:Y:S04]  /*11840*/  LDL.LU R171, [R1+0x1d0] ;  /* 0x0001d00001ab7983 */ /* 0x000ea80000300800 */
[----:B------:R-:W2:Y:S04]  /*11850*/  LDL.LU R248, [R1+0x5d0] ;  /* 0x0005d00001f87983 */ /* 0x000ea80000300800 */
        /* <DEDUP_REMOVED lines=72> */
[----:B-1----:R-:W4:Y:S04]  /*11ce0*/  LDL.LU R4, [R1+0x4e0] ;  /* 0x0004e00001047983 */ /* 0x002f280000300800 */
        /* <DEDUP_REMOVED lines=62> */
[----:B0-----:R-:W4:Y:S04]  /*120d0*/  LDL.LU R0, [R1+0x20c] ;  /* 0x00020c0001007983 */ /* 0x001f280000300800 */
[----:B------:R-:W4:Y:S04]  /*120e0*/  LDL.LU R246, [R1+0x204] ;  /* 0x0002040001f67983 */ /* 0x000f280000300800 */
[----:B------:R-:W4:Y:S04]  /*120f0*/  LDL.LU R247, [R1+0xc] ;  /* 0x00000c0001f77983 */ /* 0x000f280000300800 */
[----:B------:R-:W4:Y:S04]  /*12100*/  LDL.LU R244, [R1+0x40c] ;  /* 0x00040c0001f47983 */ /* 0x000f280000300800 */
[----:B------:R-:W4:Y:S01]  /*12110*/  LDL.LU R245, [R1+0x4] ;  /* 0x0000040001f57983 */ /* 0x000f220000300800 */
[----:B------:R-:W-:-:S03]  /*12120*/  F2FP.F16.F32.PACK_AB R251, R142, R251 ;  /* 0x000000fb8efb723e */ /* 0x000fc600000000ff */
[----:B------:R-:W4:Y:S01]  /*12130*/  LDL.LU R242, [R1+0x404] ;  /* 0x0004040001f27983 */ /* 0x000f220000300800 */
[----:B------:R-:W-:-:S03]  /*12140*/  F2FP.F16.F32.PACK_AB R250, R140, R250 ;  /* 0x000000fa8cfa723e */ /* 0x000fc600000000ff */
[----:B------:R-:W4:Y:S01]  /*12150*/  LDL.LU R243, [R1+0x208] ;  /* 0x0002080001f37983 */ /* 0x000f220000300800 */
[----:B------:R-:W-:-:S03]  /*12160*/  F2FP.F16.F32.PACK_AB R249, R172, R249 ;  /* 0x000000f9acf9723e */ /* 0x000fc600000000ff */
[----:B------:R-:W4:Y:S01]  /*12170*/  LDL.LU R2, [R1+0x200] ;  /* 0x0002000001027983 */ /* 0x000f220000300800 */
[----:B--2---:R-:W-:-:S03]  /*12180*/  F2FP.F16.F32.PACK_AB R248, R171, R248 ;  /* 0x000000f8abf8723e */ /* 0x004fc600000000ff */
[----:B------:R-:W2:Y:S01]  /*12190*/  LDL.LU R3, [R1+0x8] ;  /* 0x0000080001037983 */ /* 0x000ea20000300800 */
[----:B------:R-:W-:-:S03]  /*121a0*/  F2FP.F16.F32.PACK_AB R239, R139, R239 ;  /* 0x000000ef8bef723e */ /* 0x000fc600000000ff */
[----:B------:R-:W2:Y:S01]  /*121b0*/  LDL.LU R142, [R1+0x254] ;  /* 0x00025400018e7983 */ /* 0x000ea20000300800 */
[----:B------:R-:W-:-:S03]  /*121c0*/  F2FP.F16.F32.PACK_AB R238, R137, R238 ;  /* 0x000000ee89ee723e */ /* 0x000fc600000000ff */
[----:B------:R-:W2:Y:S01]  /*121d0*/  LDL.LU R140, [R1+0x454] ;  /* 0x00045400018c7983 */ /* 0x000ea20000300800 */
[----:B---3--:R-:W-:-:S03]  /*121e0*/  F2FP.F16.F32.PACK_AB R237, R106, R237 ;  /* 0x000000ed6aed723e */ /* 0x008fc600000000ff */
[----:B------:R-:W3:Y:S01]  /*121f0*/  LDL.LU R172, [R1+0xba0] ;  /* 0x000ba00001ac7983 */ /* 0x000ee20000300800 */
[----:B----4-:R-:W-:-:S03]  /*12200*/  F2FP.F16.F32.PACK_AB R236, R170, R236 ;  /* 0x000000ecaaec723e */ /* 0x010fc600000000ff */
[----:B------:R-:W4:Y:S01]  /*12210*/  LDL.LU R171, [R1+0xb9c] ;  /* 0x000b9c0001ab7983 */ /* 0x000f220000300800 */
[----:B------:R-:W-:-:S03]  /*12220*/  F2FP.F16.F32.PACK_AB R235, R138, R235 ;  /* 0x000000eb8aeb723e */ /* 0x000fc600000000ff */
[----:B------:R-:W2:Y:S01]  /*12230*/  LDL.LU R139, [R1+0x30c] ;  /* 0x00030c00018b7983 */ /* 0x000ea20000300800 */
[----:B------:R-:W-:-:S03]  /*12240*/  F2FP.F16.F32.PACK_AB R234, R136, R234 ;  /* 0x000000ea88ea723e */ /* 0x000fc600000000ff */
[----:B------:R-:W2:Y:S01]  /*12250*/  LDL.LU R137, [R1+0x50c] ;  /* 0x00050c0001897983 */ /* 0x000ea20000300800 */
[----:B------:R-:W-:-:S03]  /*12260*/  F2FP.F16.F32.PACK_AB R233, R104, R233 ;  /* 0x000000e968e9723e */ /* 0x000fc600000000ff */
[----:B------:R-:W4:Y:S01]  /*12270*/  LDL.LU R106, [R1+0xb98] ;  /* 0x000b9800016a7983 */ /* 0x000f220000300800 */
[----:B------:R-:W-:-:S03]  /*12280*/  F2FP.F16.F32.PACK_AB R232, R169, R232 ;  /* 0x000000e8a9e8723e */ /* 0x000fc600000000ff */
[----:B------:R-:W2:Y:S01]  /*12290*/  LDL.LU R170, [R1+0xb94] ;  /* 0x000b940001aa7983 */ /* 0x000ea20000300800 */
        /* <DEDUP_REMOVED lines=23> */
[----:B------:R-:W2:Y:S04]  /*12410*/  LDL.LU R166, [R1+0xb7c] ;  /* 0x000b7c0001a67983 */ /* 0x000ea80000300800 */
[----:B------:R-:W2:Y:S04]  /*12420*/  LDL.LU R131, [R1+0x268] ;  /* 0x0002680001837983 */ /* 0x000ea80000300800 */
[----:B------:R-:W2:Y:S04]  /*12430*/  LDL.LU R129, [R1+0x468] ;  /* 0x0004680001817983 */ /* 0x000ea80000300800 */
[----:B------:R-:W2:Y:S04]  /*12440*/  LDL.LU R101, [R1+0xb78] ;  /* 0x000b780001657983 */ /* 0x000ea80000300800 */
[----:B------:R-:W2:Y:S01]  /*12450*/  LDL.LU R165, [R1+0xb74] ;  /* 0x000b740001a57983 */ /* 0x000ea20000300800 */
[----:B------:R-:W-:-:S02]  /*12460*/  F2FP.F16.F32.PACK_AB R219, R130, R219 ;  /* 0x000000db82db723e */ /* 0x000fc400000000ff */
[----:B------:R-:W-:Y:S01]  /*12470*/  F2FP.F16.F32.PACK_AB R218, R128, R218 ;  /* 0x000000da80da723e */ /* 0x000fe200000000ff */
[----:B------:R-:W2:Y:S01]  /*12480*/  LDL.LU R130, [R1+0x260] ;  /* 0x0002600001827983 */ /* 0x000ea20000300800 */
[----:B------:R-:W-:Y:S02]  /*12490*/  F2FP.F16.F32.PACK_AB R217, R164, R217 ;  /* 0x000000d9a4d9723e */ /* 0x000fe400000000ff */
[----:B------:R-:W-:Y:S01]  /*124a0*/  F2FP.F16.F32.PACK_AB R216, R163, R216 ;  /* 0x000000d8a3d8723e */ /* 0x000fe200000000ff */
        /* <DEDUP_REMOVED lines=88> */
[----:B------:R-:W2:Y:S01]  /*12a30*/  LDL.LU R92, [R1+0xb18] ;  /* 0x000b1800015c7983 */ /* 0x000ea20000300800 */
[----:B---3--:R-:W-:-:S03]  /*12a40*/  F2FP.F16.F32.PACK_AB R172, R91, R172 ;  /* 0x000000ac5bac723e */ /* 0x008fc600000000ff */
[----:B------:R-:W3:Y:S01]  /*12a50*/  LDL.LU R91, [R1+0xb14] ;  /* 0x000b1400015b7983 */ /* 0x000ee20000300800 */
[----:B----4-:R-:W-:-:S03]  /*12a60*/  F2FP.F16.F32.PACK_AB R171, R106, R171 ;  /* 0x000000ab6aab723e */ /* 0x010fc600000000ff */
[----:B------:R-:W4:Y:S01]  /*12a70*/  LDL.LU R106, [R1+0x2e4] ;  /* 0x0002e400016a7983 */ /* 0x000f220000300800 */
[----:B--2---:R-:W-:-:S03]  /*12a80*/  F2FP.F16.F32.PACK_AB R170, R104, R170 ;  /* 0x000000aa68aa723e */ /* 0x004fc600000000ff */
        /* <DEDUP_REMOVED lines=15> */
[----:B------:R-:W-:Y:S02]  /*12b80*/  F2FP.F16.F32.PACK_AB R149, R80, R149 ;  /* 0x000000955095723e */ /* 0x000fe400000000ff */
[----:B------:R-:W-:Y:S02]  /*12b90*/  F2FP.F16.F32.PACK_AB R162, R100, R162 ;  /* 0x000000a264a2723e */ /* 0x000fe400000000ff */
        /* <DEDUP_REMOVED lines=33> */
[----:B------:R-:W-:-:S03]  /*12db0*/  F2FP.F16.F32.PACK_AB R146, R92, R146 ;  /* 0x000000925c92723e */ /* 0x000fc600000000ff */
[----:B------:R-:W2:Y:S04]  /*12dc0*/  LDL.LU R92, [R1+0x424] ;  /* 0x00042400015c7983 */ /* 0x000ea80000300800 */
[----:B------:R-:W2:Y:S01]  /*12dd0*/  LDL.LU R77, [R1+0xae0] ;  /* 0x000ae000014d7983 */ /* 0x000ea20000300800 */
[----:B------:R-:W-:-:S03]  /*12de0*/  F2FP.F16.F32.PACK_AB R136, R23, R136 ;  /* 0x000000881788723e */ /* 0x000fc600000000ff */
[----:B------:R-:W2:Y:S01]  /*12df0*/  LDL.LU R78, [R1+0xadc] ;  /* 0x000adc00014e7983 */ /* 0x000ea20000300800 */
[----:B------:R-:W-:Y:S02]  /*12e00*/  F2FP.F16.F32.PACK_AB R133, R75, R133 ;  /* 0x000000854b85723e */ /* 0x000fe400000000ff */
[----:B---3--:R-:W-:Y:S02]  /*12e10*/  F2FP.F16.F32.PACK_AB R139, R91, R139 ;  /* 0x0000008b5b8b723e */ /* 0x008fe400000000ff */
[----:B------:R-:W3:Y:S01]  /*12e20*/  LDL.LU R91, [R1+0x28c] ;  /* 0x00028c00015b7983 */ /* 0x000ee20000300800 */
[----:B----4-:R-:W-:-:S03]  /*12e30*/  F2FP.F16.F32.PACK_AB R138, R89, R138 ;  /* 0x0000008a598a723e */ /* 0x010fc600000000ff */
[----:B------:R-:W4:Y:S04]  /*12e40*/  LDL.LU R89, [R1+0x48c] ;  /* 0x00048c0001597983 */ /* 0x000f280000300800 */
[----:B------:R-:W3:Y:S04]  /*12e50*/  LDL.LU R76, [R1+0xad8] ;  /* 0x000ad800014c7983 */ /* 0x000ee80000300800 */
[----:B------:R-:W4:Y:S01]  /*12e60*/  LDL.LU R23, [R1+0xad4] ;  /* 0x000ad40001177983 */ /* 0x000f220000300800 */
[----:B--2---:R-:W-:-:S03]  /*12e70*/  F2FP.F16.F32.PACK_AB R135, R90, R135 ;  /* 0x000000875a87723e */ /* 0x004fc600000000ff */
[----:B------:R-:W2:Y:S01]  /*12e80*/  LDL.LU R90, [R1+0x284] ;  /* 0x00028400015a7983 */ /* 0x000ea20000300800 */
[----:B------:R-:W-:-:S03]  /*12e90*/  F2FP.F16.F32.PACK_AB R134, R88, R134 ;  /* 0x000000865886723e */ /* 0x000fc600000000ff */
[----:B------:R-:W2:Y:S04]  /*12ea0*/  LDL.LU R88, [R1+0x484] ;  /* 0x0004840001587983 */ /* 0x000ea80000300800 */
[----:B------:R-:W4:Y:S01]  /*12eb0*/  LDL.LU R75, [R1+0xad0] ;  /* 0x000ad000014b7983 */ /* 0x000f220000300800 */
[----:B------:R-:W-:-:S03]  /*12ec0*/  F2FP.F16.F32.PACK_AB R132, R22, R132 ;  /* 0x000000841684723e */ /* 0x000fc600000000ff */
[----:B------:R-:W2:Y:S01]  /*12ed0*/  LDL.LU R22, [R1+0xacc] ;  /* 0x000acc0001167983 */ /* 0x000ea20000300800 */
[----:B------:R-:W-:-:S03]  /*12ee0*/  F2FP.F16.F32.PACK_AB R127, R87, R127 ;  /* 0x0000007f577f723e */ /* 0x000fc600000000ff */
[----:B------:R-:W2:Y:S01]  /*12ef0*/  LDL.LU R87, [R1+0x29c] ;  /* 0x00029c0001577983 */ /* 0x000ea20000300800 */
[----:B------:R-:W-:Y:S02]  /*12f00*/  F2FP.F16.F32.PACK_AB R125, R73, R125 ;  /* 0x0000007d497d723e */ /* 0x000fe400000000ff */
[----:B------:R-:W-:Y:S02]  /*12f10*/  F2FP.F16.F32.PACK_AB R124, R74, R124 ;  /* 0x0000007c4a7c723e */ /* 0x000fe400000000ff */
[----:B------:R-:W-:Y:S02]  /*12f20*/  F2FP.F16.F32.PACK_AB R113, R72, R113 ;  /* 0x000000714871723e */ /* 0x000fe400000000ff */
[----:B------:R-:W-:Y:S02]  /*12f30*/  F2FP.F16.F32.PACK_AB R112, R71, R112 ;  /* 0x000000704770723e */ /* 0x000fe400000000ff */
[----:B------:R-:W-:Y:S02]  /*12f40*/  F2FP.F16.F32.PACK_AB R105, R69, R105 ;  /* 0x000000694569723e */ /* 0x000fe400000000ff */
[----:B------:R-:W-:-:S02]  /*12f50*/  F2FP.F16.F32.PACK_AB R104, R70, R104 ;  /* 0x000000684668723e */ /* 0x000fc400000000ff */
[----:B------:R-:W-:Y:S02]  /*12f60*/  F2FP.F16.F32.PACK_AB R5, R68, R5 ;  /* 0x000000054405723e */ /* 0x000fe400000000ff */
[----:B------:R-:W-:Y:S02]  /*12f70*/  F2FP.F16.F32.PACK_AB R4, R67, R4 ;  /* 0x000000044304723e */ /* 0x000fe400000000ff */
[----:B------:R-:W-:Y:S02]  /*12f80*/  F2FP.F16.F32.PACK_AB R13, R65, R13 ;  /* 0x0000000d410d723e */ /* 0x000fe400000000ff */
[----:B------:R-:W-:Y:S02]  /*12f90*/  F2FP.F16.F32.PACK_AB R126, R85, R126 ;  /* 0x0000007e557e723e */ /* 0x000fe400000000ff */
[----:B------:R-:W2:Y:S04]  /*12fa0*/  LDL.LU R85, [R1+0x49c] ;  /* 0x00049c0001557983 */ /* 0x000ea80000300800 */
[----:B------:R-:W2:Y:S04]  /*12fb0*/  LDL.LU R73, [R1+0xac8] ;  /* 0x000ac80001497983 */ /* 0x000ea80000300800 */
[----:B------:R-:W2:Y:S01]  /*12fc0*/  LDL.LU R74, [R1+0xac4] ;  /* 0x000ac400014a7983 */ /* 0x000ea20000300800 */
[----:B------:R-:W-:-:S03]  /*12fd0*/  F2FP.F16.F32.PACK_AB R115, R86, R115 ;  /* 0x000000735673723e */ /* 0x000fc600000000ff */
[----:B------:R-:W2:Y:S01]  /*12fe0*/  LDL.LU R86, [R1+0x294] ;  /* 0x0002940001567983 */ /* 0x000ea20000300800 */
        /* <DEDUP_REMOVED lines=28> */
[----:B------:R-:W3:Y:S04]  /*131b0*/  LDL.LU R76, [R1+0x4b4] ;  /* 0x0004b400014c7983 */ /* 0x000ee80000300800 */
[----:B------:R-:W3:Y:S04]  /*131c0*/  LDL.LU R64, [R1+0xaa0] ;  /* 0x000aa00001407983 */ /* 0x000ee80000300800 */
[----:B------:R-:W3:Y:S01]  /*131d0*/  LDL.LU R63, [R1+0xa9c] ;  /* 0x000a9c00013f7983 */ /* 0x000ee20000300800 */
[----:B----4-:R-:W-:-:S03]  /*131e0*/  F2FP.F16.F32.PACK_AB R23, R75, R23 ;  /* 0x000000174b17723e */ /* 0x010fc600000000ff */
[----:B------:R-:W4:Y:S01]  /*131f0*/  LDL.LU R75, [R1+0x2c8] ;  /* 0x0002c800014b7983 */ /* 0x000f220000300800 */
[----:B------:R-:W-:Y:S02]  /*13200*/  F2FP.F16.F32.PACK_AB R21, R61, R21 ;  /* 0x000000153d15723e */ /* 0x000fe400000000ff */
[----:B------:R-:W-:Y:S02]  /*13210*/  F2FP.F16.F32.PACK_AB R20, R62, R20 ;  /* 0x000000143e14723e */ /* 0x000fe400000000ff */
[----:B--2---:R-:W-:Y:S02]  /*13220*/  F2FP.F16.F32.PACK_AB R22, R73, R22 ;  /* 0x000000164916723e */ /* 0x004fe400000000ff */
[----:B------:R-:W2:Y:S04]  /*13230*/  LDL.LU R73, [R1+0x4c8] ;  /* 0x0004c80001497983 */ /* 0x000ea80000300800 */
[----:B------:R-:W3:Y:S04]  /*13240*/  LDL.LU R61, [R1+0xa98] ;  /* 0x000a9800013d7983 */ /* 0x000ee80000300800 */
[----:B------:R-:W3:Y:S01]  /*13250*/  LDL.LU R62, [R1+0xa94] ;  /* 0x000a9400013e7983 */ /* 0x000ee20000300800 */
[----:B----4-:R-:W-:-:S03]  /*13260*/  F2FP.F16.F32.PACK_AB R75, R74, R75 ;  /* 0x0000004b4a4b723e */ /* 0x010fc600000000ff */
[----:B------:R-:W4:Y:S02]  /*13270*/  LDL.LU R74, [R1+0x2c0] ;  /* 0x0002c000014a7983 */ /* 0x000f240000300800 */
[----:B----4-:R-:W-:Y:S02]  /*13280*/  F2FP.F16.F32.PACK_AB R74, R72, R74 ;  /* 0x0000004a484a723e */ /* 0x010fe400000000ff */
[----:B------:R-:W4:Y:S01]  /*13290*/  LDL.LU R72, [R1+0x4c0] ;  /* 0x0004c00001487983 */ /* 0x000f220000300800 */
[----:B--2---:R-:W-:Y:S02]  /*132a0*/  F2FP.F16.F32.PACK_AB R73, R60, R73 ;  /* 0x000000493c49723e */ /* 0x004fe400000000ff */
[----:B------:R-:W-:Y:S01]  /*132b0*/  F2FP.F16.F32.PACK_AB R79, R71, R79 ;  /* 0x0000004f474f723e */ /* 0x000fe200000000ff */
[----:B------:R-:W2:Y:S01]  /*132c0*/  LDL.LU R60, [R1+0xa90] ;  /* 0x000a9000013c7983 */ /* 0x000ea20000300800 */
[----:B----4-:R-:W-:-:S03]  /*132d0*/  F2FP.F16.F32.PACK_AB R72, R59, R72 ;  /* 0x000000483b48723e */ /* 0x010fc600000000ff */
[----:B------:R-:W4:Y:S04]  /*132e0*/  LDL.LU R59, [R1+0xa8c] ;  /* 0x000a8c00013b7983 */ /* 0x000f280000300800 */
[----:B------:R-:W2:Y:S01]  /*132f0*/  LDL.LU R71, [R1+0x2b8] ;  /* 0x0002b80001477983 */ /* 0x000ea20000300800 */
[----:B------:R-:W-:Y:S02]  /*13300*/  F2FP.F16.F32.PACK_AB R78, R69, R78 ;  /* 0x0000004e454e723e */ /* 0x000fe400000000ff */
[----:B------:R-:W-:Y:S01]  /*13310*/  F2FP.F16.F32.PACK_AB R77, R57, R77 ;  /* 0x0000004d394d723e */ /* 0x000fe200000000ff */
[----:B------:R-:W4:Y:S01]  /*13320*/  LDL.LU R69, [R1+0x4b8] ;  /* 0x0004b80001457983 */ /* 0x000f220000300800 */
[----:B---3--:R-:W-:-:S03]  /*13330*/  F2FP.F16.F32.PACK_AB R76, R58, R76 ;  /* 0x0000004c3a4c723e */ /* 0x008fc600000000ff */
[----:B------:R-:W3:Y:S04]  /*13340*/  LDL.LU R57, [R1+0xa88] ;  /* 0x000a880001397983 */ /* 0x000ee80000300800 */
[----:B------:R-:W3:Y:S01]  /*13350*/  LDL.LU R58, [R1+0xa84] ;  /* 0x000a8400013a7983 */ /* 0x000ee20000300800 */
[----:B--2---:R-:W-:-:S03]  /*13360*/  F2FP.F16.F32.PACK_AB R71, R70, R71 ;  /* 0x000000474647723e */ /* 0x004fc600000000ff */
[----:B------:R-:W2:Y:S02]  /*13370*/  LDL.LU R70, [R1+0x2b0] ;  /* 0x0002b00001467983 */ /* 0x000ea40000300800 */
[----:B--2---:R-:W-:Y:S02]  /*13380*/  F2FP.F16.F32.PACK_AB R70, R68, R70 ;  /* 0x000000464446723e */ /* 0x004fe400000000ff */
[----:B------:R-:W2:Y:S01]  /*13390*/  LDL.LU R68, [R1+0x4b0] ;  /* 0x0004b00001447983 */ /* 0x000ea20000300800 */
[----:B----4-:R-:W-:Y:S02]  /*133a0*/  F2FP.F16.F32.PACK_AB R69, R56, R69 ;  /* 0x000000453845723e */ /* 0x010fe400000000ff */
[----:B------:R-:W-:Y:S01]  /*133b0*/  F2FP.F16.F32.PACK_AB R83, R67, R83 ;  /* 0x000000534353723e */ /* 0x000fe200000000ff */
[----:B------:R-:W4:Y:S01]  /*133c0*/  LDL.LU R56, [R1+0xa80] ;  /* 0x000a800001387983 */ /* 0x000f220000300800 */
[----:B--2---:R-:W-:-:S03]  /*133d0*/  F2FP.F16.F32.PACK_AB R68, R55, R68 ;  /* 0x000000443744723e */ /* 0x004fc600000000ff */
[----:B------:R-:W2:Y:S04]  /*133e0*/  LDL.LU R55, [R1+0xa7c] ;  /* 0x000a7c0001377983 */ /* 0x000ea80000300800 */
[----:B------:R-:W3:Y:S01]  /*133f0*/  LDL.LU R67, [R1+0x2a8] ;  /* 0x0002a80001437983 */ /* 0x000ee20000300800 */
[----:B------:R-:W-:Y:S02]  /*13400*/  F2FP.F16.F32.PACK_AB R82, R65, R82 ;  /* 0x000000524152723e */ /* 0x000fe400000000ff */
[----:B------:R-:W-:Y:S01]  /*13410*/  F2FP.F16.F32.PACK_AB R81, R53, R81 ;  /* 0x000000513551723e */ /* 0x000fe200000000ff */
[----:B------:R-:W4:Y:S01]  /*13420*/  LDL.LU R65, [R1+0x4a8] ;  /* 0x0004a80001417983 */ /* 0x000f220000300800 */
[----:B------:R-:W-:-:S03]  /*13430*/  F2FP.F16.F32.PACK_AB R80, R54, R80 ;  /* 0x000000503650723e */ /* 0x000fc600000000ff */
[----:B------:R-:W2:Y:S04]  /*13440*/  LDL.LU R53, [R1+0xa78] ;  /* 0x000a780001357983 */ /* 0x000ea80000300800 */
[----:B------:R-:W2:Y:S01]  /*13450*/  LDL.LU R54, [R1+0xa74] ;  /* 0x000a740001367983 */ /* 0x000ea20000300800 */
[----:B---3--:R-:W-:-:S03]  /*13460*/  F2FP.F16.F32.PACK_AB R67, R66, R67 ;  /* 0x000000434243723e */ /* 0x008fc600000000ff */
[----:B------:R-:W3:Y:S02]  /*13470*/  LDL.LU R66, [R1+0x2a0] ;  /* 0x0002a00001427983 */ /* 0x000ee40000300800 */
[----:B---3--:R-:W-:Y:S02]  /*13480*/  F2FP.F16.F32.PACK_AB R66, R64, R66 ;  /* 0x000000424042723e */ /* 0x008fe400000000ff */
[----:B------:R-:W3:Y:S01]  /*13490*/  LDL.LU R64, [R1+0x4a0] ;  /* 0x0004a00001407983 */ /* 0x000ee20000300800 */
[----:B----4-:R-:W-:Y:S02]  /*134a0*/  F2FP.F16.F32.PACK_AB R65, R52, R65 ;  /* 0x000000413441723e */ /* 0x010fe400000000ff */
[----:B------:R-:W-:Y:S01]  /*134b0*/  F2FP.F16.F32.PACK_AB R87, R63, R87 ;  /* 0x000000573f57723e */ /* 0x000fe200000000ff */
[----:B------:R-:W4:Y:S01]  /*134c0*/  LDL.LU R52, [R1+0xa70] ;  /* 0x000a700001347983 */ /* 0x000f220000300800 */
[----:B---3--:R-:W-:-:S03]  /*134d0*/  F2FP.F16.F32.PACK_AB R64, R51, R64 ;  /* 0x000000403340723e */ /* 0x008fc600000000ff */
[----:B------:R-:W3:Y:S04]  /*134e0*/  LDL.LU R51, [R1+0xa6c] ;  /* 0x000a6c0001337983 */ /* 0x000ee80000300800 */
[----:B------:R-:W2:Y:S01]  /*134f0*/  LDL.LU R63, [R1+0x298] ;  /* 0x00029800013f7983 */ /* 0x000ea20000300800 */
[----:B------:R-:W-:Y:S02]  /*13500*/  F2FP.F16.F32.PACK_AB R86, R61, R86 ;  /* 0x000000563d56723e */ /* 0x000fe400000000ff */
[----:B------:R-:W-:Y:S01]  /*13510*/  F2FP.F16.F32.PACK_AB R85, R49, R85 ;  /* 0x000000553155723e */ /* 0x000fe200000000ff */
[----:B------:R-:W4:Y:S01]  /*13520*/  LDL.LU R61, [R1+0x498] ;  /* 0x00049800013d7983 */ /* 0x000f220000300800 */
[----:B------:R-:W-:-:S03]  /*13530*/  F2FP.F16.F32.PACK_AB R84, R50, R84 ;  /* 0x000000543254723e */ /* 0x000fc600000000ff */
        /* <DEDUP_REMOVED lines=25> */
[----:B------:R-:W-:Y:S02]  /*136d0*/  F2FP.F16.F32.PACK_AB R110, R53, R110 ;  /* 0x0000006e356e723e */ /* 0x000fe400000000ff */
[----:B------:R-:W-:-:S02]  /*136e0*/  F2FP.F16.F32.PACK_AB R109, R41, R109 ;  /* 0x0000006d296d723e */ /* 0x000fc400000000ff */
        /* <DEDUP_REMOVED lines=13> */
[----:B--2---:R-:W-:Y:S02]  /*137c0*/  F2FP.F16.F32.PACK_AB R143, R47, R143 ;  /* 0x0000008f2f8f723e */ /* 0x004fe400000000ff */
[----:B---3--:R-:W-:Y:S02]  /*137d0*/  F2FP.F16.F32.PACK_AB R56, R43, R56 ;  /* 0x000000382b38723e */ /* 0x008fe400000000ff */
[----:B------:R-:W2:Y:S04]  /*137e0*/  LDL.LU R43, [R1+0xa4c] ;  /* 0x000a4c00012b7983 */ /* 0x000ea80000300800 */
[----:B------:R-:W2:Y:S04]  /*137f0*/  LDL.LU R55, [R1+0x24c] ;  /* 0x00024c0001377983 */ /* 0x000ea80000300800 */
[----:B------:R-:W3:Y:S04]  /*13800*/  LDL.LU R53, [R1+0x44c] ;  /* 0x00044c0001357983 */ /* 0x000ee80000300800 */
        /* <DEDUP_REMOVED lines=14> */
[----:B------:R-:W4:Y:S01]  /*138f0*/  LDL.LU R47, [R1+0x258] ;  /* 0x00025800012f7983 */ /* 0x000f220000300800 */
[----:B------:R-:W-:-:S02]  /*13900*/  F2FP.F16.F32.PACK_AB R142, R45, R142 ;  /* 0x0000008e2d8e723e */ /* 0x000fc400000000ff */
[----:B------:R-:W-:Y:S01]  /*13910*/  F2FP.F16.F32.PACK_AB R141, R33, R141 ;  /* 0x0000008d218d723e */ /* 0x000fe200000000ff */
[----:B------:R-:W2:Y:S01]  /*13920*/  LDL.LU R45, [R1+0x458] ;  /* 0x00045800012d7983 */ /* 0x000ea20000300800 */
[----:B------:R-:W-:-:S03]  /*13930*/  F2FP.F16.F32.PACK_AB R140, R34, R140 ;  /* 0x0000008c228c723e */ /* 0x000fc600000000ff */
        /* <DEDUP_REMOVED lines=12> */
[----:B---3--:R-:W-:Y:S02]  /*13a00*/  F2FP.F16.F32.PACK_AB R54, R41, R54 ;  /* 0x000000362936723e */ /* 0x008fe400000000ff */
[----:B------:R-:W-:Y:S01]  /*13a10*/  F2FP.F16.F32.PACK_AB R53, R29, R53 ;  /* 0x000000351d35723e */ /* 0x000fe200000000ff */
[----:B------:R-:W3:Y:S01]  /*13a20*/  LDL.LU R41, [R1+0x448] ;  /* 0x0004480001297983 */ /* 0x000ee20000300800 */
[----:B------:R-:W-:-:S03]  /*13a30*/  F2FP.F16.F32.PACK_AB R52, R30, R52 ;  /* 0x000000341e34723e */ /* 0x000fc600000000ff */
[----:B------:R-:W4:Y:S04]  /*13a40*/  LDL.LU R29, [R1+0xa18] ;  /* 0x000a1800011d7983 */ /* 0x000f280000300800 */
[----:B------:R-:W4:Y:S01]  /*13a50*/  LDL.LU R30, [R1+0xa14] ;  /* 0x000a1400011e7983 */ /* 0x000f220000300800 */
[----:B--2---:R-:W-:-:S03]  /*13a60*/  F2FP.F16.F32.PACK_AB R43, R42, R43 ;  /* 0x0000002b2a2b723e */ /* 0x004fc600000000ff */
[----:B------:R-:W2:Y:S02]  /*13a70*/  LDL.LU R42, [R1+0x240] ;  /* 0x00024000012a7983 */ /* 0x000ea40000300800 */
[----:B--2---:R-:W-:Y:S02]  /*13a80*/  F2FP.F16.F32.PACK_AB R42, R40, R42 ;  /* 0x0000002a282a723e */ /* 0x004fe400000000ff */
[----:B------:R-:W2:Y:S01]  /*13a90*/  LDL.LU R40, [R1+0x440] ;  /* 0x0004400001287983 */ /* 0x000ea20000300800 */
[----:B---3--:R-:W-:Y:S02]  /*13aa0*/  F2FP.F16.F32.PACK_AB R41, R28, R41 ;  /* 0x000000291c29723e */ /* 0x008fe400000000ff */
[----:B------:R-:W-:Y:S01]  /*13ab0*/  F2FP.F16.F32.PACK_AB R51, R39, R51 ;  /* 0x000000332733723e */ /* 0x000fe200000000ff */
[----:B------:R-:W3:Y:S01]  /*13ac0*/  LDL.LU R28, [R1+0xa10] ;  /* 0x000a1000011c7983 */ /* 0x000ee20000300800 */
[----:B--2---:R-:W-:-:S03]  /*13ad0*/  F2FP.F16.F32.PACK_AB R40, R27, R40 ;  /* 0x000000281b28723e */ /* 0x004fc600000000ff */
[----:B------:R-:W2:Y:S04]  /*13ae0*/  LDL.LU R27, [R1+0xa0c] ;  /* 0x000a0c00011b7983 */ /* 0x000ea80000300800 */
[----:B------:R-:W4:Y:S01]  /*13af0*/  LDL.LU R39, [R1+0x238] ;  /* 0x0002380001277983 */ /* 0x000f220000300800 */
[----:B------:R-:W-:Y:S02]  /*13b00*/  F2FP.F16.F32.PACK_AB R50, R37, R50 ;  /* 0x000000322532723e */ /* 0x000fe400000000ff */
[----:B------:R-:W-:Y:S01]  /*13b10*/  F2FP.F16.F32.PACK_AB R49, R25, R49 ;  /* 0x000000311931723e */ /* 0x000fe200000000ff */
[----:B------:R-:W3:Y:S01]  /*13b20*/  LDL.LU R37, [R1+0x438] ;  /* 0x0004380001257983 */ /* 0x000ee20000300800 */
[----:B------:R-:W-:-:S03]  /*13b30*/  F2FP.F16.F32.PACK_AB R48, R26, R48 ;  /* 0x000000301a30723e */ /* 0x000fc600000000ff */
[----:B------:R-:W2:Y:S04]  /*13b40*/  LDL.LU R25, [R1+0xa08] ;  /* 0x000a080001197983 */ /* 0x000ea80000300800 */
[----:B------:R-:W2:Y:S01]  /*13b50*/  LDL.LU R26, [R1+0xa04] ;  /* 0x000a0400011a7983 */ /* 0x000ea20000300800 */
[----:B----4-:R-:W-:-:S03]  /*13b60*/  F2FP.F16.F32.PACK_AB R39, R38, R39 ;  /* 0x000000272627723e */ /* 0x010fc600000000ff */
[----:B------:R-:W4:Y:S02]  /*13b70*/  LDL.LU R38, [R1+0x230] ;  /* 0x0002300001267983 */ /* 0x000f240000300800 */
[----:B----4-:R-:W-:Y:S02]  /*13b80*/  F2FP.F16.F32.PACK_AB R38, R36, R38 ;  /* 0x000000262426723e */ /* 0x010fe400000000ff */
[----:B------:R-:W4:Y:S01]  /*13b90*/  LDL.LU R36, [R1+0x430] ;  /* 0x0004300001247983 */ /* 0x000f220000300800 */
[----:B---3--:R-:W-:Y:S02]  /*13ba0*/  F2FP.F16.F32.PACK_AB R37, R24, R37 ;  /* 0x000000251825723e */ /* 0x008fe400000000ff */
[----:B------:R-:W-:Y:S01]  /*13bb0*/  F2FP.F16.F32.PACK_AB R95, R35, R95 ;  /* 0x0000005f235f723e */ /* 0x000fe200000000ff */
[----:B------:R-:W3:Y:S01]  /*13bc0*/  LDL.LU R24, [R1+0xa00] ;  /* 0x000a000001187983 */ /* 0x000ee20000300800 */
[----:B----4-:R-:W-:-:S03]  /*13bd0*/  F2FP.F16.F32.PACK_AB R36, R241, R36 ;  /* 0x00000024f124723e */ /* 0x010fc600000000ff */
[----:B------:R-:W4:Y:S04]  /*13be0*/  LDL.LU R241, [R1+0x9fc] ;  /* 0x0009fc0001f17983 */ /* 0x000f280000300800 */
[----:B------:R-:W2:Y:S01]  /*13bf0*/  LDL.LU R35, [R1+0x228] ;  /* 0x0002280001237983 */ /* 0x000ea20000300800 */
[----:B------:R-:W-:Y:S02]  /*13c00*/  F2FP.F16.F32.PACK_AB R94, R33, R94 ;  /* 0x0000005e215e723e */ /* 0x000fe400000000ff */
        /* <DEDUP_REMOVED lines=11> */
[----:B------:R0:W5:Y:S01]  /*13cc0*/  LDL.LU R10, [R1+0x9f0] ;  /* 0x0009f000010a7983 */ /* 0x0001620000300800 */
[----:B------:R-:W-:Y:S02]  /*13cd0*/  F2FP.F16.F32.PACK_AB R98, R29, R98 ;  /* 0x000000621d62723e */ /* 0x000fe400000000ff */
[----:B------:R-:W-:-:S02]  /*13ce0*/  F2FP.F16.F32.PACK_AB R97, R8, R97 ;  /* 0x000000610861723e */ /* 0x000fc400000000ff */
[----:B--2---:R-:W-:Y:S02]  /*13cf0*/  F2FP.F16.F32.PACK_AB R32, R9, R32 ;  /* 0x000000200920723e */ /* 0x004fe400000000ff */
[----:B------:R0:W5:Y:S04]  /*13d00*/  LDL.LU R9, [R1+0x9ec] ;  /* 0x0009ec0001097983 */ /* 0x0001680000300800 */
[----:B------:R-:W2:Y:S04]  /*13d10*/  LDL.LU R31, [R1+0x218] ;  /* 0x00021800011f7983 */ /* 0x000ea80000300800 */
[----:B------:R-:W3:Y:S04]  /*13d20*/  LDL.LU R29, [R1+0x14] ;  /* 0x00001400011d7983 */ /* 0x000ee80000300800 */
[----:B------:R0:W5:Y:S01]  /*13d30*/  LDL.LU R8, [R1+0x9e8] ;  /* 0x0009e80001087983 */ /* 0x0001620000300800 */
[----:B--2---:R-:W-:-:S02]  /*13d40*/  F2FP.F16.F32.PACK_AB R31, R30, R31 ;  /* 0x0000001f1e1f723e */ /* 0x004fc400000000ff */
[----:B------:R-:W-:Y:S02]  /*13d50*/  F2FP.F16.F32.PACK_AB R30, R28, R100 ;  /* 0x000000641c1e723e */ /* 0x000fe400000000ff */
[----:B------:R-:W-:Y:S02]  /*13d60*/  F2FP.F16.F32.PACK_AB R28, R103, R252 ;  /* 0x000000fc671c723e */ /* 0x000fe400000000ff */
[----:B---3--:R-:W-:Y:S02]  /*13d70*/  F2FP.F16.F32.PACK_AB R96, R29, R96 ;  /* 0x000000601d60723e */ /* 0x008fe400000000ff */
[----:B------:R-:W-:Y:S02]  /*13d80*/  F2FP.F16.F32.PACK_AB R103, R27, R0 ;  /* 0x000000001b67723e */ /* 0x000fe400000000ff */
[----:B------:R-:W-:Y:S02]  /*13d90*/  F2FP.F16.F32.PACK_AB R29, R102, R101 ;  /* 0x00000065661d723e */ /* 0x000fe400000000ff */
[----:B------:R-:W-:-:S02]  /*13da0*/  F2FP.F16.F32.PACK_AB R27, R26, R243 ;  /* 0x000000f31a1b723e */ /* 0x000fc400000000ff */
[----:B------:R-:W-:Y:S02]  /*13db0*/  F2FP.F16.F32.PACK_AB R102, R25, R246 ;  /* 0x000000f61966723e */ /* 0x000fe400000000ff */
[----:B------:R-:W-:Y:S02]  /*13dc0*/  F2FP.F16.F32.PACK_AB R26, R24, R2 ;  /* 0x00000002181a723e */ /* 0x000fe400000000ff */
[----:B------:R-:W-:Y:S02]  /*13dd0*/  F2FP.F16.F32.PACK_AB R101, R247, R244 ;  /* 0x000000f4f765723e */ /* 0x000fe400000000ff */
[----:B------:R-:W-:Y:S02]  /*13de0*/  F2FP.F16.F32.PACK_AB R100, R245, R242 ;  /* 0x000000f2f564723e */ /* 0x000fe400000000ff */
[----:B----4-:R-:W-:Y:S02]  /*13df0*/  F2FP.F16.F32.PACK_AB R25, R3, R241 ;  /* 0x000000f10319723e */ /* 0x010fe400000000ff */
[----:B0-----:R-:W-:-:S07]  /*13e00*/  F2FP.F16.F32.PACK_AB R24, R240, R11 ;  /* 0x0000000bf018723e */ /* 0x001fce00000000ff */
.L_x_0:
[----:B------:R-:W0:Y:S01]  /*13e10*/  S2R R2, SR_TID.X ;  /* 0x0000000000027919 */ /* 0x000e220000002100 */
[----:B-----5:R-:W-:Y:S01]  /*13e20*/  VIADD R0, R8, 0xff ;  /* 0x000000ff08007836 */ /* 0x020fe20000000000 */
[----:B------:R-:W-:Y:S01]  /*13e30*/  ULDC.64 UR26, c[0x0][0x228] ;  /* 0x00008a00001a7ab9 */ /* 0x000fe20000000a00 */
[----:B------:R-:W-:Y:S01]  /*13e40*/  ULDC UR4, c[0x0][0x244] ;  /* 0x0000910000047ab9 */ /* 0x000fe20000000800 */
[----:B------:R-:W-:Y:S01]  /*13e50*/  ULDC.64 UR6, c[0x0][0x228] ;  /* 0x00008a0000067ab9 */ /* 0x000fe20000000a00 */
[----:B------:R-:W-:Y:S01]  /*13e60*/  ULDC.64 UR28, c[0x0][0x228] ;  /* 0x00008a00001c7ab9 */ /* 0x000fe20000000a00 */
[----:B------:R-:W-:Y:S01]  /*13e70*/  ISETP.GE.AND P3, PT, R0, UR27, PT ;  /* 0x0000001b00007c0c */ /* 0x000fe2000bf66270 */
[----:B------:R-:W-:Y:S01]  /*13e80*/  ULDC.64 UR10, c[0x0][0x228] ;  /* 0x00008a00000a7ab9 */ /* 0x000fe20000000a00 */
[----:B------:R-:W-:Y:S01]  /*13e90*/  ULDC.64 UR8, c[0x0][0x228] ;  /* 0x00008a0000087ab9 */ /* 0x000fe20000000a00 */
[----:B------:R-:W-:Y:S01]  /*13ea0*/  ULDC.64 UR16, c[0x0][0x228] ;  /* 0x00008a0000107ab9 */ /* 0x000fe20000000a00 */
[----:B------:R-:W-:Y:S01]  /*13eb0*/  ULDC.64 UR20, c[0x0][0x228] ;  /* 0x00008a0000147ab9 */ /* 0x000fe20000000a00 */
[----:B------:R-:W-:Y:S01]  /*13ec0*/  ULDC.64 UR18, c[0x0][0x228] ;  /* 0x00008a0000127ab9 */ /* 0x000fe20000000a00 */
[----:B------:R-:W-:Y:S01]  /*13ed0*/  ULDC.64 UR24, c[0x0][0x228] ;  /* 0x00008a0000187ab9 */ /* 0x000fe20000000a00 */
[----:B------:R-:W-:Y:S01]  /*13ee0*/  ULDC.64 UR22, c[0x0][0x228] ;  /* 0x00008a0000167ab9 */ /* 0x000fe20000000a00 */
[C---:B0-----:R-:W-:Y:S01]  /*13ef0*/  IMAD.SHL.U32 R3, R2.reuse, 0x10, RZ ;  /* 0x0000001002037824 */ /* 0x041fe200078e00ff */
[C---:B------:R-:W-:Y:S01]  /*13f00*/  LOP3.LUT R11, R2.reuse, 0x7f, RZ, 0xc0, !PT ;  /* 0x0000007f020b7812 */ /* 0x040fe200078ec0ff */
[----:B------:R-:W-:-:S03]  /*13f10*/  IMAD.SHL.U32 R0, R2, 0x40, RZ ;  /* 0x0000004002007824 */ /* 0x000fc600078e00ff */
[----:B------:R-:W-:Y:S02]  /*13f20*/  LOP3.LUT R3, R3, 0xf0, RZ, 0xc0, !PT ;  /* 0x000000f003037812 */ /* 0x000fe400078ec0ff */
[----:B------:R-:W-:Y:S02]  /*13f30*/  LOP3.LUT R0, R0, 0x400, RZ, 0xc0, !PT ;  /* 0x0000040000007812 */ /* 0x000fe400078ec0ff */
[----:B------:R-:W-:Y:S01]  /*13f40*/  LEA R11, R11, UR12, 0x4 ;  /* 0x0000000c0b0b7c11 */ /* 0x000fe2000f8e20ff */
[----:B------:R-:W-:Y:S01]  /*13f50*/  BAR.SYNC.DEFER_BLOCKING 0x0 ;  /* 0x0000000000007b1d */ /* 0x000fe20000010000 */
[----:B------:R-:W-:Y:S01]  /*13f60*/  IADD3 R0, R0, UR12, R3 ;  /* 0x0000000c00007c10 */ /* 0x000fe2000fffe003 */
[----:B------:R-:W-:Y:S01]  /*13f70*/  IMAD.SHL.U32 R3, R2, 0x8, RZ ;  /* 0x0000000802037824 */ /* 0x000fe200078e00ff */
[----:B------:R-:W-:-:S03]  /*13f80*/  ISETP.GE.AND P0, PT, R9, UR6, PT ;  /* 0x0000000609007c0c */ /* 0x000fc6000bf06270 */
[----:B------:R-:W-:Y:S01]  /*13f90*/  ULDC.64 UR12, c[0x0][0x228] ;  /* 0x00008a00000c7ab9 */ /* 0x000fe20000000a00 */
[----:B------:R-:W-:-:S05]  /*13fa0*/  LOP3.LUT R3, R3, 0x300, RZ, 0xc0, !PT ;  /* 0x0000030003037812 */ /* 0x000fca00078ec0ff */
[----:B------:R-:W-:-:S05]  /*13fb0*/  IMAD.IADD R0, R0, 0x1, R3 ;  /* 0x0000000100007824 */ /* 0x000fca00078e0203 */
[----:B------:R-:W-:Y:S01]  /*13fc0*/  STSM.16.M88.4 [R0], R24 ;  /* 0x0000001800007844 */ /* 0x000fe20000000200 */
[----:B------:R-:W-:Y:S06]  /*13fd0*/  BAR.SYNC.DEFER_BLOCKING 0x0 ;  /* 0x0000000000007b1d */ /* 0x000fec0000010000 */
[----:B------:R-:W0:Y:S02]  /*13fe0*/  LDS.128 R24, [R11] ;  /* 0x000000000b187984 */ /* 0x000e240000000c00 */
[----:B------:R-:W-:Y:S06]  /*13ff0*/  BAR.SYNC.DEFER_BLOCKING 0x0 ;  /* 0x0000000000007b1d */ /* 0x000fec0000010000 */
[----:B------:R-:W-:Y:S02]  /*14000*/  STSM.16.M88.4 [R0], R100 ;  /* 0x0000006400007844 */ /* 0x000fe40000000200 */
[----:B------:R-:W-:Y:S06]  /*14010*/  BAR.SYNC.DEFER_BLOCKING 0x0 ;  /* 0x0000000000007b1d */ /* 0x000fec0000010000 */
[----:B0-----:R-:W-:Y:S04]  /*14020*/  STL.64 [R1+0x20], R24 ;  /* 0x0000201801007387 */ /* 0x001fe80000100a00 */
[----:B------:R-:W-:Y:S04]  /*14030*/  STL.64 [R1+0x28], R26 ;  /* 0x0000281a01007387 */ /* 0x000fe80000100a00 */
[----:B------:R-:W0:Y:S01]  /*14040*/  LDS.128 R24, [R11] ;  /* 0x000000000b187984 */ /* 0x000e220000000c00 */
        /* <DEDUP_REMOVED lines=9> */
[----:B0-----:R-:W-:Y:S04]  /*140e0*/  STL.64 [R1], R24 ;  /* 0x0000001801007387 */ /* 0x001fe80000100a00 */
[----:B------:R-:W-:Y:S04]  /*140f0*/  STL.64 [R1+0x8], R26 ;  /* 0x0000081a01007387 */ /* 0x000fe80000100a00 */
[----:B------:R-:W0:Y:S01]  /*14100*/  LDS.128 R244, [R11] ;  /* 0x000000000bf47984 */ /* 0x000e220000000c00 */
[----:B------:R-:W-:Y:S06]  /*14110*/  BAR.SYNC.DEFER_BLOCKING 0x0 ;  /* 0x0000000000007b1d */ /* 0x000fec0000010000 */
[----:B------:R-:W-:Y:S02]  /*14120*/  STSM.16.M88.4 [R0], R32 ;  /* 0x0000002000007844 */ /* 0x000fe40000000200 */
[----:B------:R-:W-:Y:S06]  /*14130*/  BAR.SYNC.DEFER_BLOCKING 0x0 ;  /* 0x0000000000007b1d */ /* 0x000fec0000010000 */
[----:B0-----:R0:W-:Y:S04]  /*14140*/  STL [R1+0x9f4], R244 ;  /* 0x0009f4f401007387 */ /* 0x0011e80000100800 */
[----:B------:R1:W-:Y:S04]  /*14150*/  STL [R1+0x9f0], R245 ;  /* 0x0009f0f501007387 */ /* 0x0003e80000100800 */
[----:B------:R2:W-:Y:S04]  /*14160*/  STL [R1+0x9ec], R246 ;  /* 0x0009ecf601007387 */ /* 0x0005e80000100800 */
[----:B------:R3:W-:Y:S04]  /*14170*/  STL [R1+0x9e8], R247 ;  /* 0x0009e8f701007387 */ /* 0x0007e80000100800 */
[----:B------:R-:W4:Y:S01]  /*14180*/  LDS.128 R240, [R11] ;  /* 0x000000000bf07984 */ /* 0x000f220000000c00 */
[----:B------:R-:W-:Y:S06]  /*14190*/  BAR.SYNC.DEFER_BLOCKING 0x0 ;  /* 0x0000000000007b1d */ /* 0x000fec0000010000 */
[----:B0-----:R-:W4:Y:S04]  /*141a0*/  LDL.LU R244, [R1+0x610] ;  /* 0x0006100001f47983 */ /* 0x001f280000300800 */
[----:B-1----:R-:W4:Y:S04]  /*141b0*/  LDL.LU R245, [R1+0x614] ;  /* 0x0006140001f57983 */ /* 0x002f280000300800 */
[----:B--2---:R-:W2:Y:S04]  /*141c0*/  LDL.LU R246, [R1+0x618] ;  /* 0x0006180001f67983 */ /* 0x004ea80000300800 */
[----:B---3--:R-:W2:Y:S04]  /*141d0*/  LDL.LU R247, [R1+0x61c] ;  /* 0x00061c0001f77983 */ /* 0x008ea80000300800 */
[----:B------:R-:W-:Y:S01]  /*141e0*/  STSM.16.M88.4 [R0], R92 ;  /* 0x0000005c00007844 */ /* 0x000fe20000000200 */
[----:B------:R-:W-:Y:S06]  /*141f0*/  BAR.SYNC.DEFER_BLOCKING 0x0 ;  /* 0x0000000000007b1d */ /* 0x000fec0000010000 */
[----:B----4-:R0:W-:Y:S04]  /*14200*/  STL [R1+0xa04], R240 ;  /* 0x000a04f001007387 */ /* 0x0101e80000100800 */
[----:B------:R1:W-:Y:S04]  /*14210*/  STL [R1+0xa00], R241 ;  /* 0x000a00f101007387 */ /* 0x0003e80000100800 */
[----:B------:R3:W-:Y:S04]  /*14220*/  STL [R1+0x9fc], R242 ;  /* 0x0009fcf201007387 */ /* 0x0007e80000100800 */
[----:B------:R4:W-:Y:S04]  /*14230*/  STL [R1+0x9f8], R243 ;  /* 0x0009f8f301007387 */ /* 0x0009e80000100800 */
[----:B------:R-:W2:Y:S01]  /*14240*/  LDS.128 R100, [R11] ;  /* 0x000000000b647984 */ /* 0x000ea20000000c00 */
[----:B------:R-:W-:Y:S06]  /*14250*/  BAR.SYNC.DEFER_BLOCKING 0x0 ;  /* 0x0000000000007b1d */ /* 0x000fec0000010000 */
[----:B0-----:R-:W2:Y:S04]  /*14260*/  LDL.LU R240, [R1+0x3f0] ;  /* 0x0003f00001f07983 */ /* 0x001ea80000300800 */
[----:B-1----:R-:W2:Y:S04]  /*14270*/  LDL.LU R241, [R1+0x3f4] ;  /* 0x0003f40001f17983 */ /* 0x002ea80000300800 */
[----:B---3--:R-:W2:Y:S04]  /*14280*/  LDL.LU R242, [R1+0x3f8] ;  /* 0x0003f80001f27983 */ /* 0x008ea80000300800 */
[----:B----4-:R-:W2:Y:S04]  /*14290*/  LDL.LU R243, [R1+0x3fc] ;  /* 0x0003fc0001f37983 */ /* 0x010ea80000300800 */
[----:B------:R-:W-:Y:S01]  /*142a0*/  STSM.16.M88.4 [R0], R36 ;  /* 0x0000002400007844 */ /* 0x000fe20000000200 */
[----:B------:R-:W-:Y:S06]  /*142b0*/  BAR.SYNC.DEFER_BLOCKING 0x0 ;  /* 0x0000000000007b1d */ /* 0x000fec0000010000 */
[----:B------:R-:W0:Y:S02]  /*142c0*/  LDS.128 R92, [R11] ;  /* 0x000000000b5c7984 */ /* 0x000e240000000c00 */
[----:B------:R-:W-:Y:S06]  /*142d0*/  BAR.SYNC.DEFER_BLOCKING 0x0 ;  /* 0x0000000000007b1d */ /* 0x000fec0000010000 */
[----:B------:R-:W-:Y:S02]  /*142e0*/  STSM.16.M88.4 [R0], R48 ;  /* 0x0000003000007844 */ /* 0x000fe40000000200 */
[----:B------:R-:W-:Y:S06]  /*142f0*/  BAR.SYNC.DEFER_BLOCKING 0x0 ;  /* 0x0000000000007b1d */ /* 0x000fec0000010000 */
[----:B------:R-:W1:Y:S02]  /*14300*/  LDS.128 R96, [R11] ;  /* 0x000000000b607984 */ /* 0x000e640000000c00 */
[----:B------:R-:W-:Y:S06]  /*14310*/  BAR.SYNC.DEFER_BLOCKING 0x0 ;  /* 0x0000000000007b1d */ /* 0x000fec0000010000 */
[----:B------:R-:W-:Y:S02]  /*14320*/  STSM.16.M88.4 [R0], R40 ;  /* 0x0000002800007844 */ /* 0x000fe40000000200 */
[----:B------:R-:W-:Y:S06]  /*14330*/  BAR.SYNC.DEFER_BLOCKING 0x0 ;  /* 0x0000000000007b1d */ /* 0x000fec0000010000 */
[----:B------:R-:W3:Y:S02]  /*14340*/  LDS.128 R48, [R11] ;  /* 0x000000000b307984 */ /* 0x000ee40000000c00 */
[----:B------:R-:W-:Y:S06]  /*14350*/  BAR.SYNC.DEFER_BLOCKING 0x0 ;  /* 0x0000000000007b1d */ /* 0x000fec0000010000 */
[----:B------:R-:W-:Y:S02]  /*14360*/  STSM.16.M88.4 [R0], R52 ;  /* 0x0000003400007844 */ /* 0x000fe40000000200 */
[----:B------:R-:W-:Y:S06]  /*14370*/  BAR.SYNC.DEFER_BLOCKING 0x0 ;  /* 0x0000000000007b1d */ /* 0x000fec0000010000 */
[----:B------:R-:W4:Y:S02]  /*14380*/  LDS.128 R52, [R11] ;  /* 0x000000000b347984 */ /* 0x000f240000000c00 */
        /* <DEDUP_REMOVED lines=177> */
[----:B------:R0:W-:Y:S02]  /*14ea0*/  STSM.16.M88.4 [R0], R224 ;  /* 0x000000e000007844 */ /* 0x0001e40000000200 */
[----:B------:R-:W-:Y:S06]  /*14eb0*/  BAR.SYNC.DEFER_BLOCKING 0x0 ;  /* 0x0000000000007b1d */ /* 0x000fec0000010000 */
[----:B0-----:R-:W3:Y:S04]  /*14ec0*/  LDL.LU R224, [R1+0x1e0] ;  /* 0x0001e00001e07983 */ /* 0x001ee80000300800 */
[----:B------:R-:W3:Y:S04]  /*14ed0*/  LDL.LU R225, [R1+0x1e4] ;  /* 0x0001e40001e17983 */ /* 0x000ee80000300800 */
[----:B------:R-:W3:Y:S04]  /*14ee0*/  LDL.LU R226, [R1+0x1e8] ;  /* 0x0001e80001e27983 */ /* 0x000ee80000300800 */
[----:B------:R-:W3:Y:S04]  /*14ef0*/  LDL.LU R227, [R1+0x1ec] ;  /* 0x0001ec0001e37983 */ /* 0x000ee80000300800 */
[----:B------:R-:W0:Y:S01]  /*14f00*/  LDS.128 R204, [R11] ;  /* 0x000000000bcc7984 */ /* 0x000e220000000c00 */
[----:B------:R-:W-:Y:S06]  /*14f10*/  BAR.SYNC.DEFER_BLOCKING 0x0 ;  /* 0x0000000000007b1d */ /* 0x000fec0000010000 */
[----:B------:R1:W-:Y:S02]  /*14f20*/  STSM.16.M88.4 [R0], R228 ;  /* 0x000000e400007844 */ /* 0x0003e40000000200 */
[----:B------:R-:W-:Y:S06]  /*14f30*/  BAR.SYNC.DEFER_BLOCKING 0x0 ;  /* 0x0000000000007b1d */ /* 0x000fec0000010000 */
[----:B-1----:R-:W2:Y:S04]  /*14f40*/  LDL.LU R228, [R1+0x1f0] ;  /* 0x0001f00001e47983 */ /* 0x002ea80000300800 */
[----:B------:R-:W2:Y:S04]  /*14f50*/  LDL.LU R229, [R1+0x1f4] ;  /* 0x0001f40001e57983 */ /* 0x000ea80000300800 */
[----:B------:R-:W2:Y:S04]  /*14f60*/  LDL.LU R230, [R1+0x1f8] ;  /* 0x0001f80001e67983 */ /* 0x000ea80000300800 */
[----:B------:R-:W2:Y:S04]  /*14f70*/  LDL.LU R231, [R1+0x1fc] ;  /* 0x0001fc0001e77983 */ /* 0x000ea80000300800 */
[----:B------:R-:W1:Y:S01]  /*14f80*/  LDS.128 R208, [R11] ;  /* 0x000000000bd07984 */ /* 0x000e620000000c00 */
[----:B------:R-:W-:Y:S06]  /*14f90*/  BAR.SYNC.DEFER_BLOCKING 0x0 ;  /* 0x0000000000007b1d */ /* 0x000fec0000010000 */
[----:B------:R-:W-:Y:S02]  /*14fa0*/  STSM.16.M88.4 [R0], R232 ;  /* 0x000000e800007844 */ /* 0x000fe40000000200 */
[----:B------:R-:W-:Y:S06]  /*14fb0*/  BAR.SYNC.DEFER_BLOCKING 0x0 ;  /* 0x0000000000007b1d */ /* 0x000fec0000010000 */
[----:B------:R-:W1:Y:S02]  /*14fc0*/  LDS.128 R212, [R11] ;  /* 0x000000000bd47984 */ /* 0x000e640000000c00 */
[----:B------:R-:W-:Y:S06]  /*14fd0*/  BAR.SYNC.DEFER_BLOCKING 0x0 ;  /* 0x0000000000007b1d */ /* 0x000fec0000010000 */
[----:B------:R4:W-:Y:S02]  /*14fe0*/  STSM.16.M88.4 [R0], R236 ;  /* 0x000000ec00007844 */ /* 0x0009e40000000200 */
[----:B------:R-:W-:Y:S06]  /*14ff0*/  BAR.SYNC.DEFER_BLOCKING 0x0 ;  /* 0x0000000000007b1d */ /* 0x000fec0000010000 */
[----:B----4-:R-:W4:Y:S04]  /*15000*/  LDL.LU R236, [R1+0x600] ;  /* 0x0006000001ec7983 */ /* 0x010f280000300800 */
[----:B------:R-:W4:Y:S04]  /*15010*/  LDL.LU R237, [R1+0x604] ;  /* 0x0006040001ed7983 */ /* 0x000f280000300800 */
[----:B------:R-:W4:Y:S04]  /*15020*/  LDL.LU R238, [R1+0x608] ;  /* 0x0006080001ee7983 */ /* 0x000f280000300800 */
[----:B------:R-:W1:Y:S01]  /*15030*/  LDS.128 R216, [R11] ;  /* 0x000000000bd87984 */ /* 0x000e620000000c00 */
[----:B------:R-:W-:Y:S06]  /*15040*/  BAR.SYNC.DEFER_BLOCKING 0x0 ;  /* 0x0000000000007b1d */ /* 0x000fec0000010000 */
[----:B------:R-:W4:Y:S04]  /*15050*/  LDL.LU R239, [R1+0x60c] ;  /* 0x00060c0001ef7983 */ /* 0x000f280000300800 */
[----:B------:R0:W-:Y:S01]  /*15060*/  STSM.16.M88.4 [R0], R248 ;  /* 0x000000f800007844 */ /* 0x0001e20000000200 */
[----:B------:R-:W-:Y:S08]  /*15070*/  BAR.SYNC.DEFER_BLOCKING 0x0 ;  /* 0x0000000000007b1d */ /* 0x000ff00000010000 */
[----:B0-----:R-:W0:Y:S01]  /*15080*/  LDC R250, c[0x0][0x244] ;  /* 0x00009100fffa7b82 */ /* 0x001e220000000800 */
[----:B------:R-:W1:Y:S07]  /*15090*/  LDS.128 R220, [R11] ;  /* 0x000000000bdc7984 */ /* 0x000e6e0000000c00 */
[----:B------:R-:W-:Y:S06]  /*150a0*/  BAR.SYNC.DEFER_BLOCKING 0x0 ;  /* 0x0000000000007b1d */ /* 0x000fec0000010000 */
[----:B---3--:R-:W-:Y:S02]  /*150b0*/  STSM.16.M88.4 [R0], R224 ;  /* 0x000000e000007844 */ /* 0x008fe40000000200 */
[----:B------:R-:W-:Y:S06]  /*150c0*/  BAR.SYNC.DEFER_BLOCKING 0x0 ;  /* 0x0000000000007b1d */ /* 0x000fec0000010000 */
[----:B------:R-:W3:Y:S02]  /*150d0*/  LDS.128 R224, [R11] ;  /* 0x000000000be07984 */ /* 0x000ee40000000c00 */
[----:B------:R-:W-:Y:S06]  /*150e0*/  BAR.SYNC.DEFER_BLOCKING 0x0 ;  /* 0x0000000000007b1d */ /* 0x000fec0000010000 */
[----:B--2---:R-:W-:Y:S02]  /*150f0*/  STSM.16.M88.4 [R0], R228 ;  /* 0x000000e400007844 */ /* 0x004fe40000000200 */
[----:B------:R-:W-:Y:S06]  /*15100*/  BAR.SYNC.DEFER_BLOCKING 0x0 ;  /* 0x0000000000007b1d */ /* 0x000fec0000010000 */
[----:B------:R-:W2:Y:S02]  /*15110*/  LDS.128 R228, [R11] ;  /* 0x000000000be47984 */ /* 0x000ea40000000c00 */
[----:B------:R-:W-:Y:S06]  /*15120*/  BAR.SYNC.DEFER_BLOCKING 0x0 ;  /* 0x0000000000007b1d */ /* 0x000fec0000010000 */
[----:B------:R1:W-:Y:S02]  /*15130*/  STSM.16.M88.4 [R0], R240 ;  /* 0x000000f000007844 */ /* 0x0003e40000000200 */
[----:B------:R-:W-:Y:S06]  /*15140*/  BAR.SYNC.DEFER_BLOCKING 0x0 ;  /* 0x0000000000007b1d */ /* 0x000fec0000010000 */
[----:B-1----:R-:W3:Y:S04]  /*15150*/  LDL.LU R241, [R1+0x20] ;  /* 0x0000200001f17983 */ /* 0x002ee80000300800 */
[----:B------:R-:W2:Y:S01]  /*15160*/  LDL.LU R240, [R1+0x10] ;  /* 0x0000100001f07983 */ /* 0x000ea20000300800 */
[----:B------:R-:W-:-:S03]  /*15170*/  ISETP.LT.AND P0, PT, R8, UR29, !P0 ;  /* 0x0000001d08007c0c */ /* 0x000fc6000c701270 */
[----:B------:R-:W2:Y:S04]  /*15180*/  LDL.LU R242, [R1+0x14] ;  /* 0x0000140001f27983 */ /* 0x000ea80000300800 */
[----:B------:R-:W1:Y:S01]  /*15190*/  LDS.128 R232, [R11] ;  /* 0x000000000be87984 */ /* 0x000e620000000c00 */
[----:B------:R-:W-:Y:S06]  /*151a0*/  BAR.SYNC.DEFER_BLOCKING 0x0 ;  /* 0x0000000000007b1d */ /* 0x000fec0000010000 */
[----:B------:R-:W2:Y:S04]  /*151b0*/  LDL.LU R243, [R1+0x28] ;  /* 0x0000280001f37983 */ /* 0x000ea80000300800 */
[----:B----4-:R-:W-:Y:S01]  /*151c0*/  STSM.16.M88.4 [R0], R236 ;  /* 0x000000ec00007844 */ /* 0x010fe20000000200 */
[----:B------:R-:W-:Y:S06]  /*151d0*/  BAR.SYNC.DEFER_BLOCKING 0x0 ;  /* 0x0000000000007b1d */ /* 0x000fec0000010000 */
[----:B------:R-:W4:Y:S02]  /*151e0*/  LDS.128 R236, [R11] ;  /* 0x000000000bec7984 */ /* 0x000f240000000c00 */
[----:B------:R-:W-:Y:S06]  /*151f0*/  BAR.SYNC.DEFER_BLOCKING 0x0 ;  /* 0x0000000000007b1d */ /* 0x000fec0000010000 */
[----:B------:R0:W-:Y:S02]  /*15200*/  STSM.16.M88.4 [R0], R244 ;  /* 0x000000f400007844 */ /* 0x0001e40000000200 */
[----:B0-----:R-:W-:Y:S01]  /*15210*/  IMAD R0, R9, UR4, RZ ;  /* 0x0000000409007c24 */ /* 0x001fe2000f8e02ff */
[----:B------:R-:W-:Y:S01]  /*15220*/  ULDC.64 UR4, c[0x0][0x220] ;  /* 0x0000880000047ab9 */ /* 0x000fe20000000a00 */
[----:B------:R-:W4:Y:S01]  /*15230*/  LDL.LU R244, [R1+0x18] ;  /* 0x0000180001f47983 */ /* 0x000f220000300800 */
[----:B------:R-:W-:Y:S02]  /*15240*/  BAR.SYNC.DEFER_BLOCKING 0x0 ;  /* 0x0000000000007b1d */ /* 0x000fe40000010000 */
[----:B------:R-:W-:Y:S01]  /*15250*/  LEA R2, P1, R0, UR4, 0x1 ;  /* 0x0000000400027c11 */ /* 0x000fe2000f8208ff */
[----:B------:R-:W-:-:S03]  /*15260*/  IMAD R250, R250, 0x80, R0 ;  /* 0x00000080fafa7824 */ /* 0x000fc600078e0200 */
[----:B------:R-:W-:Y:S01]  /*15270*/  LEA.HI.X.SX32 R3, R0, UR5, 0x1, P1 ;  /* 0x0000000500037c11 */ /* 0x000fe200088f0eff */
[----:B------:R-:W-:Y:S02]  /*15280*/  ULDC UR4, c[0x0][0x248] ;  /* 0x0000920000047ab9 */ /* 0x000fe40000000800 */
[----:B------:R-:W-:Y:S01]  /*15290*/  IMAD R0, R8, UR4, RZ ;  /* 0x0000000408007c24 */ /* 0x000fe2000f8e02ff */
[----:B------:R-:W4:Y:S01]  /*152a0*/  LDL.LU R245, [R1+0x2c] ;  /* 0x00002c0001f57983 */ /* 0x000f220000300800 */
[----:B------:R-:W-:Y:S02]  /*152b0*/  ULDC.64 UR4, c[0x0][0x228] ;  /* 0x00008a0000047ab9 */ /* 0x000fe40000000a00 */
[----:B------:R-:W-:Y:S01]  /*152c0*/  IMAD.WIDE R248, R0, 0x2, R2 ;  /* 0x0000000200f87825 */ /* 0x000fe200078e0202 */
[----:B------:R-:W4:Y:S04]  /*152d0*/  LDL.LU R246, [R1+0x1c] ;  /* 0x00001c0001f67983 */ /* 0x000f280000300800 */
[----:B------:R-:W4:Y:S04]  /*152e0*/  LDL.LU R247, [R1] ;  /* 0x0000000001f77983 */ /* 0x000f280000300800 */
[----:B---3--:R0:W-:Y:S01]  /*152f0*/  @P0 STG.E.U16 desc[UR14][R248.64], R241 ;  /* 0x000000f1f8000986 */ /* 0x0081e2000c10150e */
[----:B------:R-:W-:-:S03]  /*15300*/  PRMT R252, R241, 0x7632, R252 ;  /* 0x00007632f1fc7816 */ /* 0x000fc600000000fc */
[----:B0-----:R-:W3:Y:S01]  /*15310*/  LDL.LU R241, [R1+0x24] ;  /* 0x0000240001f17983 */ /* 0x001ee20000300800 */
[----:B------:R-:W-:Y:S01]  /*15320*/  ISETP.GE.AND P0, PT, R8, UR7, PT ;  /* 0x0000000708007c0c */ /* 0x000fe2000bf06270 */
[----:B------:R-:W-:Y:S02]  /*15330*/  ULDC.64 UR6, c[0x0][0x220] ;  /* 0x0000880000067ab9 */ /* 0x000fe40000000a00 */
[----:B------:R-:W-:Y:S02]  /*15340*/  LEA R248, P1, R250, UR6, 0x1 ;  /* 0x00000006faf87c11 */ /* 0x000fe4000f8208ff */
[----:B------:R-:W-:Y:S01]  /*15350*/  ISETP.LT.AND P0, PT, R10, UR4, !P0 ;  /* 0x000000040a007c0c */ /* 0x000fe2000c701270 */
[----:B------:R-:W-:Y:S01]  /*15360*/  ULDC UR4, c[0x0][0x22c] ;  /* 0x00008b0000047ab9 */ /* 0x000fe20000000800 */
[----:B------:R-:W-:Y:S01]  /*15370*/  LEA.HI.X.SX32 R249, R250, UR7, 0x1, P1 ;  /* 0x00000007faf97c11 */ /* 0x000fe200088f0eff */
[----:B------:R-:W-:Y:S02]  /*15380*/  ULDC.64 UR6, c[0x0][0x228] ;  /* 0x00008a0000067ab9 */ /* 0x000fe40000000a00 */
[----:B------:R-:W-:-:S08]  /*15390*/  IMAD.WIDE R250, R0, 0x2, R248 ;  /* 0x0000000200fa7825 */ /* 0x000fd000078e02f8 */
[----:B------:R0:W-:Y:S02]  /*153a0*/  @P0 STG.E.U16 desc[UR14][R250.64], R252 ;  /* 0x000000fcfa000986 */ /* 0x0001e4000c10150e */
[----:B0-----:R-:W-:-:S05]  /*153b0*/  VIADD R250, R8, 0x1 ;  /* 0x0000000108fa7836 */ /* 0x001fca0000000000 */
[----:B------:R-:W-:Y:S01]  /*153c0*/  ISETP.GE.AND P0, PT, R250, UR4, PT ;  /* 0x00000004fa007c0c */ /* 0x000fe2000bf06270 */
[----:B------:R-:W-:-:S03]  /*153d0*/  ULDC UR4, c[0x0][0x248] ;  /* 0x0000920000047ab9 */ /* 0x000fc60000000800 */
[----:B------:R-:W-:Y:S01]  /*153e0*/  ISETP.LT.AND P1, PT, R9, UR6, !P0 ;  /* 0x0000000609007c0c */ /* 0x000fe2000c721270 */
[----:B------:R-:W-:Y:S01]  /*153f0*/  VIADD R0, R0, UR4 ;  /* 0x0000000400007c36 */ /* 0x000fe20008000000 */
[----:B------:R-:W-:Y:S01]  /*15400*/  ISETP.LT.AND P0, PT, R10, UR10, !P0 ;  /* 0x0000000a0a007c0c */ /* 0x000fe2000c701270 */
[----:B------:R-:W-:Y:S01]  /*15410*/  ULDC UR4, c[0x0][0x22c] ;  /* 0x00008b0000047ab9 */ /* 0x000fe20000000800 */
[----:B------:R-:W-:Y:S01]  /*15420*/  ULDC UR6, c[0x0][0x22c] ;  /* 0x00008b0000067ab9 */ /* 0x000fe20000000800 */
[----:B------:R-:W-:Y:S01]  /*15430*/  IMAD.WIDE R250, R0, 0x2, R2 ;  /* 0x0000000200fa7825 */ /* 0x000fe200078e0202 */
[----:B------:R-:W-:-:S07]  /*15440*/  ULDC UR10, c[0x0][0x228] ;  /* 0x00008a00000a7ab9 */ /* 0x000fce0000000800 */
[----:B--2---:R0:W-:Y:S02]  /*15450*/  @P1 STG.E.U16 desc[UR14][R250.64], R240 ;  /* 0x000000f0fa001986 */ /* 0x0041e4000c10150e */
[----:B0-----:R-:W-:Y:S02]  /*15460*/  IMAD.MOV.U32 R251, RZ, RZ, R240 ;  /* 0x000000fffffb7224 */ /* 0x001fe400078e00f0 */
[----:B------:R-:W2:Y:S03]  /*15470*/  LDL.LU R240, [R1+0xa04] ;  /* 0x000a040001f07983 */ /* 0x000ea60000300800 */
[----:B------:R-:W-:Y:S01]  /*15480*/  PRMT R252, R251, 0x7632, R252 ;  /* 0x00007632fbfc7816 */ /* 0x000fe200000000fc */
[----:B------:R-:W-:-:S05]  /*15490*/  IMAD.WIDE R250, R0, 0x2, R248 ;  /* 0x0000000200fa7825 */ /* 0x000fca00078e02f8 */
        /* <DEDUP_REMOVED lines=11> */
[----:B---3--:R0:W-:Y:S02]  /*15550*/  @P1 STG.E.U16 desc[UR14][R250.64], R241 ;  /* 0x000000f1fa001986 */ /* 0x0081e4000c10150e */
[----:B0-----:R-:W-:Y:S02]  /*15560*/  IMAD.MOV.U32 R251, RZ, RZ, R241 ;  /* 0x000000fffffb7224 */ /* 0x001fe400078e00f1 */
[----:B------:R-:W3:Y:S03]  /*15570*/  LDL.LU R241, [R1+0xa00] ;  /* 0x000a000001f17983 */ /* 0x000ee60000300800 */
        /* <DEDUP_REMOVED lines=10> */
[----:B------:R-:W-:Y:S01]  /*15620*/  PRMT R252, R242, 0x7632, R252 ;  /* 0x00007632f2fc7816 */ /* 0x000fe200000000fc */
[----:B------:R-:W-:Y:S01]  /*15630*/  IMAD.WIDE R250, R0, 0x2, R2 ;  /* 0x0000000200fa7825 */ /* 0x000fe200078e0202 */
[----:B------:R-:W-:-:S07]  /*15640*/  ULDC UR12, c[0x0][0x228] ;  /* 0x00008a00000c7ab9 */ /* 0x000fce0000000800 */
[----:B------:R0:W-:Y:S02]  /*15650*/  @P1 STG.E.U16 desc[UR14][R250.64], R242 ;  /* 0x000000f2fa001986 */ /* 0x0001e4000c10150e */
[----:B0-----:R-:W-:Y:S02]  /*15660*/  IMAD.WIDE R250, R0, 0x2, R248 ;  /* 0x0000000200fa7825 */ /* 0x001fe400078e02f8 */
[----:B------:R-:W3:Y:S04]  /*15670*/  LDL.LU R242, [R1+0x9fc] ;  /* 0x0009fc0001f27983 */ /* 0x000ee80000300800 */
        /* <DEDUP_REMOVED lines=20> */
[----:B----4-:R-:W-:Y:S01]  /*157c0*/  PRMT R252, R244, 0x7632, R252 ;  /* 0x00007632f4fc7816 */ /* 0x010fe200000000fc */
[----:B------:R-:W-:Y:S02]  /*157d0*/  ULDC UR4, c[0x0][0x22c] ;  /* 0x00008b0000047ab9 */ /* 0x000fe40000000800 */
[----:B------:R-:W-:-:S08]  /*157e0*/  IMAD.WIDE R250, R0, 0x2, R2 ;  /* 0x0000000200fa7825 */ /* 0x000fd000078e0202 */
[----:B------:R0:W-:Y:S04]  /*157f0*/  @P1 STG.E.U16 desc[UR14][R250.64], R244 ;  /* 0x000000f4fa001986 */ /* 0x0001e8000c10150e */
[----:B0-----:R-:W4:Y:S01]  /*15800*/  LDL.LU R244, [R1+0x9f4] ;  /* 0x0009f40001f47983 */ /* 0x001f220000300800 */
[----:B------:R-:W-:Y:S01]  /*15810*/  ISETP.LT.AND P0, PT, R10, UR26, !P0 ;  /* 0x0000001a0a007c0c */ /* 0x000fe2000c701270 */
[----:B------:R-:W-:-:S12]  /*15820*/  IMAD.WIDE R250, R0, 0x2, R248 ;  /* 0x0000000200fa7825 */ /* 0x000fd800078e02f8 */
[----:B------:R0:W-:Y:S02]  /*15830*/  @P0 STG.E.U16 desc[UR14][R250.64], R252 ;  /* 0x000000fcfa000986 */ /* 0x0001e4000c10150e */
[----:B0-----:R-:W-:-:S05]  /*15840*/  VIADD R250, R8, 0x6 ;  /* 0x0000000608fa7836 */ /* 0x001fca0000000000 */
[----:B------:R-:W-:Y:S01]  /*15850*/  ISETP.GE.AND P0, PT, R250, UR4, PT ;  /* 0x00000004fa007c0c */ /* 0x000fe2000bf06270 */
[----:B------:R-:W-:-:S03]  /*15860*/  ULDC UR4, c[0x0][0x248] ;  /* 0x0000920000047ab9 */ /* 0x000fc60000000800 */
[----:B------:R-:W-:Y:S01]  /*15870*/  ISETP.LT.AND P1, PT, R9, UR28, !P0 ;  /* 0x0000001c09007c0c */ /* 0x000fe2000c721270 */
[----:B------:R-:W-:Y:S01]  /*15880*/  VIADD R0, R0, UR4 ;  /* 0x0000000400007c36 */ /* 0x000fe20008000000 */
[----:B------:R-:W-:Y:S02]  /*15890*/  ULDC UR4, c[0x0][0x228] ;  /* 0x00008a0000047ab9 */ /* 0x000fe40000000800 */
[----:B------:R-:W-:Y:S01]  /*158a0*/  ISETP.LT.AND P0, PT, R10, UR4, !P0 ;  /* 0x000000040a007c0c */ /* 0x000fe2000c701270 */
[----:B------:R-:W-:Y:S01]  /*158b0*/  IMAD.WIDE R250, R0, 0x2, R2 ;  /* 0x0000000200fa7825 */ /* 0x000fe200078e0202 */
[----:B------:R-:W-:Y:S01]  /*158c0*/  PRMT R252, R245, 0x7632, R252 ;  /* 0x00007632f5fc7816 */ /* 0x000fe200000000fc */
[----:B------:R-:W-:-:S06]  /*158d0*/  ULDC UR4, c[0x0][0x22c] ;  /* 0x00008b0000047ab9 */ /* 0x000fcc0000000800 */
[----:B------:R0:W-:Y:S02]  /*158e0*/  @P1 STG.E.U16 desc[UR14][R250.64], R245 ;  /* 0x000000f5fa001986 */ /* 0x0001e4000c10150e */
[----:B0-----:R-:W-:Y:S02]  /*158f0*/  IMAD.WIDE R250, R0, 0x2, R248 ;  /* 0x0000000200fa7825 */ /* 0x001fe400078e02f8 */
[----:B------:R-:W2:Y:S04]  /*15900*/  LDL.LU R245, [R1+0x9f0] ;  /* 0x0009f00001f57983 */ /* 0x000ea80000300800 */
[----:B------:R0:W-:Y:S02]  /*15910*/  @P0 STG.E.U16 desc[UR14][R250.64], R252 ;  /* 0x000000fcfa000986 */ /* 0x0001e4000c10150e */
[----:B0-----:R-:W-:-:S05]  /*15920*/  VIADD R250, R8, 0x7 ;  /* 0x0000000708fa7836 */ /* 0x001fca0000000000 */
[----:B------:R-:W-:Y:S01]  /*15930*/  ISETP.GE.AND P0, PT, R250, UR4, PT ;  /* 0x00000004fa007c0c */ /* 0x000fe2000bf06270 */
[----:B------:R-:W-:-:S03]  /*15940*/  ULDC UR4, c[0x0][0x228] ;  /* 0x00008a0000047ab9 */ /* 0x000fc60000000800 */
[----:B------:R-:W-:Y:S01]  /*15950*/  ISETP.LT.AND P1, PT, R9, UR4, !P0 ;  /* 0x0000000409007c0c */ /* 0x000fe2000c721270 */
[----:B------:R-:W-:Y:S02]  /*15960*/  ULDC UR4, c[0x0][0x248] ;  /* 0x0000920000047ab9 */ /* 0x000fe40000000800 */
[----:B------:R-:W-:Y:S01]  /*15970*/  VIADD R0, R0, UR4 ;  /* 0x0000000400007c36 */ /* 0x000fe20008000000 */
[----:B------:R-:W-:Y:S02]  /*15980*/  ULDC UR4, c[0x0][0x228] ;  /* 0x00008a0000047ab9 */ /* 0x000fe40000000800 */
[----:B------:R-:W-:Y:S01]  /*15990*/  ISETP.LT.AND P0, PT, R10, UR4, !P0 ;  /* 0x000000040a007c0c */ /* 0x000fe2000c701270 */
[----:B------:R-:W-:Y:S01]  /*159a0*/  IMAD.WIDE R250, R0, 0x2, R2 ;  /* 0x0000000200fa7825 */ /* 0x000fe200078e0202 */
[----:B------:R-:W-:Y:S01]  /*159b0*/  PRMT R252, R246, 0x7632, R252 ;  /* 0x00007632f6fc7816 */ /* 0x000fe200000000fc */
[----:B------:R-:W-:-:S04]  /*159c0*/  ULDC UR4, c[0x0][0x22c] ;  /* 0x00008b0000047ab9 */ /* 0x000fc80000000800 */
        /* <DEDUP_REMOVED lines=28> */
[----:B------:R-:W-:-:S03]  /*15b90*/  ULDC UR4, c[0x0][0x22c] ;  /* 0x00008b0000047ab9 */ /* 0x000fc60000000800 */
[----:B------:R-:W-:Y:S02]  /*15ba0*/  VIADD R252, R8, 0xa ;  /* 0x0000000a08fc7836 */ /* 0x000fe40000000000 */
[----:B----4-:R0:W-:Y:S02]  /*15bb0*/  @P1 STG.E.U16 desc[UR14][R250.64], R244 ;  /* 0x000000f4fa001986 */ /* 0x0101e4000c10150e */
[----:B0-----:R-:W-:Y:S01]  /*15bc0*/  PRMT R244, R244, 0x7632, R244 ;  /* 0x00007632f4f47816 */ /* 0x001fe200000000f4 */
[----:B------:R-:W-:-:S05]  /*15bd0*/  IMAD.WIDE R250, R0, 0x2, R248 ;  /* 0x0000000200fa7825 */ /* 0x000fca00078e02f8 */
[----:B------:R0:W-:Y:S01]  /*15be0*/  @P0 STG.E.U16 desc[UR14][R250.64], R244 ;  /* 0x000000f4fa000986 */ /* 0x0001e2000c10150e */
[----:B------:R-:W-:Y:S01]  /*15bf0*/  ISETP.GE.AND P0, PT, R252, UR4, PT ;  /* 0x00000004fc007c0c */ /* 0x000fe2000bf06270 */
[----:B------:R-:W-:Y:S02]  /*15c00*/  ULDC UR4, c[0x0][0x228] ;  /* 0x00008a0000047ab9 */ /* 0x000fe40000000800 */
[----:B------:R-:W4:Y:S01]  /*15c10*/  LDL.LU R252, [R1+0x4] ;  /* 0x0000040001fc7983 */ /* 0x000f220000300800 */
[----:B------:R-:W-:Y:S01]  /*15c20*/  ISETP.LT.AND P1, PT, R9, UR4, !P0 ;  /* 0x0000000409007c0c */ /* 0x000fe2000c721270 */
[----:B------:R-:W-:Y:S02]  /*15c30*/  ULDC UR4, c[0x0][0x248] ;  /* 0x0000920000047ab9 */ /* 0x000fe40000000800 */
[----:B------:R-:W-:Y:S01]  /*15c40*/  VIADD R0, R0, UR4 ;  /* 0x0000000400007c36 */ /* 0x000fe20008000000 */
[----:B------:R-:W-:Y:S02]  /*15c50*/  ULDC UR4, c[0x0][0x228] ;  /* 0x00008a0000047ab9 */ /* 0x000fe40000000800 */
[----:B------:R-:W-:Y:S01]  /*15c60*/  ISETP.LT.AND P0, PT, R10, UR4, !P0 ;  /* 0x000000040a007c0c */ /* 0x000fe2000c701270 */
[----:B0-----:R-:W-:Y:S01]  /*15c70*/  IMAD.WIDE R250, R0, 0x2, R2 ;  /* 0x0000000200fa7825 */ /* 0x001fe200078e0202 */
[----:B------:R-:W-:-:S05]  /*15c80*/  ULDC UR4, c[0x0][0x22c] ;  /* 0x00008b0000047ab9 */ /* 0x000fca0000000800 */
[----:B----4-:R0:W-:Y:S01]  /*15c90*/  @P1 STG.E.U16 desc[UR14][R250.64], R252 ;  /* 0x000000fcfa001986 */ /* 0x0101e2000c10150e */
[----:B------:R-:W-:Y:S01]  /*15ca0*/  PRMT R244, R252, 0x7632, R244 ;  /* 0x00007632fcf47816 */ /* 0x000fe200000000f4 */
[----:B0-----:R-:W-:-:S04]  /*15cb0*/  IMAD.WIDE R250, R0, 0x2, R248 ;  /* 0x0000000200fa7825 */ /* 0x001fc800078e02f8 */
[----:B------:R-:W-:Y:S01]  /*15cc0*/  VIADD R252, R8, 0xb ;  /* 0x0000000b08fc7836 */ /* 0x000fe20000000000 */
[----:B------:R0:W-:Y:S04]  /*15cd0*/  @P0 STG.E.U16 desc[UR14][R250.64], R244 ;  /* 0x000000f4fa000986 */ /* 0x0001e8000c10150e */
[----:B------:R-:W-:Y:S01]  /*15ce0*/  ISETP.GE.AND P0, PT, R252, UR4, PT ;  /* 0x00000004fc007c0c */ /* 0x000fe2000bf06270 */
[----:B------:R-:W-:-:S03]  /*15cf0*/  ULDC UR4, c[0x0][0x228] ;  /* 0x00008a0000047ab9 */ /* 0x000fc60000000800 */
[----:B------:R-:W-:Y:S01]  /*15d00*/  ISETP.LT.AND P1, PT, R9, UR4, !P0 ;  /* 0x0000000409007c0c */ /* 0x000fe2000c721270 */
[----:B------:R-:W-:Y:S02]  /*15d10*/  ULDC UR4, c[0x0][0x248] ;  /* 0x0000920000047ab9 */ /* 0x000fe40000000800 */
[----:B------:R-:W-:Y:S01]  /*15d20*/  VIADD R0, R0, UR4 ;  /* 0x0000000400007c36 */ /* 0x000fe20008000000 */
[----:B------:R-:W-:-:S03]  /*15d30*/  ULDC UR4, c[0x0][0x228] ;  /* 0x00008a0000047ab9 */ /* 0x000fc60000000800 */
[----:B0-----:R-:W-:-:S06]  /*15d40*/  IMAD.WIDE R250, R0, 0x2, R2 ;  /* 0x0000000200fa7825 */ /* 0x001fcc00078e0202 */
[----:B--2---:R0:W-:Y:S04]  /*15d50*/  @P1 STG.E.U16 desc[UR14][R250.64], R245 ;  /* 0x000000f5fa001986 */ /* 0x0041e8000c10150e */
[----:B0-----:R-:W2:Y:S01]  /*15d60*/  LDL.LU R251, [R1+0x8] ;  /* 0x0000080001fb7983 */ /* 0x001ea20000300800 */
[----:B------:R-:W-:Y:S01]  /*15d70*/  ISETP.LT.AND P0, PT, R10, UR4, !P0 ;  /* 0x000000040a007c0c */ /* 0x000fe2000c701270 */
[----:B------:R-:W-:Y:S01]  /*15d80*/  VIADD R252, R8, 0xc ;  /* 0x0000000c08fc7836 */ /* 0x000fe20000000000 */
[----:B------:R-:W-:Y:S01]  /*15d90*/  PRMT R250, R245, 0x7632, R250 ;  /* 0x00007632f5fa7816 */ /* 0x000fe200000000fa */
[----:B------:R-:W-:Y:S01]  /*15da0*/  IMAD.WIDE R244, R0, 0x2, R248 ;  /* 0x0000000200f47825 */ /* 0x000fe200078e02f8 */
[----:B------:R-:W-:-:S09]  /*15db0*/  ULDC UR4, c[0x0][0x22c] ;  /* 0x00008b0000047ab9 */ /* 0x000fd20000000800 */
[----:B------:R0:W-:Y:S01]  /*15dc0*/  @P0 STG.E.U16 desc[UR14][R244.64], R250 ;  /* 0x000000faf4000986 */ /* 0x0001e2000c10150e */
[----:B------:R-:W-:Y:S01]  /*15dd0*/  ISETP.GE.AND P0, PT, R252, UR4, PT ;  /* 0x00000004fc007c0c */ /* 0x000fe2000bf06270 */
[----:B------:R-:W-:-:S03]  /*15de0*/  ULDC UR4, c[0x0][0x228] ;  /* 0x00008a0000047ab9 */ /* 0x000fc60000000800 */
[----:B------:R-:W-:Y:S01]  /*15df0*/  ISETP.LT.AND P1, PT, R9, UR4, !P0 ;  /* 0x0000000409007c0c */ /* 0x000fe2000c721270 */
[----:B------:R-:W-:Y:S02]  /*15e00*/  ULDC UR4, c[0x0][0x248] ;  /* 0x0000920000047ab9 */ /* 0x000fe40000000800 */
[----:B------:R-:W-:Y:S01]  /*15e10*/  VIADD R0, R0, UR4 ;  /* 0x0000000400007c36 */ /* 0x000fe20008000000 */
[----:B------:R-:W-:Y:S02]  /*15e20*/  ULDC UR4, c[0x0][0x228] ;  /* 0x00008a0000047ab9 */ /* 0x000fe40000000800 */
[----:B------:R-:W-:Y:S01]  /*15e30*/  ISETP.LT.AND P0, PT, R10, UR4, !P0 ;  /* 0x000000040a007c0c */ /* 0x000fe2000c701270 */
[----:B0-----:R-:W-:Y:S01]  /*15e40*/  IMAD.WIDE R244, R0, 0x2, R2 ;  /* 0x0000000200f47825 */ /* 0x001fe200078e0202 */
[----:B------:R-:W-:-:S03]  /*15e50*/  ULDC UR4, c[0x0][0x22c] ;  /* 0x00008b0000047ab9 */ /* 0x000fc60000000800 */
[----:B------:R-:W-:Y:S02]  /*15e60*/  VIADD R250, R8, 0xd ;  /* 0x0000000d08fa7836 */ /* 0x000fe40000000000 */
[----:B--2---:R0:W-:Y:S01]  /*15e70*/  @P1 STG.E.U16 desc[UR14][R244.64], R251 ;  /* 0x000000fbf4001986 */ /* 0x0041e2000c10150e */
[----:B------:R-:W-:Y:S01]  /*15e80*/  PRMT R252, R251, 0x7632, R252 ;  /* 0x00007632fbfc7816 */ /* 0x000fe200000000fc */
[----:B0-----:R-:W-:-:S05]  /*15e90*/  IMAD.WIDE R244, R0, 0x2, R248 ;  /* 0x0000000200f47825 */ /* 0x001fca00078e02f8 */
[----:B------:R0:W-:Y:S04]  /*15ea0*/  @P0 STG.E.U16 desc[UR14][R244.64], R252 ;  /* 0x000000fcf4000986 */ /* 0x0001e8000c10150e */
[----:B0-----:R-:W2:Y:S01]  /*15eb0*/  LDL.LU R252, [R1+0xc] ;  /* 0x00000c0001fc7983 */ /* 0x001ea20000300800 */
        /* <DEDUP_REMOVED lines=8> */
[----:B---3--:R-:W-:Y:S01]  /*15f40*/  PRMT R250, R246, 0x7632, R250 ;  /* 0x00007632f6fa7816 */ /* 0x008fe200000000fa */
[----:B------:R-:W-:Y:S02]  /*15f50*/  ULDC UR4, c[0x0][0x22c] ;  /* 0x00008b0000047ab9 */ /* 0x000fe40000000800 */
[----:B------:R-:W-:-:S02]  /*15f60*/  VIADD R0, R8, 0xe ;  /* 0x0000000e08007836 */ /* 0x000fc40000000000 */
[----:B------:R0:W-:Y:S02]  /*15f70*/  @P1 STG.E.U16 desc[UR14][R244.64], R246 ;  /* 0x000000f6f4001986 */ /* 0x0001e4000c10150e */
[----:B0-----:R-:W-:-:S05]  /*15f80*/  IMAD.WIDE R244, R251, 0x2, R248 ;  /* 0x00000002fbf47825 */ /* 0x001fca00078e02f8 */
        /* <DEDUP_REMOVED lines=24> */
[----:B------:R-:W-:Y:S02]  /*16110*/  IMAD.WIDE R250, R246, 0x2, R248 ;  /* 0x00000002f6fa7825 */ /* 0x000fe400078e02f8 */
[----:B------:R0:W-:Y:S02]  /*16120*/  @P1 STG.E.U16 desc[UR14][R244.64], R247 ;  /* 0x000000f7f4001986 */ /* 0x0001e4000c10150e */
[----:B------:R-:W-:Y:S01]  /*16130*/  VIADD R0, R8, 0x10 ;  /* 0x0000001008007836 */ /* 0x000fe20000000000 */
[----:B0-----:R-:W-:-:S05]  /*16140*/  PRMT R245, R247, 0x7632, R245 ;  /* 0x00007632f7f57816 */ /* 0x001fca00000000f5 */
        /* <DEDUP_REMOVED lines=22> */
[C---:B0-----:R-:W-:Y:S01]  /*162b0*/  IMAD.WIDE R244, R251.reuse, 0x2, R2 ;  /* 0x00000002fbf47825 */ /* 0x041fe200078e0202 */
[----:B------:R-:W-:Y:S01]  /*162c0*/  PRMT R240, R100, 0x7632, R240 ;  /* 0x0000763264f07816 */ /* 0x000fe200000000f0 */
[----:B------:R-:W-:Y:S02]  /*162d0*/  ULDC UR4, c[0x0][0x22c] ;  /* 0x00008b0000047ab9 */ /* 0x000fe40000000800 */
[----:B------:R-:W-:-:S04]  /*162e0*/  IMAD.WIDE R246, R251, 0x2, R248 ;  /* 0x00000002fbf67825 */ /* 0x000fc800078e02f8 */
[----:B------:R-:W-:Y:S01]  /*162f0*/  VIADD R0, R8, 0x12 ;  /* 0x0000001208007836 */ /* 0x000fe20000000000 */
[----:B------:R0:W-:Y:S04]  /*16300*/  @P1 STG.E.U16 desc[UR14][R244.64], R100 ;  /* 0x00000064f4001986 */ /* 0x0001e8000c10150e */
        /* <DEDUP_REMOVED lines=9> */
[----:B------:R-:W-:Y:S01]  /*163a0*/  PRMT R100, R241, 0x7632, R100 ;  /* 0x00007632f1647816 */ /* 0x000fe20000000064 */
[----:B------:R-:W-:Y:S02]  /*163b0*/  ULDC UR4, c[0x0][0x22c] ;  /* 0x00008b0000047ab9 */ /* 0x000fe40000000800 */
[----:B--2---:R-:W-:-:S04]  /*163c0*/  IMAD.WIDE R246, R251, 0x2, R248 ;  /* 0x00000002fbf67825 */ /* 0x004fc800078e02f8 */
        /* <DEDUP_REMOVED lines=11> */
[----:B--2---:R-:W-:Y:S01]  /*16480*/  PRMT R100, R101, 0x7632, R100 ;  /* 0x0000763265647816 */ /* 0x004fe20000000064 */
        /* <DEDUP_REMOVED lines=10> */
[----:B------:R-:W-:Y:S01]  /*16530*/  ULDC UR4, c[0x0][0x228] ;  /* 0x00008a0000047ab9 */ /* 0x000fe20000000800 */
[----:B------:R-:W-:Y:S01]  /*16540*/  VIADD R0, R8, 0x15 ;  /* 0x0000001508007836 */ /* 0x000fe20000000000 */
[----:B------:R-:W-:Y:S01]  /*16550*/  ISETP.LT.AND P1, PT, R10, UR4, !P0 ;  /* 0x000000040a007c0c */ /* 0x000fe2000c721270 */
[C---:B0-----:R-:W-:Y:S01]  /*16560*/  IMAD.WIDE R240, R251.reuse, 0x2, R2 ;  /* 0x00000002fbf07825 */ /* 0x041fe200078e0202 */
[----:B------:R-:W-:Y:S02]  /*16570*/  ULDC UR4, c[0x0][0x22c] ;  /* 0x00008b0000047ab9 */ /* 0x000fe40000000800 */
[----:B------:R-:W-:Y:S01]  /*16580*/  ISETP.GE.AND P0, PT, R0, UR4, PT ;  /* 0x0000000400007c0c */ /* 0x000fe2000bf06270 */
[----:B------:R-:W-:Y:S01]  /*16590*/  ULDC UR4, c[0x0][0x228] ;  /* 0x00008a0000047ab9 */ /* 0x000fe20000000800 */
[----:B--2---:R-:W-:Y:S01]  /*165a0*/  IMAD.WIDE R100, R251, 0x2, R248 ;  /* 0x00000002fb647825 */ /* 0x004fe200078e02f8 */
[----:B------:R0:W-:Y:S01]  /*165b0*/  @P2 STG.E.U16 desc[UR14][R240.64], R242 ;  /* 0x000000f2f0002986 */ /* 0x0001e2000c10150e */
[----:B------:R-:W-:Y:S01]  /*165c0*/  ISETP.LT.AND P2, PT, R9, UR4, !P0 ;  /* 0x0000000409007c0c */ /* 0x000fe2000c741270 */
[----:B------:R-:W-:Y:S01]  /*165d0*/  ULDC UR4, c[0x0][0x248] ;  /* 0x0000920000047ab9 */ /* 0x000fe20000000800 */
[----:B------:R-:W-:-:S02]  /*165e0*/  VIADD R0, R8, 0x16 ;  /* 0x0000001608007836 */ /* 0x000fc40000000000 */
[----:B------:R-:W-:Y:S01]  /*165f0*/  VIADD R251, R251, UR4 ;  /* 0x00000004fbfb7c36 */ /* 0x000fe20008000000 */
[----:B------:R-:W-:Y:S01]  /*16600*/  ULDC UR4, c[0x0][0x228] ;  /* 0x00008a0000047ab9 */ /* 0x000fe20000000800 */
[----:B0-----:R-:W-:-:S05]  /*16610*/  PRMT R241, R242, 0x7632, R241 ;  /* 0x00007632f2f17816 */ /* 0x001fca00000000f1 */
[----:B------:R0:W-:Y:S01]  /*16620*/  @P1 STG.E.U16 desc[UR14][R100.64], R241 ;  /* 0x000000f164001986 */ /* 0x0001e2000c10150e */
[----:B------:R-:W-:Y:S01]  /*16630*/  ISETP.LT.AND P1, PT, R10, UR4, !P0 ;  /* 0x000000040a007c0c */ /* 0x000fe2000c721270 */
[----:B------:R-:W-:Y:S02]  /*16640*/  ULDC UR4, c[0x0][0x22c] ;  /* 0x00008b0000047ab9 */ /* 0x000fe40000000800 */
[----:B------:R-:W-:Y:S01]  /*16650*/  ISETP.GE.AND P0, PT, R0, UR4, PT ;  /* 0x0000000400007c0c */ /* 0x000fe2000bf06270 */
[----:B------:R-:W-:Y:S01]  /*16660*/  ULDC UR4, c[0x0][0x228] ;  /* 0x00008a0000047ab9 */ /* 0x000fe20000000800 */
[----:B------:R-:W-:Y:S02]  /*16670*/  VIADD R0, R8, 0x18 ;  /* 0x0000001808007836 */ /* 0x000fe40000000000 */
[----:B0-----:R-:W-:Y:S01]  /*16680*/  IMAD.WIDE R240, R251, 0x2, R2 ;  /* 0x00000002fbf07825 */ /* 0x001fe200078e0202 */
[----:B------:R-:W-:Y:S02]  /*16690*/  PRMT R101, R102, 0x7632, R101 ;  /* 0x0000763266657816 */ /* 0x000fe40000000065 */
[----:B------:R-:W-:Y:S01]  /*166a0*/  ISETP.LT.AND P6, PT, R9, UR4, !P0 ;  /* 0x0000000409007c0c */ /* 0x000fe2000c7c1270 */
[----:B------:R-:W-:Y:S01]  /*166b0*/  ULDC UR4, c[0x0][0x248] ;  /* 0x0000920000047ab9 */ /* 0x000fe20000000800 */
[----:B------:R0:W-:Y:S01]  /*166c0*/  @P2 STG.E.U16 desc[UR14][R240.64], R102 ;  /* 0x00000066f0002986 */ /* 0x0001e2000c10150e */
[----:B------:R-:W-:Y:S01]  /*166d0*/  IMAD.WIDE R244, R251, 0x2, R248 ;  /* 0x00000002fbf47825 */ /* 0x000fe200078e02f8 */
[----:B------:R-:W-:Y:S01]  /*166e0*/  ISETP.GE.AND P4, PT, R0, UR6, PT ;  /* 0x0000000600007c0c */ /* 0x000fe2000bf86270 */
[----:B------:R-:W-:-:S02]  /*166f0*/  ULDC UR6, c[0x0][0x22c] ;  /* 0x00008b0000067ab9 */ /* 0x000fc40000000800 */
[----:B------:R-:W-:Y:S01]  /*16700*/  VIADD R251, R251, UR4 ;  /* 0x00000004fbfb7c36 */ /* 0x000fe20008000000 */
[----:B------:R-:W-:Y:S01]  /*16710*/  ULDC UR4, c[0x0][0x22c] ;  /* 0x00008b0000047ab9 */ /* 0x000fe20000000800 */
[C---:B------:R-:W-:Y:S02]  /*16720*/  VIADD R0, R8.reuse, 0x19 ;  /* 0x0000001908007836 */ /* 0x040fe40000000000 */
[----:B0-----:R-:W-:Y:S01]  /*16730*/  VIADD R102, R8, 0x17 ;  /* 0x0000001708667836 */ /* 0x001fe20000000000 */
[----:B------:R0:W-:Y:S01]  /*16740*/  @P1 STG.E.U16 desc[UR14][R244.64], R101 ;  /* 0x00000065f4001986 */ /* 0x0001e2000c10150e */
[----:B------:R-:W-:Y:S01]  /*16750*/  ISETP.LT.AND P2, PT, R10, UR8, !P0 ;  /* 0x000000080a007c0c */ /* 0x000fe2000c741270 */
[----:B------:R-:W-:Y:S02]  /*16760*/  IMAD.WIDE R240, R251, 0x2, R248 ;  /* 0x00000002fbf07825 */ /* 0x000fe400078e02f8 */
[----:B------:R-:W-:Y:S01]  /*16770*/  ISETP.GE.AND P5, PT, R102, UR4, PT ;  /* 0x0000000466007c0c */ /* 0x000fe2000bfa6270 */
[----:B------:R-:W-:Y:S01]  /*16780*/  ULDC UR4, c[0x0][0x228] ;  /* 0x00008a0000047ab9 */ /* 0x000fe20000000800 */
[----:B------:R-:W-:Y:S01]  /*16790*/  ISETP.GE.AND P1, PT, R0, UR6, PT ;  /* 0x0000000600007c0c */ /* 0x000fe2000bf26270 */
[----:B------:R-:W-:Y:S01]  /*167a0*/  ULDC UR6, c[0x0][0x228] ;  /* 0x00008a0000067ab9 */ /* 0x000fe20000000800 */
[----:B------:R-:W-:Y:S01]  /*167b0*/  ISETP.LT.AND P0, PT, R9, UR4, !P5 ;  /* 0x0000000409007c0c */ /* 0x000fe2000ef01270 */
[----:B------:R-:W-:Y:S01]  /*167c0*/  ULDC UR4, c[0x0][0x248] ;  /* 0x0000920000047ab9 */ /* 0x000fe20000000800 */
[----:B------:R-:W-:Y:S01]  /*167d0*/  ULDC UR8, c[0x0][0x228] ;  /* 0x00008a0000087ab9 */ /* 0x000fe20000000800 */
[----:B0-----:R-:W-:Y:S01]  /*167e0*/  IMAD.WIDE R100, R251, 0x2, R2 ;  /* 0x00000002fb647825 */ /* 0x001fe200078e0202 */
[----:B------:R-:W-:Y:S01]  /*167f0*/  ISETP.LT.AND P5, PT, R10, UR6, !P5 ;  /* 0x000000060a007c0c */ /* 0x000fe2000efa1270 */
[----:B------:R-:W-:-:S02]  /*16800*/  ULDC UR6, c[0x0][0x22c] ;  /* 0x00008b0000067ab9 */ /* 0x000fc40000000800 */
[----:B------:R-:W-:Y:S01]  /*16810*/  VIADD R251, R251, UR4 ;  /* 0x00000004fbfb7c36 */ /* 0x000fe20008000000 */
[----:B------:R0:W-:Y:S01]  /*16820*/  @P6 STG.E.U16 desc[UR14][R100.64], R243 ;  /* 0x000000f364006986 */ /* 0x0001e2000c10150e */
[----:B------:R-:W-:Y:S01]  /*16830*/  ISETP.LT.AND P6, PT, R9, UR8, !P4 ;  /* 0x0000000809007c0c */ /* 0x000fe2000e7c1270 */
[----:B------:R-:W-:Y:S01]  /*16840*/  ULDC UR4, c[0x0][0x248] ;  /* 0x0000920000047ab9 */ /* 0x000fe20000000800 */
[----:B------:R-:W-:Y:S01]  /*16850*/  PRMT R102, R243, 0x7632, R102 ;  /* 0x00007632f3667816 */ /* 0x000fe20000000066 */
[----:B------:R-:W-:Y:S01]  /*16860*/  VIADD R245, R251, UR4 ;  /* 0x00000004fbf57c36 */ /* 0x000fe20008000000 */
[----:B------:R-:W-:Y:S01]  /*16870*/  PRMT R244, R103, 0x7632, R244 ;  /* 0x0000763267f47816 */ /* 0x000fe200000000f4 */
[----:B------:R-:W-:Y:S01]  /*16880*/  VIADD R0, R8, 0x1b ;  /* 0x0000001b08007836 */ /* 0x000fe20000000000 */
[----:B------:R-:W-:Y:S01]  /*16890*/  ULDC UR8, c[0x0][0x228] ;  /* 0x00008a0000087ab9 */ /* 0x000fe20000000800 */
[----:B------:R2:W-:Y:S01]  /*168a0*/  @P2 STG.E.U16 desc[UR14][R240.64], R102 ;  /* 0x00000066f0002986 */ /* 0x0005e2000c10150e */
[----:B------:R-:W-:Y:S01]  /*168b0*/  ULDC UR4, c[0x0][0x22c] ;  /* 0x00008b0000047ab9 */ /* 0x000fe20000000800 */
[----:B0-----:R-:W-:-:S04]  /*168c0*/  IMAD.WIDE R242, R251, 0x2, R2 ;  /* 0x00000002fbf27825 */ /* 0x001fc800078e0202 */
[----:B------:R-:W-:Y:S01]  /*168d0*/  IMAD.WIDE R100, R251, 0x2, R248 ;  /* 0x00000002fb647825 */ /* 0x000fe200078e02f8 */
[----:B------:R0:W-:Y:S01]  /*168e0*/  @P0 STG.E.U16 desc[UR14][R242.64], R103 ;  /* 0x00000067f2000986 */ /* 0x0001e2000c10150e */
[----:B------:R-:W-:Y:S01]  /*168f0*/  ISETP.GE.AND P0, PT, R0, UR6, PT ;  /* 0x0000000600007c0c */ /* 0x000fe2000bf06270 */
[----:B------:R-:W-:Y:S01]  /*16900*/  ULDC UR6, c[0x0][0x228] ;  /* 0x00008a0000067ab9 */ /* 0x000fe20000000800 */
[----:B--2---:R-:W-:Y:S01]  /*16910*/  IMAD.WIDE R240, R245, 0x2, R2 ;  /* 0x00000002f5f07825 */ /* 0x004fe200078e0202 */
[----:B------:R2:W-:Y:S01]  /*16920*/  @P5 STG.E.U16 desc[UR14][R100.64], R244 ;  /* 0x000000f464005986 */ /* 0x0005e2000c10150e */
[----:B------:R-:W-:Y:S01]  /*16930*/  ISETP.LT.AND P4, PT, R10, UR6, !P4 ;  /* 0x000000060a007c0c */ /* 0x000fe2000e781270 */
[----:B------:R-:W-:Y:S01]  /*16940*/  ULDC UR6, c[0x0][0x22c] ;  /* 0x00008b0000067ab9 */ /* 0x000fe20000000800 */
[C---:B------:R-:W-:Y:S01]  /*16950*/  VIADD R102, R8.reuse, 0x1a ;  /* 0x0000001a08667836 */ /* 0x040fe20000000000 */
[----:B------:R3:W-:Y:S01]  /*16960*/  @P6 STG.E.U16 desc[UR14][R240.64], R92 ;  /* 0x0000005cf0006986 */ /* 0x0007e2000c10150e */
[----:B------:R-:W-:Y:S01]  /*16970*/  ISETP.LT.AND P6, PT, R9, UR8, !P1 ;  /* 0x0000000809007c0c */ /* 0x000fe2000cfc1270 */
[----:B------:R-:W-:-:S02]  /*16980*/  VIADD R0, R8, 0x1c ;  /* 0x0000001c08007836 */ /* 0x000fc40000000000 */
[----:B------:R-:W-:Y:S01]  /*16990*/  ISETP.GE.AND P2, PT, R102, UR4, PT ;  /* 0x0000000466007c0c */ /* 0x000fe2000bf46270 */
[----:B------:R-:W-:Y:S01]  /*169a0*/  ULDC UR4, c[0x0][0x248] ;  /* 0x0000920000047ab9 */ /* 0x000fe20000000800 */
[----:B0-----:R-:W-:Y:S01]  /*169b0*/  PRMT R242, R92, 0x7632, R242 ;  /* 0x000076325cf27816 */ /* 0x001fe200000000f2 */
[C---:B------:R-:W-:Y:S01]  /*169c0*/  VIADD R243, R245.reuse, UR4 ;  /* 0x00000004f5f37c36 */ /* 0x040fe20008000000 */
[----:B------:R-:W-:Y:S01]  /*169d0*/  ISETP.LT.AND P1, PT, R10, UR10, !P1 ;  /* 0x0000000a0a007c0c */ /* 0x000fe2000cf21270 */
[----:B------:R-:W-:Y:S01]  /*169e0*/  IMAD.WIDE R102, R245, 0x2, R248 ;  /* 0x00000002f5667825 */ /* 0x000fe200078e02f8 */
[----:B------:R-:W-:Y:S01]  /*169f0*/  ULDC UR4, c[0x0][0x22c] ;  /* 0x00008b0000047ab9 */ /* 0x000fe20000000800 */
[----:B------:R-:W-:Y:S02]  /*16a00*/  ULDC UR8, c[0x0][0x228] ;  /* 0x00008a0000087ab9 */ /* 0x000fe40000000800 */
[----:B--2---:R-:W-:Y:S01]  /*16a10*/  IMAD.WIDE R100, R243, 0x2, R2 ;  /* 0x00000002f3647825 */ /* 0x004fe200078e0202 */
[----:B------:R-:W-:Y:S01]  /*16a20*/  ISETP.GE.AND P5, PT, R0, UR4, PT ;  /* 0x0000000400007c0c */ /* 0x000fe2000bfa6270 */
[----:B------:R0:W-:Y:S01]  /*16a30*/  @P4 STG.E.U16 desc[UR14][R102.64], R242 ;  /* 0x000000f266004986 */ /* 0x0001e2000c10150e */
[----:B------:R-:W-:Y:S01]  /*16a40*/  ULDC UR10, c[0x0][0x228] ;  /* 0x00008a00000a7ab9 */ /* 0x000fe20000000800 */
[----:B------:R-:W-:Y:S01]  /*16a50*/  ULDC UR4, c[0x0][0x248] ;  /* 0x0000920000047ab9 */ /* 0x000fe20000000800 */
[----:B------:R-:W-:Y:S01]  /*16a60*/  ISETP.LT.AND P4, PT, R9, UR8, !P2 ;  /* 0x0000000809007c0c */ /* 0x000fe2000d781270 */
[----:B------:R2:W-:Y:S01]  /*16a70*/  @P6 STG.E.U16 desc[UR14][R100.64], R96 ;  /* 0x0000006064006986 */ /* 0x0005e2000c10150e */
[----:B------:R-:W-:Y:S01]  /*16a80*/  ISETP.LT.AND P2, PT, R10, UR10, !P2 ;  /* 0x0000000a0a007c0c */ /* 0x000fe2000d741270 */
[----:B---3--:R-:W-:Y:S01]  /*16a90*/  IMAD.WIDE R240, R243, 0x2, R248 ;  /* 0x00000002f3f07825 */ /* 0x008fe200078e02f8 */
[----:B------:R-:W-:Y:S01]  /*16aa0*/  ISETP.LT.AND P6, PT, R9, UR12, !P0 ;  /* 0x0000000c09007c0c */ /* 0x000fe2000c7c1270 */
[----:B------:R-:W-:Y:S01]  /*16ab0*/  ULDC UR8, c[0x0][0x228] ;  /* 0x00008a0000087ab9 */ /* 0x000fe20000000800 */
[----:B------:R-:W-:Y:S01]  /*16ac0*/  PRMT R92, R96, 0x7632, R92 ;  /* 0x00007632605c7816 */ /* 0x000fe2000000005c */
[----:B------:R-:W-:Y:S01]  /*16ad0*/  VIADD R0, R8, 0x1d ;  /* 0x0000001d08007836 */ /* 0x000fe20000000000 */
[----:B------:R-:W-:Y:S01]  /*16ae0*/  ULDC UR10, c[0x0][0x228] ;  /* 0x00008a00000a7ab9 */ /* 0x000fe20000000800 */
[----:B0-----:R-:W-:Y:S01]  /*16af0*/  VIADD R103, R243, UR4 ;  /* 0x00000004f3677c36 */ /* 0x001fe20008000000 */
[----:B------:R-:W-:Y:S01]  /*16b00*/  ULDC UR4, c[0x0][0x248] ;  /* 0x0000920000047ab9 */ /* 0x000fe20000000800 */
[----:B------:R0:W-:Y:S01]  /*16b10*/  @P1 STG.E.U16 desc[UR14][R240.64], R92 ;  /* 0x0000005cf0001986 */ /* 0x0001e2000c10150e */
[----:B------:R-:W-:Y:S01]  /*16b20*/  ULDC UR12, c[0x0][0x228] ;  /* 0x00008a00000c7ab9 */ /* 0x000fe20000000800 */
[----:B------:R-:W-:-:S02]  /*16b30*/  VIADD R243, R103, UR4 ;  /* 0x0000000467f37c36 */ /* 0x000fc40008000000 */
[C---:B--2---:R-:W-:Y:S01]  /*16b40*/  IMAD.WIDE R100, R103.reuse, 0x2, R2 ;  /* 0x0000000267647825 */ /* 0x044fe200078e0202 */
[----:B------:R-:W-:Y:S01]  /*16b50*/  ISETP.GE.AND P1, PT, R0, UR6, PT ;  /* 0x0000000600007c0c */ /* 0x000fe2000bf26270 */
[----:B------:R-:W-:Y:S01]  /*16b60*/  ULDC UR4, c[0x0][0x22c] ;  /* 0x00008b0000047ab9 */ /* 0x000fe20000000800 */
[----:B------:R-:W-:Y:S01]  /*16b70*/  ISETP.LT.AND P0, PT, R10, UR8, !P0 ;  /* 0x000000080a007c0c */ /* 0x000fe2000c701270 */
[----:B------:R-:W-:Y:S01]  /*16b80*/  IMAD.WIDE R102, R103, 0x2, R248 ;  /* 0x0000000267667825 */ /* 0x000fe200078e02f8 */
[----:B0-----:R-:W-:-:S03]  /*16b90*/  PRMT R92, R93, 0x7632, R92 ;  /* 0x000076325d5c7816 */ /* 0x001fc6000000005c */
[----:B------:R-:W-:Y:S01]  /*16ba0*/  IMAD.WIDE R240, R243, 0x2, R2 ;  /* 0x00000002f3f07825 */ /* 0x000fe200078e0202 */
[----:B------:R-:W-:Y:S01]  /*16bb0*/  @P4 STG.E.U16 desc[UR14][R100.64], R93 ;  /* 0x0000005d64004986 */ /* 0x000fe2000c10150e */
[----:B------:R-:W-:Y:S01]  /*16bc0*/  ULDC UR6, c[0x0][0x22c] ;  /* 0x00008b0000067ab9 */ /* 0x000fe20000000800 */
[----:B------:R-:W-:Y:S01]  /*16bd0*/  ULDC UR8, c[0x0][0x228] ;  /* 0x00008a0000087ab9 */ /* 0x000fe20000000800 */
[----:B------:R-:W-:Y:S01]  /*16be0*/  VIADD R0, R8, 0x1e ;  /* 0x0000001e08007836 */ /* 0x000fe20000000000 */
[----:B------:R0:W-:Y:S04]  /*16bf0*/  @P2 STG.E.U16 desc[UR14][R102.64], R92 ;  /* 0x0000005c66002986 */ /* 0x0001e8000c10150e */
[----:B------:R2:W-:Y:S01]  /*16c00*/  @P6 STG.E.U16 desc[UR14][R240.64], R97 ;  /* 0x00000061f0006986 */ /* 0x0005e2000c10150e */
[----:B------:R-:W-:Y:S01]  /*16c10*/  ISETP.GE.AND P4, PT, R0, UR4, PT ;  /* 0x0000000400007c0c */ /* 0x000fe2000bf86270 */
[----:B------:R-:W-:Y:S01]  /*16c20*/  VIADD R0, R8, 0x1f ;  /* 0x0000001f08007836 */ /* 0x000fe20000000000 */
[----:B------:R-:W-:Y:S01]  /*16c30*/  ISETP.LT.AND P6, PT, R9, UR10, !P5 ;  /* 0x0000000a09007c0c */ /* 0x000fe2000efc1270 */
[----:B------:R-:W-:Y:S01]  /*16c40*/  ULDC UR4, c[0x0][0x248] ;  /* 0x0000920000047ab9 */ /* 0x000fe20000000800 */
[----:B------:R-:W-:Y:S01]  /*16c50*/  ISETP.LT.AND P5, PT, R10, UR12, !P5 ;  /* 0x0000000c0a007c0c */ /* 0x000fe2000efa1270 */
[----:B------:R-:W-:Y:S01]  /*16c60*/  ULDC UR10, c[0x0][0x228] ;  /* 0x00008a00000a7ab9 */ /* 0x000fe20000000800 */
[----:B------:R-:W-:Y:S01]  /*16c70*/  ISETP.GE.AND P2, PT, R0, UR6, PT ;  /* 0x0000000600007c0c */ /* 0x000fe2000bf46270 */
[----:B0-----:R-:W-:Y:S01]  /*16c80*/  VIADD R103, R243, UR4 ;  /* 0x00000004f3677c36 */ /* 0x001fe20008000000 */
[----:B------:R-:W-:Y:S01]  /*16c90*/  PRMT R0, R97, 0x7632, R0 ;  /* 0x0000763261007816 */ /* 0x000fe20000000000 */
[----:B------:R-:W-:Y:S01]  /*16ca0*/  IMAD.WIDE R92, R243, 0x2, R248 ;  /* 0x00000002f35c7825 */ /* 0x000fe200078e02f8 */
[----:B------:R-:W-:Y:S01]  /*16cb0*/  PRMT R102, R94, 0x7632, R102 ;  /* 0x000076325e667816 */ /* 0x000fe20000000066 */
[----:B------:R-:W-:Y:S01]  /*16cc0*/  ULDC UR4, c[0x0][0x22c] ;  /* 0x00008b0000047ab9 */ /* 0x000fe20000000800 */
[----:B------:R-:W-:Y:S01]  /*16cd0*/  ULDC UR12, c[0x0][0x228] ;  /* 0x00008a00000c7ab9 */ /* 0x000fe20000000800 */
[----:B--2---:R-:W-:Y:S01]  /*16ce0*/  IMAD.WIDE R96, R103, 0x2, R2 ;  /* 0x0000000267607825 */ /* 0x004fe200078e0202 */
[----:B------:R0:W-:Y:S01]  /*16cf0*/  @P0 STG.E.U16 desc[UR14][R92.64], R0 ;  /* 0x000000005c000986 */ /* 0x0001e2000c10150e */
[----:B------:R-:W-:-:S02]  /*16d00*/  ULDC UR6, c[0x0][0x248] ;  /* 0x0000920000067ab9 */ /* 0x000fc40000000800 */
[----:B------:R-:W-:Y:S02]  /*16d10*/  VIADD R240, R8, 0x20 ;  /* 0x0000002008f07836 */ /* 0x000fe40000000000 */
[----:B------:R-:W-:Y:S01]  /*16d20*/  IMAD.WIDE R100, R103, 0x2, R248 ;  /* 0x0000000267647825 */ /* 0x000fe200078e02f8 */
[----:B------:R2:W-:Y:S02]  /*16d30*/  @P6 STG.E.U16 desc[UR14][R96.64], R94 ;  /* 0x0000005e60006986 */ /* 0x0005e4000c10150e */
[----:B------:R-:W-:Y:S01]  /*16d40*/  ISETP.GE.AND P0, PT, R240, UR4, PT ;  /* 0x00000004f0007c0c */ /* 0x000fe2000bf06270 */
[----:B------:R-:W-:Y:S01]  /*16d50*/  ULDC UR4, c[0x0][0x248] ;  /* 0x0000920000047ab9 */ /* 0x000fe20000000800 */
[----:B------:R3:W-:Y:S01]  /*16d60*/  @P5 STG.E.U16 desc[UR14][R100.64], R102 ;  /* 0x0000006664005986 */ /* 0x0007e2000c10150e */
[----:B------:R-:W-:Y:S01]  /*16d70*/  ISETP.LT.AND P5, PT, R9, UR8, !P1 ;  /* 0x0000000809007c0c */ /* 0x000fe2000cfa1270 */
[----:B------:R-:W-:Y:S01]  /*16d80*/  VIADD R103, R103, UR4 ;  /* 0x0000000467677c36 */ /* 0x000fe20008000000 */
[----:B------:R-:W-:Y:S01]  /*16d90*/  ISETP.LT.AND P1, PT, R10, UR10, !P1 ;  /* 0x0000000a0a007c0c */ /* 0x000fe2000cf21270 */
[----:B0-----:R-:W-:Y:S01]  /*16da0*/  VIADD R0, R8, 0x21 ;  /* 0x0000002108007836 */ /* 0x001fe20000000000 */
[----:B------:R-:W-:Y:S01]  /*16db0*/  ISETP.LT.AND P6, PT, R9, UR12, !P4 ;  /* 0x0000000c09007c0c */ /* 0x000fe2000e7c1270 */
[C---:B------:R-:W-:Y:S01]  /*16dc0*/  VIADD R241, R103.reuse, UR6 ;  /* 0x0000000667f17c36 */ /* 0x040fe20008000000 */
[----:B------:R-:W-:Y:S01]  /*16dd0*/  ISETP.LT.AND P4, PT, R10, UR16, !P4 ;  /* 0x000000100a007c0c */ /* 0x000fe2000e781270 */
[----:B------:R-:W-:Y:S01]  /*16de0*/  IMAD.WIDE R92, R103, 0x2, R2 ;  /* 0x00000002675c7825 */ /* 0x000fe200078e0202 */
[----:B--2---:R-:W-:Y:S01]  /*16df0*/  PRMT R94, R98, 0x7632, R94 ;  /* 0x00007632625e7816 */ /* 0x004fe2000000005e */
[----:B------:R-:W-:Y:S01]  /*16e00*/  ULDC UR4, c[0x0][0x22c] ;  /* 0x00008b0000047ab9 */ /* 0x000fe20000000800 */
[----:B------:R-:W-:Y:S01]  /*16e10*/  PRMT R240, R95, 0x7632, R240 ;  /* 0x000076325ff07816 */ /* 0x000fe200000000f0 */
[----:B------:R-:W-:Y:S01]  /*16e20*/  IMAD.WIDE R96, R103, 0x2, R248 ;  /* 0x0000000267607825 */ /* 0x000fe200078e02f8 */
[----:B------:R-:W-:Y:S01]  /*16e30*/  ULDC UR8, c[0x0][0x228] ;  /* 0x00008a0000087ab9 */ /* 0x000fe20000000800 */
[----:B------:R-:W-:Y:S01]  /*16e40*/  ULDC UR10, c[0x0][0x228] ;  /* 0x00008a00000a7ab9 */ /* 0x000fe20000000800 */
[----:B------:R-:W-:Y:S01]  /*16e50*/  ULDC UR12, c[0x0][0x228] ;  /* 0x00008a00000c7ab9 */ /* 0x000fe20000000800 */
[C---:B---3--:R-:W-:Y:S01]  /*16e60*/  IMAD.WIDE R100, R241.reuse, 0x2, R2 ;  /* 0x00000002f1647825 */ /* 0x048fe200078e0202 */
[----:B------:R0:W-:Y:S01]  /*16e70*/  @P5 STG.E.U16 desc[UR14][R92.64], R98 ;  /* 0x000000625c005986 */ /* 0x0001e2000c10150e */
[----:B------:R-:W-:Y:S01]  /*16e80*/  ULDC UR6, c[0x0][0x22c] ;  /* 0x00008b0000067ab9 */ /* 0x000fe20000000800 */
[----:B------:R-:W-:Y:S01]  /*16e90*/  ULDC UR16, c[0x0][0x228] ;  /* 0x00008a0000107ab9 */ /* 0x000fe20000000800 */
[----:B------:R-:W-:Y:S01]  /*16ea0*/  IMAD.WIDE R102, R241, 0x2, R248 ;  /* 0x00000002f1667825 */ /* 0x000fe200078e02f8 */
[----:B------:R-:W-:Y:S01]  /*16eb0*/  @P1 STG.E.U16 desc[UR14][R96.64], R94 ;  /* 0x0000005e60001986 */ /* 0x000fe2000c10150e */
[----:B------:R-:W-:Y:S01]  /*16ec0*/  ISETP.GE.AND P5, PT, R0, UR4, PT ;  /* 0x0000000400007c0c */ /* 0x000fe2000bfa6270 */
[----:B------:R-:W-:-:S02]  /*16ed0*/  ULDC UR4, c[0x0][0x248] ;  /* 0x0000920000047ab9 */ /* 0x000fc40000000800 */
[----:B------:R2:W-:Y:S01]  /*16ee0*/  @P6 STG.E.U16 desc[UR14][R100.64], R95 ;  /* 0x0000005f64006986 */ /* 0x0005e2000c10150e */
[----:B------:R-:W-:Y:S01]  /*16ef0*/  VIADD R241, R241, UR4 ;  /* 0x00000004f1f17c36 */ /* 0x000fe20008000000 */
[C---:B------:R-:W-:Y:S01]  /*16f00*/  ISETP.LT.AND P6, PT, R9.reuse, UR12, !P0 ;  /* 0x0000000c09007c0c */ /* 0x040fe2000c7c1270 */
[----:B------:R-:W-:Y:S01]  /*16f10*/  ULDC UR4, c[0x0][0x248] ;  /* 0x0000920000047ab9 */ /* 0x000fe20000000800 */
[----:B------:R-:W-:Y:S01]  /*16f20*/  @P4 STG.E.U16 desc[UR14][R102.64], R240 ;  /* 0x000000f066004986 */ /* 0x000fe2000c10150e */
[----:B------:R-:W-:Y:S01]  /*16f30*/  ISETP.LT.AND P4, PT, R9, UR8, !P2 ;  /* 0x0000000809007c0c */ /* 0x000fe2000d781270 */
[----:B------:R-:W-:Y:S01]  /*16f40*/  VIADD R0, R8, 0x22 ;  /* 0x0000002208007836 */ /* 0x000fe20000000000 */
[----:B------:R-:W-:Y:S01]  /*16f50*/  ISETP.LT.AND P2, PT, R10, UR10, !P2 ;  /* 0x0000000a0a007c0c */ /* 0x000fe2000d741270 */
[----:B0-----:R-:W-:Y:S01]  /*16f60*/  IMAD.WIDE R92, R241, 0x2, R2 ;  /* 0x00000002f15c7825 */ /* 0x001fe200078e0202 */
[----:B------:R-:W-:Y:S01]  /*16f70*/  PRMT R98, R99, 0x7632, R98 ;  /* 0x0000763263627816 */ /* 0x000fe20000000062 */
[----:B------:R-:W-:Y:S01]  /*16f80*/  ULDC UR8, c[0x0][0x228] ;  /* 0x00008a0000087ab9 */ /* 0x000fe20000000800 */
[----:B------:R-:W-:Y:S01]  /*16f90*/  ULDC UR12, c[0x0][0x228] ;  /* 0x00008a00000c7ab9 */ /* 0x000fe20000000800 */
[----:B--2---:R-:W-:-:S02]  /*16fa0*/  VIADD R101, R241, UR4 ;  /* 0x00000004f1657c36 */ /* 0x004fc40008000000 */
[----:B------:R-:W-:Y:S01]  /*16fb0*/  IMAD.WIDE R94, R241, 0x2, R248 ;  /* 0x00000002f15e7825 */ /* 0x000fe200078e02f8 */
[----:B------:R-:W-:Y:S01]  /*16fc0*/  ISETP.GE.AND P1, PT, R0, UR6, PT ;  /* 0x0000000600007c0c */ /* 0x000fe2000bf26270 */
[----:B------:R-:W-:Y:S01]  /*16fd0*/  ULDC UR10, c[0x0][0x228] ;  /* 0x00008a00000a7ab9 */ /* 0x000fe20000000800 */
[----:B------:R-:W-:Y:S01]  /*16fe0*/  ULDC UR4, c[0x0][0x22c] ;  /* 0x00008b0000047ab9 */ /* 0x000fe20000000800 */
[----:B------:R-:W-:Y:S01]  /*16ff0*/  IMAD.WIDE R96, R101, 0x2, R2 ;  /* 0x0000000265607825 */ /* 0x000fe200078e0202 */
[----:B------:R0:W-:Y:S01]  /*17000*/  @P4 STG.E.U16 desc[UR14][R92.64], R99 ;  /* 0x000000635c004986 */ /* 0x0001e2000c10150e */
[----:B------:R-:W-:Y:S01]  /*17010*/  ISETP.LT.AND P0, PT, R10, UR8, !P0 ;  /* 0x000000080a007c0c */ /* 0x000fe2000c701270 */
[----:B------:R-:W-:Y:S01]  /*17020*/  ULDC UR6, c[0x0][0x22c] ;  /* 0x00008b0000067ab9 */ /* 0x000fe20000000800 */
[----:B------:R-:W-:Y:S01]  /*17030*/  VIADD R0, R8, 0x23 ;  /* 0x0000002308007836 */ /* 0x000fe20000000000 */
[----:B------:R-:W-:Y:S01]  /*17040*/  @P2 STG.E.U16 desc[UR14][R94.64], R98 ;  /* 0x000000625e002986 */ /* 0x000fe2000c10150e */
[----:B------:R-:W-:-:S03]  /*17050*/  ULDC UR8, c[0x0][0x228] ;  /* 0x00008a0000087ab9 */ /* 0x000fc60000000800 */
[----:B------:R2:W-:Y:S01]  /*17060*/  @P6 STG.E.U16 desc[UR14][R96.64], R48 ;  /* 0x0000003060006986 */ /* 0x0005e2000c10150e */
[----:B------:R-:W-:Y:S01]  /*17070*/  ISETP.LT.AND P6, PT, R9, UR10, !P5 ;  /* 0x0000000a09007c0c */ /* 0x000fe2000efc1270 */
[----:B------:R-:W-:Y:S01]  /*17080*/  ULDC UR10, c[0x0][0x228] ;  /* 0x00008a00000a7ab9 */ /* 0x000fe20000000800 */
[----:B------:R-:W-:Y:S01]  /*17090*/  ISETP.GE.AND P4, PT, R0, UR4, PT ;  /* 0x0000000400007c0c */ /* 0x000fe2000bf86270 */
[----:B------:R-:W-:Y:S01]  /*170a0*/  ULDC UR4, c[0x0][0x248] ;  /* 0x0000920000047ab9 */ /* 0x000fe20000000800 */
[----:B------:R-:W-:Y:S01]  /*170b0*/  ISETP.LT.AND P5, PT, R10, UR12, !P5 ;  /* 0x0000000c0a007c0c */ /* 0x000fe2000efa1270 */
[----:B------:R-:W-:Y:S01]  /*170c0*/  VIADD R0, R8, 0x24 ;  /* 0x0000002408007836 */ /* 0x000fe20000000000 */
[----:B------:R-:W-:Y:S01]  /*170d0*/  ULDC UR12, c[0x0][0x228] ;  /* 0x00008a00000c7ab9 */ /* 0x000fe20000000800 */
[C---:B0-----:R-:W-:Y:S01]  /*170e0*/  VIADD R99, R101.reuse, UR4 ;  /* 0x0000000465637c36 */ /* 0x041fe20008000000 */
[----:B------:R-:W-:Y:S01]  /*170f0*/  ULDC UR4, c[0x0][0x22c] ;  /* 0x00008b0000047ab9 */ /* 0x000fe20000000800 */
[----:B------:R-:W-:Y:S01]  /*17100*/  IMAD.WIDE R92, R101, 0x2, R248 ;  /* 0x00000002655c7825 */ /* 0x000fe200078e02f8 */
[----:B------:R-:W-:Y:S01]  /*17110*/  ISETP.GE.AND P2, PT, R0, UR6, PT ;  /* 0x0000000600007c0c */ /* 0x000fe2000bf46270 */
[----:B------:R-:W-:Y:S01]  /*17120*/  ULDC UR6, c[0x0][0x248] ;  /* 0x0000920000067ab9 */ /* 0x000fe20000000800 */
[----:B--2---:R-:W-:Y:S01]  /*17130*/  PRMT R48, R48, 0x7632, R48 ;  /* 0x0000763230307816 */ /* 0x004fe20000000030 */
[----:B------:R-:W-:Y:S01]  /*17140*/  IMAD.WIDE R94, R99, 0x2, R2 ;  /* 0x00000002635e7825 */ /* 0x000fe200078e0202 */
[----:B------:R-:W-:-:S03]  /*17150*/  PRMT R0, R52, 0x7632, R0 ;  /* 0x0000763234007816 */ /* 0x000fc60000000000 */
[----:B------:R-:W-:Y:S02]  /*17160*/  VIADD R98, R8, 0x25 ;  /* 0x0000002508627836 */ /* 0x000fe40000000000 */
[C---:B------:R-:W-:Y:S01]  /*17170*/  IMAD.WIDE R96, R99.reuse, 0x2, R248 ;  /* 0x0000000263607825 */ /* 0x040fe200078e02f8 */
[----:B------:R0:W-:Y:S02]  /*17180*/  @P0 STG.E.U16 desc[UR14][R92.64], R48 ;  /* 0x000000305c000986 */ /* 0x0001e4000c10150e */
[----:B------:R-:W-:Y:S01]  /*17190*/  ISETP.GE.AND P0, PT, R98, UR4, PT ;  /* 0x0000000462007c0c */ /* 0x000fe2000bf06270 */
[----:B------:R-:W-:Y:S01]  /*171a0*/  ULDC UR4, c[0x0][0x248] ;  /* 0x0000920000047ab9 */ /* 0x000fe20000000800 */
[----:B------:R2:W-:Y:S01]  /*171b0*/  @P6 STG.E.U16 desc[UR14][R94.64], R52 ;  /* 0x000000345e006986 */ /* 0x0005e2000c10150e */
[----:B------:R-:W-:Y:S01]  /*171c0*/  VIADD R99, R99, UR4 ;  /* 0x0000000463637c36 */ /* 0x000fe20008000000 */
[C---:B------:R-:W-:Y:S01]  /*171d0*/  ISETP.LT.AND P6, PT, R9.reuse, UR12, !P4 ;  /* 0x0000000c09007c0c */ /* 0x040fe2000e7c1270 */
[----:B------:R-:W-:Y:S01]  /*171e0*/  ULDC UR4, c[0x0][0x22c] ;  /* 0x00008b0000047ab9 */ /* 0x000fe20000000800 */
[----:B------:R3:W-:Y:S01]  /*171f0*/  @P5 STG.E.U16 desc[UR14][R96.64], R0 ;  /* 0x0000000060005986 */ /* 0x0007e2000c10150e */
[----:B------:R-:W-:Y:S01]  /*17200*/  ISETP.LT.AND P5, PT, R9, UR8, !P1 ;  /* 0x0000000809007c0c */ /* 0x000fe2000cfa1270 */
[C---:B------:R-:W-:Y:S01]  /*17210*/  VIADD R101, R99.reuse, UR6 ;  /* 0x0000000663657c36 */ /* 0x040fe20008000000 */
[C---:B------:R-:W-:Y:S01]  /*17220*/  ISETP.LT.AND P1, PT, R10.reuse, UR10, !P1 ;  /* 0x0000000a0a007c0c */ /* 0x040fe2000cf21270 */
[----:B0-----:R-:W-:Y:S01]  /*17230*/  IMAD.WIDE R92, R99, 0x2, R2 ;  /* 0x00000002635c7825 */ /* 0x001fe200078e0202 */
[----:B------:R-:W-:Y:S01]  /*17240*/  ISETP.LT.AND P4, PT, R10, UR16, !P4 ;  /* 0x000000100a007c0c */ /* 0x000fe2000e781270 */
[----:B------:R-:W-:Y:S01]  /*17250*/  ULDC UR8, c[0x0][0x228] ;  /* 0x00008a0000087ab9 */ /* 0x000fe20000000800 */
[----:B------:R-:W-:Y:S01]  /*17260*/  PRMT R48, R49, 0x7632, R48 ;  /* 0x0000763231307816 */ /* 0x000fe20000000030 */
[----:B--2---:R-:W-:Y:S01]  /*17270*/  IMAD.WIDE R94, R99, 0x2, R248 ;  /* 0x00000002635e7825 */ /* 0x004fe200078e02f8 */
[----:B------:R-:W-:Y:S01]  /*17280*/  PRMT R52, R53, 0x7632, R52 ;  /* 0x0000763235347816 */ /* 0x000fe20000000034 */
[----:B------:R-:W-:Y:S01]  /*17290*/  ULDC UR10, c[0x0][0x228] ;  /* 0x00008a00000a7ab9 */ /* 0x000fe20000000800 */
[----:B------:R-:W-:Y:S01]  /*172a0*/  ULDC UR12, c[0x0][0x228] ;  /* 0x00008a00000c7ab9 */ /* 0x000fe20000000800 */
[----:B---3--:R-:W-:Y:S01]  /*172b0*/  IMAD.WIDE R96, R101, 0x2, R2 ;  /* 0x0000000265607825 */ /* 0x008fe200078e0202 */
[----:B------:R-:W-:Y:S01]  /*172c0*/  ULDC UR6, c[0x0][0x22c] ;  /* 0x00008b0000067ab9 */ /* 0x000fe20000000800 */
[----:B------:R-:W-:Y:S01]  /*172d0*/  @P5 STG.E.U16 desc[UR14][R92.64], R49 ;  /* 0x000000315c005986 */ /* 0x000fe2000c10150e */
[----:B------:R-:W-:Y:S01]  /*172e0*/  ULDC UR16, c[0x0][0x228] ;  /* 0x00008a0000107ab9 */ /* 0x000fe20000000800 */
[----:B------:R-:W-:-:S02]  /*172f0*/  VIADD R0, R8, 0x26 ;  /* 0x0000002608007836 */ /* 0x000fc40000000000 */
[C---:B------:R-:W-:Y:S01]  /*17300*/  IMAD.WIDE R98, R101.reuse, 0x2, R248 ;  /* 0x0000000265627825 */ /* 0x040fe200078e02f8 */
[----:B------:R0:W-:Y:S02]  /*17310*/  @P1 STG.E.U16 desc[UR14][R94.64], R48 ;  /* 0x000000305e001986 */ /* 0x0001e4000c10150e */
[----:B------:R-:W-:Y:S01]  /*17320*/  ISETP.GE.AND P5, PT, R0, UR4, PT ;  /* 0x0000000400007c0c */ /* 0x000fe2000bfa6270 */
[----:B------:R-:W-:Y:S01]  /*17330*/  ULDC UR4, c[0x0][0x248] ;  /* 0x0000920000047ab9 */ /* 0x000fe20000000800 */
[----:B------:R-:W-:Y:S01]  /*17340*/  @P6 STG.E.U16 desc[UR14][R96.64], R53 ;  /* 0x0000003560006986 */ /* 0x000fe2000c10150e */
[----:B------:R-:W-:Y:S01]  /*17350*/  VIADD R101, R101, UR4 ;  /* 0x0000000465657c36 */ /* 0x000fe20008000000 */
[C---:B------:R-:W-:Y:S01]  /*17360*/  ISETP.LT.AND P6, PT, R9.reuse, UR12, !P0 ;  /* 0x0000000c09007c0c */ /* 0x040fe2000c7c1270 */
[----:B------:R-:W-:Y:S01]  /*17370*/  ULDC UR4, c[0x0][0x248] ;  /* 0x0000920000047ab9 */ /* 0x000fe20000000800 */
[----:B------:R2:W-:Y:S01]  /*17380*/  @P4 STG.E.U16 desc[UR14][R98.64], R52 ;  /* 0x0000003462004986 */ /* 0x0005e2000c10150e */
[----:B------:R-:W-:Y:S01]  /*17390*/  ISETP.LT.AND P4, PT, R9, UR8, !P2 ;  /* 0x0000000809007c0c */ /* 0x000fe2000d781270 */
[----:B------:R-:W-:Y:S01]  /*173a0*/  VIADD R0, R8, 0x27 ;  /* 0x0000002708007836 */ /* 0x000fe20000000000 */
[----:B------:R-:W-:Y:S01]  /*173b0*/  ISETP.LT.AND P2, PT, R10, UR10, !P2 ;  /* 0x0000000a0a007c0c */ /* 0x000fe2000d741270 */
[C---:B0-----:R-:W-:Y:S01]  /*173c0*/  VIADD R95, R101.reuse, UR4 ;  /* 0x00000004655f7c36 */ /* 0x041fe20008000000 */
[----:B------:R-:W-:Y:S01]  /*173d0*/  PRMT R94, R50, 0x7632, R94 ;  /* 0x00007632325e7816 */ /* 0x000fe2000000005e */
[--C-:B------:R-:W-:Y:S01]  /*173e0*/  IMAD.WIDE R48, R101, 0x2, R2.reuse ;  /* 0x0000000265307825 */ /* 0x100fe200078e0202 */
[----:B------:R-:W-:Y:S01]  /*173f0*/  ISETP.GE.AND P1, PT, R0, UR6, PT ;  /* 0x0000000600007c0c */ /* 0x000fe2000bf26270 */
[----:B------:R-:W-:Y:S01]  /*17400*/  ULDC UR8, c[0x0][0x228] ;  /* 0x00008a0000087ab9 */ /* 0x000fe20000000800 */
[----:B------:R-:W-:Y:S01]  /*17410*/  ULDC UR10, c[0x0][0x228] ;  /* 0x00008a00000a7ab9 */ /* 0x000fe20000000800 */
[----:B------:R-:W-:Y:S01]  /*17420*/  IMAD.WIDE R92, R95, 0x2, R2 ;  /* 0x000000025f5c7825 */ /* 0x000fe200078e0202 */
[----:B------:R-:W-:Y:S01]  /*17430*/  ULDC UR4, c[0x0][0x22c] ;  /* 0x00008b0000047ab9 */ /* 0x000fe20000000800 */
[----:B------:R-:W-:-:S02]  /*17440*/  ULDC UR12, c[0x0][0x228] ;  /* 0x00008a00000c7ab9 */ /* 0x000fc40000000800 */
[--C-:B--2---:R-:W-:Y:S01]  /*17450*/  IMAD.WIDE R52, R101, 0x2, R248.reuse ;  /* 0x0000000265347825 */ /* 0x104fe200078e02f8 */
[----:B------:R0:W-:Y:S03]  /*17460*/  @P4 STG.E.U16 desc[UR14][R48.64], R50 ;  /* 0x0000003230004986 */ /* 0x0001e6000c10150e */
[----:B------:R-:W-:Y:S01]  /*17470*/  VIADD R0, R8, 0x28 ;  /* 0x0000002808007836 */ /* 0x000fe20000000000 */
[----:B------:R-:W-:Y:S01]  /*17480*/  @P2 STG.E.U16 desc[UR14][R52.64], R94 ;  /* 0x0000005e34002986 */ /* 0x000fe2000c10150e */
[----:B------:R-:W-:Y:S01]  /*17490*/  ISETP.LT.AND P0, PT, R10, UR8, !P0 ;  /* 0x000000080a007c0c */ /* 0x000fe2000c701270 */
[----:B------:R-:W-:Y:S01]  /*174a0*/  ULDC UR6, c[0x0][0x22c] ;  /* 0x00008b0000067ab9 */ /* 0x000fe20000000800 */
[----:B------:R-:W-:Y:S01]  /*174b0*/  ULDC UR8, c[0x0][0x228] ;  /* 0x00008a0000087ab9 */ /* 0x000fe20000000800 */
        /* <DEDUP_REMOVED lines=8> */
[C---:B------:R-:W-:Y:S01]  /*17540*/  VIADD R97, R95.reuse, UR4 ;  /* 0x000000045f617c36 */ /* 0x040fe20008000000 */
[----:B------:R-:W-:Y:S01]  /*17550*/  ULDC UR4, c[0x0][0x22c] ;  /* 0x00008b0000047ab9 */ /* 0x000fe20000000800 */
[----:B0-----:R-:W-:Y:S01]  /*17560*/  IMAD.WIDE R48, R95, 0x2, R248 ;  /* 0x000000025f307825 */ /* 0x001fe200078e02f8 */
        /* <DEDUP_REMOVED lines=26> */
[----:B------:R-:W-:Y:S01]  /*17710*/  IMAD.WIDE R52, R95, 0x2, R2 ;  /* 0x000000025f347825 */ /* 0x000fe200078e0202 */
[----:B------:R-:W-:Y:S01]  /*17720*/  ULDC UR6, c[0x0][0x22c] ;  /* 0x00008b0000067ab9 */ /* 0x000fe20000000800 */
[----:B------:R-:W-:Y:S01]  /*17730*/  @P5 STG.E.U16 desc[UR14][R48.64], R55 ;  /* 0x0000003730005986 */ /* 0x000fe2000c10150e */
[----:B------:R-:W-:Y:S01]  /*17740*/  ULDC UR16, c[0x0][0x228] ;  /* 0x00008a0000107ab9 */ /* 0x000fe20000000800 */
[----:B---3--:R-:W-:-:S02]  /*17750*/  VIADD R0, R8, 0x2b ;  /* 0x0000002b08007836 */ /* 0x008fc40000000000 */
[----:B------:R-:W-:Y:S01]  /*17760*/  IMAD.WIDE R92, R95, 0x2, R248 ;  /* 0x000000025f5c7825 */ /* 0x000fe200078e02f8 */
[----:B------:R0:W-:Y:S02]  /*17770*/  @P1 STG.E.U16 desc[UR14][R50.64], R54 ;  /* 0x0000003632001986 */ /* 0x0001e4000c10150e */
[----:B------:R-:W-:Y:S01]  /*17780*/  ISETP.GE.AND P5, PT, R0, UR4, PT ;  /* 0x0000000400007c0c */ /* 0x000fe2000bfa6270 */
[----:B------:R-:W-:Y:S01]  /*17790*/  ULDC UR4, c[0x0][0x248] ;  /* 0x0000920000047ab9 */ /* 0x000fe20000000800 */
[----:B------:R2:W-:Y:S01]  /*177a0*/  @P6 STG.E.U16 desc[UR14][R52.64], R44 ;  /* 0x0000002c34006986 */ /* 0x0005e2000c10150e */
[C---:B------:R-:W-:Y:S01]  /*177b0*/  ISETP.LT.AND P6, PT, R9.reuse, UR12, !P0 ;  /* 0x0000000c09007c0c */ /* 0x040fe2000c7c1270 */
[----:B------:R-:W-:Y:S01]  /*177c0*/  VIADD R0, R8, 0x2c ;  /* 0x0000002c08007836 */ /* 0x000fe20000000000 */
[----:B------:R-:W-:Y:S01]  /*177d0*/  ULDC UR12, c[0x0][0x228] ;  /* 0x00008a00000c7ab9 */ /* 0x000fe20000000800 */
[----:B------:R3:W-:Y:S01]  /*177e0*/  @P4 STG.E.U16 desc[UR14][R92.64], R94 ;  /* 0x0000005e5c004986 */ /* 0x0007e2000c10150e */
[----:B------:R-:W-:Y:S01]  /*177f0*/  ISETP.LT.AND P4, PT, R9, UR8, !P2 ;  /* 0x0000000809007c0c */ /* 0x000fe2000d781270 */
[----:B------:R-:W-:Y:S01]  /*17800*/  ULDC UR8, c[0x0][0x228] ;  /* 0x00008a0000087ab9 */ /* 0x000fe20000000800 */
[----:B------:R-:W-:Y:S01]  /*17810*/  ISETP.LT.AND P2, PT, R10, UR10, !P2 ;  /* 0x0000000a0a007c0c */ /* 0x000fe2000d741270 */
[----:B0-----:R-:W-:Y:S01]  /*17820*/  VIADD R51, R95, UR4 ;  /* 0x000000045f337c36 */ /* 0x001fe20008000000 */
[----:B------:R-:W-:Y:S01]  /*17830*/  ULDC UR4, c[0x0][0x248] ;  /* 0x0000920000047ab9 */ /* 0x000fe20000000800 */
[----:B------:R-:W-:Y:S01]  /*17840*/  ISETP.GE.AND P1, PT, R0, UR6, PT ;  /* 0x0000000600007c0c */ /* 0x000fe2000bf26270 */
[----:B------:R-:W-:Y:S01]  /*17850*/  ULDC UR10, c[0x0][0x228] ;  /* 0x00008a00000a7ab9 */ /* 0x000fe20000000800 */
[C---:B------:R-:W-:Y:S01]  /*17860*/  VIADD R55, R51.reuse, UR4 ;  /* 0x0000000433377c36 */ /* 0x040fe20008000000 */
[----:B--2---:R-:W-:Y:S01]  /*17870*/  PRMT R44, R40, 0x7632, R44 ;  /* 0x00007632282c7816 */ /* 0x004fe2000000002c */
[C---:B------:R-:W-:Y:S01]  /*17880*/  IMAD.WIDE R48, R51.reuse, 0x2, R2 ;  /* 0x0000000233307825 */ /* 0x040fe200078e0202 */
[----:B------:R-:W-:Y:S01]  /*17890*/  ULDC UR4, c[0x0][0x22c] ;  /* 0x00008b0000047ab9 */ /* 0x000fe20000000800 */
[----:B------:R-:W-:Y:S01]  /*178a0*/  ISETP.LT.AND P0, PT, R10, UR8, !P0 ;  /* 0x000000080a007c0c */ /* 0x000fe2000c701270 */
[----:B------:R-:W-:Y:S01]  /*178b0*/  ULDC UR6, c[0x0][0x22c] ;  /* 0x00008b0000067ab9 */ /* 0x000fe20000000800 */
[----:B------:R-:W-:Y:S01]  /*178c0*/  IMAD.WIDE R50, R51, 0x2, R248 ;  /* 0x0000000233327825 */ /* 0x000fe200078e02f8 */
[----:B------:R0:W-:Y:S01]  /*178d0*/  @P4 STG.E.U16 desc[UR14][R48.64], R40 ;  /* 0x0000002830004986 */ /* 0x0001e2000c10150e */
[----:B------:R-:W-:-:S02]  /*178e0*/  ULDC UR8, c[0x0][0x228] ;  /* 0x00008a0000087ab9 */ /* 0x000fc40000000800 */
[----:B------:R-:W-:Y:S02]  /*178f0*/  VIADD R0, R8, 0x2d ;  /* 0x0000002d08007836 */ /* 0x000fe40000000000 */
[----:B------:R-:W-:Y:S01]  /*17900*/  IMAD.WIDE R52, R55, 0x2, R2 ;  /* 0x0000000237347825 */ /* 0x000fe200078e0202 */
[----:B------:R-:W-:Y:S02]  /*17910*/  @P2 STG.E.U16 desc[UR14][R50.64], R44 ;  /* 0x0000002c32002986 */ /* 0x000fe4000c10150e */
[----:B------:R-:W-:Y:S01]  /*17920*/  ISETP.GE.AND P4, PT, R0, UR4, PT ;  /* 0x0000000400007c0c */ /* 0x000fe2000bf86270 */
[----:B------:R-:W-:Y:S01]  /*17930*/  VIADD R0, R8, 0x2e ;  /* 0x0000002e08007836 */ /* 0x000fe20000000000 */
[----:B------:R2:W-:Y:S01]  /*17940*/  @P6 STG.E.U16 desc[UR14][R52.64], R45 ;  /* 0x0000002d34006986 */ /* 0x0005e2000c10150e */
[----:B------:R-:W-:Y:S01]  /*17950*/  ISETP.LT.AND P6, PT, R9, UR10, !P5 ;  /* 0x0000000a09007c0c */ /* 0x000fe2000efc1270 */
[----:B------:R-:W-:Y:S01]  /*17960*/  ULDC UR4, c[0x0][0x248] ;  /* 0x0000920000047ab9 */ /* 0x000fe20000000800 */
[----:B------:R-:W-:Y:S01]  /*17970*/  ISETP.LT.AND P5, PT, R10, UR12, !P5 ;  /* 0x0000000c0a007c0c */ /* 0x000fe2000efa1270 */
[----:B---3--:R-:W-:Y:S01]  /*17980*/  VIADD R93, R55, UR4 ;  /* 0x00000004375d7c36 */ /* 0x008fe20008000000 */
[----:B------:R-:W-:Y:S01]  /*17990*/  ISETP.GE.AND P2, PT, R0, UR6, PT ;  /* 0x0000000600007c0c */ /* 0x000fe2000bf46270 */
[----:B------:R-:W-:Y:S01]  /*179a0*/  ULDC UR4, c[0x0][0x22c] ;  /* 0x00008b0000047ab9 */ /* 0x000fe20000000800 */
[----:B------:R-:W-:Y:S01]  /*179b0*/  PRMT R0, R45, 0x7632, R0 ;  /* 0x000076322d007816 */ /* 0x000fe20000000000 */
[----:B0-----:R-:W-:Y:S01]  /*179c0*/  IMAD.WIDE R48, R93, 0x2, R2 ;  /* 0x000000025d307825 */ /* 0x001fe200078e0202 */
[----:B------:R-:W-:Y:S01]  /*179d0*/  PRMT R40, R41, 0x7632, R40 ;  /* 0x0000763229287816 */ /* 0x000fe20000000028 */
[----:B------:R-:W-:Y:S01]  /*179e0*/  ULDC UR10, c[0x0][0x228] ;  /* 0x00008a00000a7ab9 */ /* 0x000fe20000000800 */
[----:B------:R-:W-:Y:S01]  /*179f0*/  ULDC UR12, c[0x0][0x228] ;  /* 0x00008a00000c7ab9 */ /* 0x000fe20000000800 */
[----:B--2---:R-:W-:Y:S01]  /*17a00*/  IMAD.WIDE R44, R55, 0x2, R248 ;  /* 0x00000002372c7825 */ /* 0x004fe200078e02f8 */
[----:B------:R-:W-:-:S03]  /*17a10*/  ULDC UR6, c[0x0][0x248] ;  /* 0x0000920000067ab9 */ /* 0x000fc60000000800 */
[----:B------:R-:W-:Y:S02]  /*17a20*/  VIADD R52, R8, 0x2f ;  /* 0x0000002f08347836 */ /* 0x000fe40000000000 */
[----:B------:R-:W-:Y:S01]  /*17a30*/  IMAD.WIDE R50, R93, 0x2, R248 ;  /* 0x000000025d327825 */ /* 0x000fe200078e02f8 */
[----:B------:R0:W-:Y:S02]  /*17a40*/  @P0 STG.E.U16 desc[UR14][R44.64], R0 ;  /* 0x000000002c000986 */ /* 0x0001e4000c10150e */
[----:B------:R-:W-:Y:S01]  /*17a50*/  ISETP.GE.AND P0, PT, R52, UR4, PT ;  /* 0x0000000434007c0c */ /* 0x000fe2000bf06270 */
[----:B------:R-:W-:Y:S01]  /*17a60*/  ULDC UR4, c[0x0][0x248] ;  /* 0x0000920000047ab9 */ /* 0x000fe20000000800 */
[----:B------:R-:W-:Y:S01]  /*17a70*/  @P6 STG.E.U16 desc[UR14][R48.64], R41 ;  /* 0x0000002930006986 */ /* 0x000fe2000c10150e */
[C---:B------:R-:W-:Y:S01]  /*17a80*/  ISETP.LT.AND P6, PT, R9.reuse, UR12, !P4 ;  /* 0x0000000c09007c0c */ /* 0x040fe2000e7c1270 */
[----:B------:R-:W-:Y:S02]  /*17a90*/  ULDC UR12, c[0x0][0x228] ;  /* 0x00008a00000c7ab9 */ /* 0x000fe40000000800 */
[----:B------:R2:W-:Y:S01]  /*17aa0*/  @P5 STG.E.U16 desc[UR14][R50.64], R40 ;  /* 0x0000002832005986 */ /* 0x0005e2000c10150e */
[----:B------:R-:W-:Y:S01]  /*17ab0*/  ISETP.LT.AND P5, PT, R9, UR8, !P1 ;  /* 0x0000000809007c0c */ /* 0x000fe2000cfa1270 */
[----:B------:R-:W-:Y:S01]  /*17ac0*/  ULDC UR8, c[0x0][0x228] ;  /* 0x00008a0000087ab9 */ /* 0x000fe20000000800 */
[C---:B------:R-:W-:Y:S01]  /*17ad0*/  ISETP.LT.AND P1, PT, R10.reuse, UR10, !P1 ;  /* 0x0000000a0a007c0c */ /* 0x040fe2000cf21270 */
[----:B0-----:R-:W-:Y:S01]  /*17ae0*/  VIADD R45, R93, UR4 ;  /* 0x000000045d2d7c36 */ /* 0x001fe20008000000 */
[----:B------:R-:W-:Y:S01]  /*17af0*/  ISETP.LT.AND P4, PT, R10, UR16, !P4 ;  /* 0x000000100a007c0c */ /* 0x000fe2000e781270 */
[----:B------:R-:W-:Y:S01]  /*17b00*/  VIADD R0, R8, 0x30 ;  /* 0x0000003008007836 */ /* 0x000fe20000000000 */
[----:B------:R-:W-:Y:S01]  /*17b10*/  PRMT R52, R46, 0x7632, R52 ;  /* 0x000076322e347816 */ /* 0x000fe20000000034 */
[C---:B------:R-:W-:Y:S01]  /*17b20*/  VIADD R53, R45.reuse, UR6 ;  /* 0x000000062d357c36 */ /* 0x040fe20008000000 */
[----:B------:R-:W-:Y:S01]  /*17b30*/  PRMT R54, R42, 0x7632, R54 ;  /* 0x000076322a367816 */ /* 0x000fe20000000036 */
[----:B------:R-:W-:Y:S01]  /*17b40*/  ULDC UR4, c[0x0][0x22c] ;  /* 0x00008b0000047ab9 */ /* 0x000fe20000000800 */
[----:B------:R-:W-:Y:S01]  /*17b50*/  ULDC UR10, c[0x0][0x228] ;  /* 0x00008a00000a7ab9 */ /* 0x000fe20000000800 */
[----:B--2---:R-:W-:Y:S01]  /*17b60*/  IMAD.WIDE R40, R45, 0x2, R2 ;  /* 0x000000022d287825 */ /* 0x004fe200078e0202 */
[----:B------:R-:W-:Y:S01]  /*17b70*/  ULDC UR6, c[0x0][0x22c] ;  /* 0x00008b0000067ab9 */ /* 0x000fe20000000800 */
[----:B------:R-:W-:-:S02]  /*17b80*/  ULDC UR16, c[0x0][0x228] ;  /* 0x00008a0000107ab9 */ /* 0x000fc40000000800 */
[----:B------:R-:W-:Y:S01]  /*17b90*/  IMAD.WIDE R44, R45, 0x2, R248 ;  /* 0x000000022d2c7825 */ /* 0x000fe200078e02f8 */
[----:B------:R-:W-:Y:S03]  /*17ba0*/  @P5 STG.E.U16 desc[UR14][R40.64], R46 ;  /* 0x0000002e28005986 */ /* 0x000fe6000c10150e */
[C---:B------:R-:W-:Y:S01]  /*17bb0*/  IMAD.WIDE R48, R53.reuse, 0x2, R2 ;  /* 0x0000000235307825 */ /* 0x040fe200078e0202 */
[----:B------:R0:W-:Y:S03]  /*17bc0*/  @P1 STG.E.U16 desc[UR14][R44.64], R52 ;  /* 0x000000342c001986 */ /* 0x0001e6000c10150e */
[----:B------:R-:W-:Y:S01]  /*17bd0*/  IMAD.WIDE R50, R53, 0x2, R248 ;  /* 0x0000000235327825 */ /* 0x000fe200078e02f8 */
[----:B------:R2:W-:Y:S01]  /*17be0*/  @P6 STG.E.U16 desc[UR14][R48.64], R42 ;  /* 0x0000002a30006986 */ /* 0x0005e2000c10150e */
[----:B------:R-:W-:Y:S01]  /*17bf0*/  ISETP.GE.AND P5, PT, R0, UR4, PT ;  /* 0x0000000400007c0c */ /* 0x000fe2000bfa6270 */
[----:B------:R-:W-:-:S02]  /*17c00*/  ULDC UR4, c[0x0][0x248] ;  /* 0x0000920000047ab9 */ /* 0x000fc40000000800 */
[----:B------:R3:W-:Y:S01]  /*17c10*/  @P4 STG.E.U16 desc[UR14][R50.64], R54 ;  /* 0x0000003632004986 */ /* 0x0007e2000c10150e */
[C---:B------:R-:W-:Y:S02]  /*17c20*/  ISETP.LT.AND P4, PT, R9.reuse, UR8, !P2 ;  /* 0x0000000809007c0c */ /* 0x040fe4000d781270 */
[----:B------:R-:W-:Y:S01]  /*17c30*/  ISETP.LT.AND P6, PT, R9, UR12, !P0 ;  /* 0x0000000c09007c0c */ /* 0x000fe2000c7c1270 */
[----:B0-----:R-:W-:Y:S01]  /*17c40*/  VIADD R45, R53, UR4 ;  /* 0x00000004352d7c36 */ /* 0x001fe20008000000 */
[----:B------:R-:W-:Y:S01]  /*17c50*/  ISETP.LT.AND P2, PT, R10, UR10, !P2 ;  /* 0x0000000a0a007c0c */ /* 0x000fe2000d741270 */
[----:B------:R-:W-:Y:S01]  /*17c60*/  ULDC UR4, c[0x0][0x248] ;  /* 0x0000920000047ab9 */ /* 0x000fe20000000800 */
[----:B------:R-:W-:Y:S01]  /*17c70*/  VIADD R0, R8, 0x31 ;  /* 0x0000003108007836 */ /* 0x000fe20000000000 */
[----:B--2---:R-:W-:Y:S01]  /*17c80*/  PRMT R42, R47, 0x7632, R42 ;  /* 0x000076322f2a7816 */ /* 0x004fe2000000002a */
[C---:B------:R-:W-:Y:S01]  /*17c90*/  IMAD.WIDE R40, R45.reuse, 0x2, R2 ;  /* 0x000000022d287825 */ /* 0x040fe200078e0202 */
[----:B------:R-:W-:Y:S01]  /*17ca0*/  ULDC UR8, c[0x0][0x228] ;  /* 0x00008a0000087ab9 */ /* 0x000fe20000000800 */
[----:B------:R-:W-:Y:S01]  /*17cb0*/  ULDC UR10, c[0x0][0x228] ;  /* 0x00008a00000a7ab9 */ /* 0x000fe20000000800 */
[----:B------:R-:W-:Y:S01]  /*17cc0*/  ULDC UR12, c[0x0][0x228] ;  /* 0x00008a00000c7ab9 */ /* 0x000fe20000000800 */
[C---:B---3--:R-:W-:Y:S01]  /*17cd0*/  VIADD R51, R45.reuse, UR4 ;  /* 0x000000042d337c36 */ /* 0x048fe20008000000 */
[----:B------:R-:W-:Y:S01]  /*17ce0*/  ISETP.GE.AND P1, PT, R0, UR6, PT ;  /* 0x0000000600007c0c */ /* 0x000fe2000bf26270 */
[----:B------:R-:W-:Y:S01]  /*17cf0*/  IMAD.WIDE R44, R45, 0x2, R248 ;  /* 0x000000022d2c7825 */ /* 0x000fe200078e02f8 */
[----:B------:R0:W-:Y:S01]  /*17d00*/  @P4 STG.E.U16 desc[UR14][R40.64], R47 ;  /* 0x0000002f28004986 */ /* 0x0001e2000c10150e */
[----:B------:R-:W-:Y:S01]  /*17d10*/  ULDC UR4, c[0x0][0x22c] ;  /* 0x00008b0000047ab9 */ /* 0x000fe20000000800 */
[----:B------:R-:W-:Y:S01]  /*17d20*/  ISETP.LT.AND P0, PT, R10, UR8, !P0 ;  /* 0x000000080a007c0c */ /* 0x000fe2000c701270 */
[----:B------:R-:W-:Y:S01]  /*17d30*/  IMAD.WIDE R48, R51, 0x2, R2 ;  /* 0x0000000233307825 */ /* 0x000fe200078e0202 */
[----:B------:R-:W-:Y:S01]  /*17d40*/  @P2 STG.E.U16 desc[UR14][R44.64], R42 ;  /* 0x0000002a2c002986 */ /* 0x000fe2000c10150e */
[----:B------:R-:W-:Y:S01]  /*17d50*/  ULDC UR6, c[0x0][0x22c] ;  /* 0x00008b0000067ab9 */ /* 0x000fe20000000800 */
[----:B------:R-:W-:Y:S01]  /*17d60*/  PRMT R46, R36, 0x7632, R46 ;  /* 0x00007632242e7816 */ /* 0x000fe2000000002e */
[----:B------:R-:W-:Y:S01]  /*17d70*/  VIADD R0, R8, 0x32 ;  /* 0x0000003208007836 */ /* 0x000fe20000000000 */
[----:B------:R2:W-:Y:S01]  /*17d80*/  @P6 STG.E.U16 desc[UR14][R48.64], R43 ;  /* 0x0000002b30006986 */ /* 0x0005e2000c10150e */
[----:B------:R-:W-:Y:S01]  /*17d90*/  ISETP.LT.AND P6, PT, R9, UR10, !P5 ;  /* 0x0000000a09007c0c */ /* 0x000fe2000efc1270 */
[----:B------:R-:W-:Y:S01]  /*17da0*/  ULDC UR8, c[0x0][0x228] ;  /* 0x00008a0000087ab9 */ /* 0x000fe20000000800 */
[----:B------:R-:W-:Y:S01]  /*17db0*/  ISETP.LT.AND P5, PT, R10, UR12, !P5 ;  /* 0x0000000c0a007c0c */ /* 0x000fe2000efa1270 */
[C---:B0-----:R-:W-:Y:S01]  /*17dc0*/  IMAD.WIDE R40, R51.reuse, 0x2, R248 ;  /* 0x0000000233287825 */ /* 0x041fe200078e02f8 */
[----:B------:R-:W-:Y:S01]  /*17dd0*/  ISETP.GE.AND P4, PT, R0, UR4, PT ;  /* 0x0000000400007c0c */ /* 0x000fe2000bf86270 */
[----:B------:R-:W-:Y:S01]  /*17de0*/  ULDC UR4, c[0x0][0x248] ;  /* 0x0000920000047ab9 */ /* 0x000fe20000000800 */
[----:B------:R-:W-:Y:S01]  /*17df0*/  ULDC UR10, c[0x0][0x228] ;  /* 0x00008a00000a7ab9 */ /* 0x000fe20000000800 */
[----:B------:R-:W-:Y:S01]  /*17e00*/  VIADD R0, R8, 0x33 ;  /* 0x0000003308007836 */ /* 0x000fe20000000000 */
[----:B------:R-:W-:Y:S01]  /*17e10*/  ULDC UR12, c[0x0][0x228] ;  /* 0x00008a00000c7ab9 */ /* 0x000fe20000000800 */
[----:B------:R-:W-:Y:S01]  /*17e20*/  VIADD R47, R51, UR4 ;  /* 0x00000004332f7c36 */ /* 0x000fe20008000000 */
[----:B------:R-:W-:-:S02]  /*17e30*/  ULDC UR4, c[0x0][0x22c] ;  /* 0x00008b0000047ab9 */ /* 0x000fc40000000800 */
[----:B------:R-:W-:Y:S01]  /*17e40*/  ISETP.GE.AND P2, PT, R0, UR6, PT ;  /* 0x0000000600007c0c */ /* 0x000fe2000bf46270 */
[----:B--2---:R-:W-:Y:S01]  /*17e50*/  VIADD R48, R8, 0x34 ;  /* 0x0000003408307836 */ /* 0x004fe20000000000 */
[----:B------:R-:W-:Y:S01]  /*17e60*/  PRMT R0, R43, 0x7632, R0 ;  /* 0x000076322b007816 */ /* 0x000fe20000000000 */
[----:B------:R-:W-:Y:S01]  /*17e70*/  IMAD.WIDE R42, R47, 0x2, R2 ;  /* 0x000000022f2a7825 */ /* 0x000fe200078e0202 */
[----:B------:R-:W-:-:S03]  /*17e80*/  ULDC UR6, c[0x0][0x248] ;  /* 0x0000920000067ab9 */ /* 0x000fc60000000800 */
[C---:B------:R-:W-:Y:S01]  /*17e90*/  IMAD.WIDE R44, R47.reuse, 0x2, R248 ;  /* 0x000000022f2c7825 */ /* 0x040fe200078e02f8 */
[----:B------:R0:W-:Y:S01]  /*17ea0*/  @P0 STG.E.U16 desc[UR14][R40.64], R0 ;  /* 0x0000000028000986 */ /* 0x0001e2000c10150e */
[----:B------:R-:W-:Y:S01]  /*17eb0*/  ISETP.GE.AND P0, PT, R48, UR4, PT ;  /* 0x0000000430007c0c */ /* 0x000fe2000bf06270 */
[----:B------:R-:W-:Y:S02]  /*17ec0*/  ULDC UR4, c[0x0][0x248] ;  /* 0x0000920000047ab9 */ /* 0x000fe40000000800 */
        /* <DEDUP_REMOVED lines=18> */
[----:B------:R0:W-:Y:S01]  /*17ff0*/  @P5 STG.E.U16 desc[UR14][R40.64], R32 ;  /* 0x0000002028005986 */ /* 0x0001e2000c10150e */
[----:B------:R-:W-:Y:S01]  /*18000*/  ULDC UR16, c[0x0][0x228] ;  /* 0x00008a0000107ab9 */ /* 0x000fe20000000800 */
[----:B------:R-:W-:-:S02]  /*18010*/  VIADD R0, R8, 0x35 ;  /* 0x0000003508007836 */ /* 0x000fc40000000000 */
[----:B------:R-:W-:Y:S01]  /*18020*/  IMAD.WIDE R46, R49, 0x2, R248 ;  /* 0x00000002312e7825 */ /* 0x000fe200078e02f8 */
[----:B------:R-:W-:Y:S02]  /*18030*/  @P1 STG.E.U16 desc[UR14][R42.64], R36 ;  /* 0x000000242a001986 */ /* 0x000fe4000c10150e */
[----:B------:R-:W-:Y:S01]  /*18040*/  ISETP.GE.AND P5, PT, R0, UR4, PT ;  /* 0x0000000400007c0c */ /* 0x000fe2000bfa6270 */
[----:B------:R-:W-:Y:S01]  /*18050*/  ULDC UR4, c[0x0][0x248] ;  /* 0x0000920000047ab9 */ /* 0x000fe20000000800 */
[----:B------:R2:W-:Y:S01]  /*18060*/  @P6 STG.E.U16 desc[UR14][R44.64], R37 ;  /* 0x000000252c006986 */ /* 0x0005e2000c10150e */
[----:B------:R-:W-:Y:S01]  /*18070*/  ISETP.LT.AND P6, PT, R9, UR12, !P0 ;  /* 0x0000000c09007c0c */ /* 0x000fe2000c7c1270 */
[----:B------:R-:W-:Y:S01]  /*18080*/  VIADD R0, R8, 0x36 ;  /* 0x0000003608007836 */ /* 0x000fe20000000000 */
[----:B0-----:R-:W-:Y:S01]  /*18090*/  PRMT R32, R33, 0x7632, R32 ;  /* 0x0000763221207816 */ /* 0x001fe20000000020 */
[----:B------:R0:W-:Y:S01]  /*180a0*/  @P4 STG.E.U16 desc[UR14][R46.64], R48 ;  /* 0x000000302e004986 */ /* 0x0001e2000c10150e */
[----:B------:R-:W-:Y:S01]  /*180b0*/  ISETP.LT.AND P4, PT, R9, UR8, !P2 ;  /* 0x0000000809007c0c */ /* 0x000fe2000d781270 */
[----:B------:R-:W-:Y:S01]  /*180c0*/  VIADD R41, R49, UR4 ;  /* 0x0000000431297c36 */ /* 0x000fe20008000000 */
[----:B------:R-:W-:Y:S01]  /*180d0*/  ISETP.LT.AND P2, PT, R10, UR10, !P2 ;  /* 0x0000000a0a007c0c */ /* 0x000fe2000d741270 */
[----:B------:R-:W-:Y:S01]  /*180e0*/  ULDC UR4, c[0x0][0x248] ;  /* 0x0000920000047ab9 */ /* 0x000fe20000000800 */
[----:B------:R-:W-:Y:S01]  /*180f0*/  ISETP.GE.AND P1, PT, R0, UR6, PT ;  /* 0x0000000600007c0c */ /* 0x000fe2000bf26270 */
[----:B------:R-:W-:Y:S01]  /*18100*/  ULDC UR8, c[0x0][0x228] ;  /* 0x00008a0000087ab9 */ /* 0x000fe20000000800 */
[----:B------:R-:W-:Y:S01]  /*18110*/  ULDC UR10, c[0x0][0x228] ;  /* 0x00008a00000a7ab9 */ /* 0x000fe20000000800 */
[C---:B--2---:R-:W-:Y:S01]  /*18120*/  VIADD R45, R41.reuse, UR4 ;  /* 0x00000004292d7c36 */ /* 0x044fe20008000000 */
[----:B------:R-:W-:Y:S01]  /*18130*/  ULDC UR4, c[0x0][0x22c] ;  /* 0x00008b0000047ab9 */ /* 0x000fe20000000800 */
[----:B------:R-:W-:Y:S01]  /*18140*/  IMAD.WIDE R36, R41, 0x2, R2 ;  /* 0x0000000229247825 */ /* 0x000fe200078e0202 */
[----:B------:R-:W-:Y:S01]  /*18150*/  ULDC UR12, c[0x0][0x228] ;  /* 0x00008a00000c7ab9 */ /* 0x000fe20000000800 */
[----:B------:R-:W-:-:S02]  /*18160*/  ULDC UR6, c[0x0][0x22c] ;  /* 0x00008b0000067ab9 */ /* 0x000fc40000000800 */
[----:B------:R-:W-:Y:S01]  /*18170*/  IMAD.WIDE R40, R41, 0x2, R248 ;  /* 0x0000000229287825 */ /* 0x000fe200078e02f8 */
[----:B------:R-:W-:Y:S03]  /*18180*/  @P4 STG.E.U16 desc[UR14][R36.64], R33 ;  /* 0x0000002124004986 */ /* 0x000fe6000c10150e */
[----:B------:R-:W-:Y:S01]  /*18190*/  IMAD.WIDE R42, R45, 0x2, R2 ;  /* 0x000000022d2a7825 */ /* 0x000fe200078e0202 */
[----:B------:R-:W-:Y:S03]  /*181a0*/  @P2 STG.E.U16 desc[UR14][R40.64], R32 ;  /* 0x0000002028002986 */ /* 0x000fe6000c10150e */
[----:B------:R-:W-:Y:S01]  /*181b0*/  VIADD R0, R8, 0x37 ;  /* 0x0000003708007836 */ /* 0x000fe20000000000 */
[----:B------:R2:W-:Y:S01]  /*181c0*/  @P6 STG.E.U16 desc[UR14][R42.64], R38 ;  /* 0x000000262a006986 */ /* 0x0005e2000c10150e */
[----:B------:R-:W-:Y:S01]  /*181d0*/  ISETP.LT.AND P0, PT, R10, UR8, !P0 ;  /* 0x000000080a007c0c */ /* 0x000fe2000c701270 */
[----:B------:R-:W-:Y:S01]  /*181e0*/  ULDC UR8, c[0x0][0x22c] ;  /* 0x00008b0000087ab9 */ /* 0x000fe20000000800 */
        /* <DEDUP_REMOVED lines=9> */
[----:B--2---:R-:W-:Y:S01]  /*18280*/  PRMT R38, R38, 0x7632, R38 ;  /* 0x0000763226267816 */ /* 0x004fe20000000026 */
[----:B------:R-:W-:Y:S01]  /*18290*/  IMAD.WIDE R32, R45, 0x2, R248 ;  /* 0x000000022d207825 */ /* 0x000fe200078e02f8 */
[----:B------:R-:W-:Y:S01]  /*182a0*/  ISETP.GE.AND P2, PT, R0, UR6, PT ;  /* 0x0000000600007c0c */ /* 0x000fe2000bf46270 */
[----:B------:R-:W-:Y:S01]  /*182b0*/  ULDC UR6, c[0x0][0x248] ;  /* 0x0000920000067ab9 */ /* 0x000fe20000000800 */
[----:B------:R-:W-:Y:S01]  /*182c0*/  PRMT R0, R34, 0x7632, R0 ;  /* 0x0000763222007816 */ /* 0x000fe20000000000 */
[----:B------:R-:W-:Y:S01]  /*182d0*/  IMAD.WIDE R36, R47, 0x2, R2 ;  /* 0x000000022f247825 */ /* 0x000fe200078e0202 */
[----:B------:R0:W-:Y:S03]  /*182e0*/  @P0 STG.E.U16 desc[UR14][R32.64], R38 ;  /* 0x0000002620000986 */ /* 0x0001e6000c10150e */
[----:B------:R-:W-:-:S02]  /*182f0*/  VIADD R42, R8, 0x39 ;  /* 0x00000039082a7836 */ /* 0x000fc40000000000 */
[----:B------:R-:W-:Y:S01]  /*18300*/  IMAD.WIDE R40, R47, 0x2, R248 ;  /* 0x000000022f287825 */ /* 0x000fe200078e02f8 */
[----:B------:R2:W-:Y:S02]  /*18310*/  @P6 STG.E.U16 desc[UR14][R36.64], R34 ;  /* 0x0000002224006986 */ /* 0x0005e4000c10150e */
[----:B------:R-:W-:Y:S01]  /*18320*/  ISETP.GE.AND P0, PT, R42, UR4, PT ;  /* 0x000000042a007c0c */ /* 0x000fe2000bf06270 */
[----:B------:R-:W-:Y:S01]  /*18330*/  ULDC UR4, c[0x0][0x248] ;  /* 0x0000920000047ab9 */ /* 0x000fe20000000800 */
[----:B------:R3:W-:Y:S01]  /*18340*/  @P5 STG.E.U16 desc[UR14][R40.64], R0 ;  /* 0x0000000028005986 */ /* 0x0007e2000c10150e */
[----:B------:R-:W-:Y:S01]  /*18350*/  ISETP.LT.AND P5, PT, R9, UR10, !P1 ;  /* 0x0000000a09007c0c */ /* 0x000fe2000cfa1270 */
[----:B------:R-:W-:Y:S01]  /*18360*/  VIADD R47, R47, UR4 ;  /* 0x000000042f2f7c36 */ /* 0x000fe20008000000 */
[C---:B------:R-:W-:Y:S01]  /*18370*/  ISETP.LT.AND P1, PT, R10.reuse, UR12, !P1 ;  /* 0x0000000c0a007c0c */ /* 0x040fe2000cf21270 */
[----:B------:R-:W-:Y:S01]  /*18380*/  ULDC UR10, c[0x0][0x228] ;  /* 0x00008a00000a7ab9 */ /* 0x000fe20000000800 */
[----:B------:R-:W-:Y:S01]  /*18390*/  ISETP.LT.AND P6, PT, R9, UR16, !P4 ;  /* 0x0000001009007c0c */ /* 0x000fe2000e7c1270 */
[C---:B------:R-:W-:Y:S01]  /*183a0*/  VIADD R45, R47.reuse, UR6 ;  /* 0x000000062f2d7c36 */ /* 0x040fe20008000000 */
[----:B------:R-:W-:Y:S01]  /*183b0*/  ISETP.LT.AND P4, PT, R10, UR18, !P4 ;  /* 0x000000120a007c0c */ /* 0x000fe2000e781270 */
[----:B0-----:R-:W-:Y:S01]  /*183c0*/  IMAD.WIDE R32, R47, 0x2, R2 ;  /* 0x000000022f207825 */ /* 0x001fe200078e0202 */
[----:B--2---:R-:W-:Y:S01]  /*183d0*/  PRMT R34, R39, 0x7632, R34 ;  /* 0x0000763227227816 */ /* 0x004fe20000000022 */
[----:B------:R-:W-:Y:S01]  /*183e0*/  ULDC UR4, c[0x0][0x248] ;  /* 0x0000920000047ab9 */ /* 0x000fe20000000800 */
[----:B------:R-:W-:Y:S01]  /*183f0*/  PRMT R38, R35, 0x7632, R38 ;  /* 0x0000763223267816 */ /* 0x000fe20000000026 */
[----:B---3--:R-:W-:Y:S01]  /*18400*/  VIADD R0, R8, 0x3a ;  /* 0x0000003a08007836 */ /* 0x008fe20000000000 */
[----:B------:R-:W-:Y:S01]  /*18410*/  ULDC UR12, c[0x0][0x228] ;  /* 0x00008a00000c7ab9 */ /* 0x000fe20000000800 */
[----:B------:R-:W-:Y:S01]  /*18420*/  IMAD.WIDE R36, R47, 0x2, R248 ;  /* 0x000000022f247825 */ /* 0x000fe200078e02f8 */
[----:B------:R0:W-:Y:S01]  /*18430*/  @P5 STG.E.U16 desc[UR14][R32.64], R39 ;  /* 0x0000002720005986 */ /* 0x0001e2000c10150e */
[----:B------:R-:W-:Y:S01]  /*18440*/  ULDC UR6, c[0x0][0x22c] ;  /* 0x00008b0000067ab9 */ /* 0x000fe20000000800 */
[----:B------:R-:W-:Y:S01]  /*18450*/  ULDC UR16, c[0x0][0x228] ;  /* 0x00008a0000107ab9 */ /* 0x000fe20000000800 */
[----:B------:R-:W-:Y:S01]  /*18460*/  IMAD.WIDE R40, R45, 0x2, R2 ;  /* 0x000000022d287825 */ /* 0x000fe200078e0202 */
[----:B------:R-:W-:-:S03]  /*18470*/  ISETP.GE.AND P5, PT, R0, UR8, PT ;  /* 0x0000000800007c0c */ /* 0x000fc6000bfa6270 */
[C---:B------:R-:W-:Y:S01]  /*18480*/  IMAD.WIDE R42, R45.reuse, 0x2, R248 ;  /* 0x000000022d2a7825 */ /* 0x040fe200078e02f8 */
[----:B------:R-:W-:Y:S01]  /*18490*/  @P1 STG.E.U16 desc[UR14][R36.64], R34 ;  /* 0x0000002224001986 */ /* 0x000fe2000c10150e */
[----:B------:R-:W-:Y:S01]  /*184a0*/  ULDC UR8, c[0x0][0x228] ;  /* 0x00008a0000087ab9 */ /* 0x000fe20000000800 */
[----:B------:R-:W-:Y:S02]  /*184b0*/  ULDC UR18, c[0x0][0x228] ;  /* 0x00008a0000127ab9 */ /* 0x000fe40000000800 */
[----:B------:R2:W-:Y:S01]  /*184c0*/  @P6 STG.E.U16 desc[UR14][R40.64], R35 ;  /* 0x0000002328006986 */ /* 0x0005e2000c10150e */
        /* <DEDUP_REMOVED lines=8> */
[----:B------:R-:W-:Y:S01]  /*18550*/  ULDC UR8, c[0x0][0x228] ;  /* 0x00008a0000087ab9 */ /* 0x000fe20000000800 */
[C---:B------:R-:W-:Y:S01]  /*18560*/  IMAD.WIDE R32, R45.reuse, 0x2, R2 ;  /* 0x000000022d207825 */ /* 0x040fe200078e0202 */
[----:B------:R-:W-:Y:S01]  /*18570*/  ISETP.GE.AND P1, PT, R0, UR6, PT ;  /* 0x0000000600007c0c */ /* 0x000fe2000bf26270 */
[----:B------:R-:W-:Y:S01]  /*18580*/  ULDC UR10, c[0x0][0x228] ;  /* 0x00008a00000a7ab9 */ /* 0x000fe20000000800 */
[----:B------:R-:W-:Y:S01]  /*18590*/  ULDC UR4, c[0x0][0x22c] ;  /* 0x00008b0000047ab9 */ /* 0x000fe20000000800 */
[----:B--2---:R-:W-:Y:S01]  /*185a0*/  IMAD.WIDE R34, R45, 0x2, R248 ;  /* 0x000000022d227825 */ /* 0x004fe200078e02f8 */
[----:B------:R-:W-:Y:S01]  /*185b0*/  ULDC UR12, c[0x0][0x228] ;  /* 0x00008a00000c7ab9 */ /* 0x000fe20000000800 */
[----:B---3--:R-:W-:Y:S01]  /*185c0*/  PRMT R38, R28, 0x7632, R38 ;  /* 0x000076321c267816 */ /* 0x008fe20000000026 */
[----:B------:R-:W-:Y:S01]  /*185d0*/  ULDC UR6, c[0x0][0x22c] ;  /* 0x00008b0000067ab9 */ /* 0x000fe20000000800 */
[----:B------:R-:W-:Y:S01]  /*185e0*/  IMAD.WIDE R36, R39, 0x2, R2 ;  /* 0x0000000227247825 */ /* 0x000fe200078e0202 */
[----:B------:R0:W-:Y:S03]  /*185f0*/  @P4 STG.E.U16 desc[UR14][R32.64], R28 ;  /* 0x0000001c20004986 */ /* 0x0001e6000c10150e */
[----:B------:R-:W-:Y:S01]  /*18600*/  VIADD R0, R8, 0x3c ;  /* 0x0000003c08007836 */ /* 0x000fe20000000000 */
[----:B------:R-:W-:Y:S01]  /*18610*/  @P2 STG.E.U16 desc[UR14][R34.64], R38 ;  /* 0x0000002622002986 */ /* 0x000fe2000c10150e */
[----:B------:R-:W-:Y:S01]  /*18620*/  ISETP.LT.AND P0, PT, R10, UR8, !P0 ;  /* 0x000000080a007c0c */ /* 0x000fe2000c701270 */
[----:B------:R-:W-:-:S02]  /*18630*/  ULDC UR8, c[0x0][0x228] ;  /* 0x00008a0000087ab9 */ /* 0x000fc40000000800 */
        /* <DEDUP_REMOVED lines=17> */
[----:B------:R-:W-:Y:S01]  /*18750*/  IMAD.WIDE R36, R41, 0x2, R248 ;  /* 0x0000000229247825 */ /* 0x000fe200078e02f8 */
[----:B------:R0:W-:Y:S02]  /*18760*/  @P0 STG.E.U16 desc[UR14][R32.64], R24 ;  /* 0x0000001820000986 */ /* 0x0001e4000c10150e */
[----:B------:R-:W-:Y:S01]  /*18770*/  ISETP.GE.AND P0, PT, R28, UR4, PT ;  /* 0x000000041c007c0c */ /* 0x000fe2000bf06270 */
[----:B------:R-:W-:Y:S01]  /*18780*/  ULDC UR4, c[0x0][0x248] ;  /* 0x0000920000047ab9 */ /* 0x000fe20000000800 */
[----:B------:R2:W-:Y:S01]  /*18790*/  @P6 STG.E.U16 desc[UR14][R34.64], R29 ;  /* 0x0000001d22006986 */ /* 0x0005e2000c10150e */
        /* <DEDUP_REMOVED lines=8> */
[----:B------:R-:W-:Y:S01]  /*18820*/  ULDC UR4, c[0x0][0x22c] ;  /* 0x00008b0000047ab9 */ /* 0x000fe20000000800 */
[----:B------:R-:W-:Y:S01]  /*18830*/  PRMT R24, R25, 0x7632, R24 ;  /* 0x0000763219187816 */ /* 0x000fe20000000018 */
[C---:B------:R-:W-:Y:S01]  /*18840*/  VIADD R39, R33.reuse, UR6 ;  /* 0x0000000621277c36 */ /* 0x040fe20008000000 */
[----:B------:R-:W-:Y:S01]  /*18850*/  PRMT R38, R30, 0x7632, R38 ;  /* 0x000076321e267816 */ /* 0x000fe20000000026 */
[C---:B--2---:R-:W-:Y:S01]  /*18860*/  IMAD.WIDE R28, R33.reuse, 0x2, R2 ;  /* 0x00000002211c7825 */ /* 0x044fe200078e0202 */
[----:B------:R-:W-:Y:S01]  /*18870*/  ULDC UR10, c[0x0][0x228] ;  /* 0x00008a00000a7ab9 */ /* 0x000fe20000000800 */
[----:B------:R-:W-:Y:S01]  /*18880*/  ULDC UR6, c[0x0][0x22c] ;  /* 0x00008b0000067ab9 */ /* 0x000fe20000000800 */
[----:B------:R-:W-:Y:S01]  /*18890*/  ULDC UR16, c[0x0][0x228] ;  /* 0x00008a0000107ab9 */ /* 0x000fe20000000800 */
[----:B------:R-:W-:Y:S01]  /*188a0*/  IMAD.WIDE R32, R33, 0x2, R248 ;  /* 0x0000000221207825 */ /* 0x000fe200078e02f8 */
[----:B------:R0:W-:Y:S03]  /*188b0*/  @P5 STG.E.U16 desc[UR14][R28.64], R25 ;  /* 0x000000191c005986 */ /* 0x0001e6000c10150e */
[----:B------:R-:W-:Y:S01]  /*188c0*/  IMAD.WIDE R34, R39, 0x2, R2 ;  /* 0x0000000227227825 */ /* 0x000fe200078e0202 */
[----:B------:R-:W-:Y:S03]  /*188d0*/  @P1 STG.E.U16 desc[UR14][R32.64], R24 ;  /* 0x0000001820001986 */ /* 0x000fe6000c10150e */
[----:B---3--:R-:W-:-:S02]  /*188e0*/  VIADD R0, R8, 0x3f ;  /* 0x0000003f08007836 */ /* 0x008fc40000000000 */
[----:B------:R-:W-:Y:S01]  /*188f0*/  IMAD.WIDE R36, R39, 0x2, R248 ;  /* 0x0000000227247825 */ /* 0x000fe200078e02f8 */
[----:B------:R2:W-:Y:S02]  /*18900*/  @P6 STG.E.U16 desc[UR14][R34.64], R30 ;  /* 0x0000001e22006986 */ /* 0x0005e4000c10150e */
[----:B------:R-:W-:Y:S01]  /*18910*/  ISETP.GE.AND P5, PT, R0, UR4, PT ;  /* 0x0000000400007c0c */ /* 0x000fe2000bfa6270 */
[----:B------:R-:W-:Y:S01]  /*18920*/  ULDC UR4, c[0x0][0x248] ;  /* 0x0000920000047ab9 */ /* 0x000fe20000000800 */
[----:B------:R-:W-:Y:S01]  /*18930*/  @P4 STG.E.U16 desc[UR14][R36.64], R38 ;  /* 0x0000002624004986 */ /* 0x000fe2000c10150e */
[----:B------:R-:W-:Y:S01]  /*18940*/  ISETP.LT.AND P4, PT, R9, UR8, !P2 ;  /* 0x0000000809007c0c */ /* 0x000fe2000d781270 */
[----:B0-----:R-:W-:Y:S01]  /*18950*/  VIADD R29, R39, UR4 ;  /* 0x00000004271d7c36 */ /* 0x001fe20008000000 */
[----:B------:R-:W-:Y:S01]  /*18960*/  ISETP.LT.AND P2, PT, R10, UR10, !P2 ;  /* 0x0000000a0a007c0c */ /* 0x000fe2000d741270 */
[----:B------:R-:W-:Y:S01]  /*18970*/  ULDC UR4, c[0x0][0x248] ;  /* 0x0000920000047ab9 */ /* 0x000fe20000000800 */
[----:B------:R-:W-:Y:S01]  /*18980*/  ISETP.LT.AND P6, PT, R9, UR12, !P0 ;  /* 0x0000000c09007c0c */ /* 0x000fe2000c7c1270 */
[----:B------:R-:W-:Y:S01]  /*18990*/  VIADD R0, R8, 0x40 ;  /* 0x0000004008007836 */ /* 0x000fe20000000000 */
[----:B------:R-:W-:Y:S01]  /*189a0*/  ULDC UR8, c[0x0][0x228] ;  /* 0x00008a0000087ab9 */ /* 0x000fe20000000800 */
[C---:B--2---:R-:W-:Y:S01]  /*189b0*/  VIADD R35, R29.reuse, UR4 ;  /* 0x000000041d237c36 */ /* 0x044fe20008000000 */
[----:B------:R-:W-:Y:S01]  /*189c0*/  PRMT R30, R26, 0x7632, R30 ;  /* 0x000076321a1e7816 */ /* 0x000fe2000000001e */
[C---:B------:R-:W-:Y:S01]  /*189d0*/  IMAD.WIDE R24, R29.reuse, 0x2, R2 ;  /* 0x000000021d187825 */ /* 0x040fe200078e0202 */
[----:B------:R-:W-:Y:S01]  /*189e0*/  ISETP.GE.AND P1, PT, R0, UR6, PT ;  /* 0x0000000600007c0c */ /* 0x000fe2000bf26270 */
[----:B------:R-:W-:Y:S01]  /*189f0*/  ULDC UR4, c[0x0][0x22c] ;  /* 0x00008b0000047ab9 */ /* 0x000fe20000000800 */
[----:B------:R-:W-:Y:S01]  /*18a00*/  ULDC UR10, c[0x0][0x228] ;  /* 0x00008a00000a7ab9 */ /* 0x000fe20000000800 */
[----:B------:R-:W-:Y:S01]  /*18a10*/  IMAD.WIDE R28, R29, 0x2, R248 ;  /* 0x000000021d1c7825 */ /* 0x000fe200078e02f8 */
[----:B------:R0:W-:Y:S01]  /*18a20*/  @P4 STG.E.U16 desc[UR14][R24.64], R26 ;  /* 0x0000001a18004986 */ /* 0x0001e2000c10150e */
[----:B------:R-:W-:Y:S01]  /*18a30*/  ULDC UR12, c[0x0][0x228] ;  /* 0x00008a00000c7ab9 */ /* 0x000fe20000000800 */
[----:B------:R-:W-:Y:S01]  /*18a40*/  ISETP.LT.AND P0, PT, R10, UR8, !P0 ;  /* 0x000000080a007c0c */ /* 0x000fe2000c701270 */
[----:B------:R-:W-:Y:S01]  /*18a50*/  IMAD.WIDE R32, R35, 0x2, R2 ;  /* 0x0000000223207825 */ /* 0x000fe200078e0202 */
[----:B------:R2:W-:Y:S01]  /*18a60*/  @P2 STG.E.U16 desc[UR14][R28.64], R30 ;  /* 0x0000001e1c002986 */ /* 0x0005e2000c10150e */
[----:B------:R-:W-:Y:S01]  /*18a70*/  ULDC UR6, c[0x0][0x22c] ;  /* 0x00008b0000067ab9 */ /* 0x000fe20000000800 */
[----:B------:R-:W-:Y:S01]  /*18a80*/  ULDC UR8, c[0x0][0x228] ;  /* 0x00008a0000087ab9 */ /* 0x000fe20000000800 */
[----:B------:R-:W-:Y:S01]  /*18a90*/  VIADD R0, R8, 0x41 ;  /* 0x0000004108007836 */ /* 0x000fe20000000000 */
[----:B------:R3:W-:Y:S01]  /*18aa0*/  @P6 STG.E.U16 desc[UR14][R32.64], R31 ;  /* 0x0000001f20006986 */ /* 0x0007e2000c10150e */
[----:B------:R-:W-:Y:S01]  /*18ab0*/  ISETP.LT.AND P6, PT, R9, UR10, !P5 ;  /* 0x0000000a09007c0c */ /* 0x000fe2000efc1270 */
[----:B------:R-:W-:Y:S01]  /*18ac0*/  ULDC UR10, c[0x0][0x228] ;  /* 0x00008a00000a7ab9 */ /* 0x000fe20000000800 */
[----:B------:R-:W-:Y:S01]  /*18ad0*/  ISETP.LT.AND P5, PT, R10, UR12, !P5 ;  /* 0x0000000c0a007c0c */ /* 0x000fe2000efa1270 */
[----:B0-----:R-:W-:Y:S01]  /*18ae0*/  IMAD.WIDE R24, R35, 0x2, R248 ;  /* 0x0000000223187825 */ /* 0x001fe200078e02f8 */
[----:B------:R-:W-:Y:S01]  /*18af0*/  ISETP.GE.AND P4, PT, R0, UR4, PT ;  /* 0x0000000400007c0c */ /* 0x000fe2000bf86270 */
[----:B------:R-:W-:Y:S01]  /*18b00*/  ULDC UR4, c[0x0][0x248] ;  /* 0x0000920000047ab9 */ /* 0x000fe20000000800 */
[----:B------:R-:W-:Y:S01]  /*18b10*/  PRMT R26, R27, 0x7632, R26 ;  /* 0x000076321b1a7816 */ /* 0x000fe2000000001a */
[----:B------:R-:W-:Y:S01]  /*18b20*/  VIADD R0, R8, 0x42 ;  /* 0x0000004208007836 */ /* 0x000fe20000000000 */
[----:B------:R-:W-:Y:S01]  /*18b30*/  ULDC UR12, c[0x0][0x228] ;  /* 0x00008a00000c7ab9 */ /* 0x000fe20000000800 */
[----:B------:R-:W-:Y:S01]  /*18b40*/  VIADD R37, R35, UR4 ;  /* 0x0000000423257c36 */ /* 0x000fe20008000000 */
[----:B------:R-:W-:-:S02]  /*18b50*/  ULDC UR4, c[0x0][0x22c] ;  /* 0x00008b0000047ab9 */ /* 0x000fc40000000800 */
[----:B------:R-:W-:Y:S01]  /*18b60*/  ISETP.GE.AND P2, PT, R0, UR6, PT ;  /* 0x0000000600007c0c */ /* 0x000fe2000bf46270 */
[----:B--2---:R-:W-:Y:S01]  /*18b70*/  IMAD.WIDE R28, R37, 0x2, R2 ;  /* 0x00000002251c7825 */ /* 0x004fe200078e0202 */
[----:B------:R-:W-:Y:S01]  /*18b80*/  PRMT R0, R31, 0x7632, R0 ;  /* 0x000076321f007816 */ /* 0x000fe20000000000 */
[----:B------:R-:W-:Y:S02]  /*18b90*/  ULDC UR6, c[0x0][0x248] ;  /* 0x0000920000067ab9 */ /* 0x000fe40000000800 */
[----:B---3--:R-:W-:Y:S02]  /*18ba0*/  VIADD R32, R8, 0x43 ;  /* 0x0000004308207836 */ /* 0x008fe40000000000 */
        /* <DEDUP_REMOVED lines=25> */
[----:B------:R-:W-:Y:S01]  /*18d40*/  IMAD.WIDE R30, R33, 0x2, R248 ;  /* 0x00000002211e7825 */ /* 0x000fe200078e02f8 */
[----:B------:R0:W-:Y:S02]  /*18d50*/  @P1 STG.E.U16 desc[UR14][R26.64], R32 ;  /* 0x000000201a001986 */ /* 0x0001e4000c10150e */
[----:B------:R-:W-:Y:S01]  /*18d60*/  ISETP.GE.AND P5, PT, R0, UR4, PT ;  /* 0x0000000400007c0c */ /* 0x000fe2000bfa6270 */
[----:B------:R-:W-:Y:S01]  /*18d70*/  ULDC UR4, c[0x0][0x248] ;  /* 0x0000920000047ab9 */ /* 0x000fe20000000800 */
[----:B------:R-:W-:Y:S01]  /*18d80*/  @P6 STG.E.U16 desc[UR14][R28.64], R88 ;  /* 0x000000581c006986 */ /* 0x000fe2000c10150e */
        /* <DEDUP_REMOVED lines=11> */
[----:B------:R-:W-:Y:S01]  /*18e40*/  IMAD.WIDE R24, R27, 0x2, R2 ;  /* 0x000000021b187825 */ /* 0x000fe200078e0202 */
[----:B--2---:R-:W-:-:S03]  /*18e50*/  PRMT R30, R57, 0x7632, R30 ;  /* 0x00007632391e7816 */ /* 0x004fc6000000001e */
[C---:B------:R-:W-:Y:S02]  /*18e60*/  VIADD R31, R27.reuse, UR4 ;  /* 0x000000041b1f7c36 */ /* 0x040fe40008000000 */
[----:B------:R0:W-:Y:S01]  /*18e70*/  @P4 STG.E.U16 desc[UR14][R24.64], R57 ;  /* 0x0000003918004986 */ /* 0x0001e2000c10150e */
[----:B------:R-:W-:Y:S01]  /*18e80*/  IMAD.WIDE R26, R27, 0x2, R248 ;  /* 0x000000021b1a7825 */ /* 0x000fe200078e02f8 */
[----:B------:R-:W-:Y:S01]  /*18e90*/  ULDC UR4, c[0x0][0x22c] ;  /* 0x00008b0000047ab9 */ /* 0x000fe20000000800 */
[----:B------:R-:W-:Y:S01]  /*18ea0*/  ISETP.LT.AND P0, PT, R10, UR8, !P0 ;  /* 0x000000080a007c0c */ /* 0x000fe2000c701270 */
[----:B------:R-:W-:Y:S01]  /*18eb0*/  ULDC UR6, c[0x0][0x22c] ;  /* 0x00008b0000067ab9 */ /* 0x000fe20000000800 */
[----:B------:R-:W-:Y:S01]  /*18ec0*/  IMAD.WIDE R28, R31, 0x2, R2 ;  /* 0x000000021f1c7825 */ /* 0x000fe200078e0202 */
[----:B------:R-:W-:Y:S01]  /*18ed0*/  @P2 STG.E.U16 desc[UR14][R26.64], R30 ;  /* 0x0000001e1a002986 */ /* 0x000fe2000c10150e */
[----:B------:R-:W-:Y:S02]  /*18ee0*/  ULDC UR8, c[0x0][0x228] ;  /* 0x00008a0000087ab9 */ /* 0x000fe40000000800 */
[----:B------:R-:W-:Y:S01]  /*18ef0*/  VIADD R0, R8, 0x46 ;  /* 0x0000004608007836 */ /* 0x000fe20000000000 */
[----:B------:R2:W-:Y:S01]  /*18f00*/  @P6 STG.E.U16 desc[UR14][R28.64], R89 ;  /* 0x000000591c006986 */ /* 0x0005e2000c10150e */
[----:B------:R-:W-:Y:S01]  /*18f10*/  ISETP.LT.AND P6, PT, R9, UR10, !P5 ;  /* 0x0000000a09007c0c */ /* 0x000fe2000efc1270 */
[C---:B0-----:R-:W-:Y:S01]  /*18f20*/  IMAD.WIDE R24, R31.reuse, 0x2, R248 ;  /* 0x000000021f187825 */ /* 0x041fe200078e02f8 */
[----:B------:R-:W-:Y:S01]  /*18f30*/  ISETP.LT.AND P5, PT, R10, UR12, !P5 ;  /* 0x0000000c0a007c0c */ /* 0x000fe2000efa1270 */
[----:B------:R-:W-:Y:S01]  /*18f40*/  ULDC UR10, c[0x0][0x228] ;  /* 0x00008a00000a7ab9 */ /* 0x000fe20000000800 */
[----:B------:R-:W-:Y:S01]  /*18f50*/  ISETP.GE.AND P4, PT, R0, UR4, PT ;  /* 0x0000000400007c0c */ /* 0x000fe2000bf86270 */
[----:B------:R-:W-:Y:S01]  /*18f60*/  ULDC UR4, c[0x0][0x248] ;  /* 0x0000920000047ab9 */ /* 0x000fe20000000800 */
[----:B------:R-:W-:Y:S01]  /*18f70*/  VIADD R0, R8, 0x47 ;  /* 0x0000004708007836 */ /* 0x000fe20000000000 */
[----:B------:R-:W-:Y:S01]  /*18f80*/  ULDC UR12, c[0x0][0x228] ;  /* 0x00008a00000c7ab9 */ /* 0x000fe20000000800 */
[----:B------:R-:W-:Y:S01]  /*18f90*/  VIADD R33, R31, UR4 ;  /* 0x000000041f217c36 */ /* 0x000fe20008000000 */
[----:B------:R-:W-:Y:S01]  /*18fa0*/  ULDC UR4, c[0x0][0x22c] ;  /* 0x00008b0000047ab9 */ /* 0x000fe20000000800 */
[----:B--2---:R-:W-:-:S02]  /*18fb0*/  PRMT R89, R89, 0x7632, R89 ;  /* 0x0000763259597816 */ /* 0x004fc40000000059 */
[C---:B------:R-:W-:Y:S01]  /*18fc0*/  IMAD.WIDE R26, R33.reuse, 0x2, R2 ;  /* 0x00000002211a7825 */ /* 0x040fe200078e0202 */
[----:B------:R-:W-:Y:S01]  /*18fd0*/  ISETP.GE.AND P2, PT, R0, UR6, PT ;  /* 0x0000000600007c0c */ /* 0x000fe2000bf46270 */
[----:B------:R-:W-:Y:S01]  /*18fe0*/  ULDC UR6, c[0x0][0x248] ;  /* 0x0000920000067ab9 */ /* 0x000fe20000000800 */
[----:B------:R-:W-:Y:S01]  /*18ff0*/  PRMT R0, R58, 0x7632, R0 ;  /* 0x000076323a007816 */ /* 0x000fe20000000000 */
        /* <DEDUP_REMOVED lines=13> */
[C---:B0-----:R-:W-:Y:S01]  /*190d0*/  IMAD.WIDE R24, R33.reuse, 0x2, R2 ;  /* 0x0000000221187825 */ /* 0x041fe200078e0202 */
        /* <DEDUP_REMOVED lines=122> */
[----:B------:R-:W-:Y:S01]  /*19880*/  IMAD.WIDE R26, R33, 0x2, R2 ;  /* 0x00000002211a7825 */ /* 0x000fe200078e0202 */
        /* <DEDUP_REMOVED lines=195> */
[----:B------:R-:W-:Y:S01]  /*1a4c0*/  PRMT R32, R71, 0x7632, R32 ;  /* 0x0000763247207816 */ /* 0x000fe20000000020 */
[----:B------:R-:W-:Y:S01]  /*1a4d0*/  ULDC UR8, c[0x0][0x22c] ;  /* 0x00008b0000087ab9 */ /* 0x000fe20000000800 */
        /* <DEDUP_REMOVED lines=33> */
[----:B------:R-:W-:Y:S01]  /*1a6f0*/  ULDC UR12, c[0x0][0x228] ;  /* 0x00008a00000c7ab9 */ /* 0x000fe20000000800 */
[----:B--2---:R-:W-:Y:S01]  /*1a700*/  IMAD.WIDE R26, R33, 0x2, R248 ;  /* 0x00000002211a7825 */ /* 0x004fe200078e02f8 */
[----:B------:R-:W-:Y:S01]  /*1a710*/  PRMT R33, R79, 0x7632, R33 ;  /* 0x000076324f217816 */ /* 0x000fe20000000021 */
[----:B------:R-:W-:Y:S01]  /*1a720*/  ULDC UR6, c[0x0][0x22c] ;  /* 0x00008b0000067ab9 */ /* 0x000fe20000000800 */
[----:B------:R-:W-:Y:S01]  /*1a730*/  ULDC UR16, c[0x0][0x228] ;  /* 0x00008a0000107ab9 */ /* 0x000fe20000000800 */
[----:B---3--:R-:W-:Y:S01]  /*1a740*/  VIADD R0, R8, 0x62 ;  /* 0x0000006208007836 */ /* 0x008fe20000000000 */
[----:B------:R-:W-:Y:S01]  /*1a750*/  ULDC UR18, c[0x0][0x228] ;  /* 0x00008a0000127ab9 */ /* 0x000fe20000000800 */
[C---:B------:R-:W-:Y:S01]  /*1a760*/  IMAD.WIDE R28, R35.reuse, 0x2, R2 ;  /* 0x00000002231c7825 */ /* 0x040fe200078e0202 */
[----:B------:R-:W-:Y:S03]  /*1a770*/  @P5 STG.E.U16 desc[UR14][R24.64], R71 ;  /* 0x0000004718005986 */ /* 0x000fe6000c10150e */
[----:B------:R-:W-:Y:S01]  /*1a780*/  IMAD.WIDE R30, R35, 0x2, R248 ;  /* 0x00000002231e7825 */ /* 0x000fe200078e02f8 */
[----:B------:R-:W-:Y:S01]  /*1a790*/  ISETP.GE.AND P5, PT, R0, UR8, PT ;  /* 0x0000000800007c0c */ /* 0x000fe2000bfa6270 */
[----:B------:R0:W-:Y:S01]  /*1a7a0*/  @P1 STG.E.U16 desc[UR14][R26.64], R32 ;  /* 0x000000201a001986 */ /* 0x0001e2000c10150e */
[----:B------:R-:W-:-:S03]  /*1a7b0*/  ULDC UR8, c[0x0][0x228] ;  /* 0x00008a0000087ab9 */ /* 0x000fc60000000800 */
        /* <DEDUP_REMOVED lines=76> */
[----:B0-----:R-:W-:Y:S01]  /*1ac80*/  VIADD R25, R35, UR4 ;  /* 0x0000000423197c36 */ /* 0x001fe20008000000 */
[----:B------:R-:W-:Y:S01]  /*1ac90*/  ISETP.LT.AND P2, PT, R10, UR10, !P2 ;  /* 0x0000000a0a007c0c */ /* 0x000fe2000d741270 */
[----:B------:R-:W-:Y:S01]  /*1aca0*/  ULDC UR4, c[0x0][0x248] ;  /* 0x0000920000047ab9 */ /* 0x000fe20000000800 */
[----:B------:R-:W-:Y:S01]  /*1acb0*/  ISETP.GE.AND P1, PT, R0, UR6, PT ;  /* 0x0000000600007c0c */ /* 0x000fe2000bf26270 */
[C---:B--2---:R-:W-:Y:S01]  /*1acc0*/  IMAD.WIDE R20, R25.reuse, 0x2, R2 ;  /* 0x0000000219147825 */ /* 0x044fe200078e0202 */
[----:B------:R-:W-:Y:S01]  /*1acd0*/  ULDC UR8, c[0x0][0x228] ;  /* 0x00008a0000087ab9 */ /* 0x000fe20000000800 */
[----:B---3--:R-:W-:Y:S01]  /*1ace0*/  PRMT R28, R22, 0x7632, R28 ;  /* 0x00007632161c7816 */ /* 0x008fe2000000001c */
[----:B------:R-:W-:Y:S01]  /*1acf0*/  ULDC UR10, c[0x0][0x228] ;  /* 0x00008a00000a7ab9 */ /* 0x000fe20000000800 */
[C---:B------:R-:W-:Y:S01]  /*1ad00*/  VIADD R29, R25.reuse, UR4 ;  /* 0x00000004191d7c36 */ /* 0x040fe20008000000 */
[----:B------:R-:W-:Y:S01]  /*1ad10*/  ULDC UR4, c[0x0][0x22c] ;  /* 0x00008b0000047ab9 */ /* 0x000fe20000000800 */
[----:B------:R-:W-:Y:S01]  /*1ad20*/  IMAD.WIDE R24, R25, 0x2, R248 ;  /* 0x0000000219187825 */ /* 0x000fe200078e02f8 */
[----:B------:R-:W-:-:S03]  /*1ad30*/  ULDC UR6, c[0x0][0x22c] ;  /* 0x00008b0000067ab9 */ /* 0x000fc60000000800 */
[----:B------:R-:W-:Y:S01]  /*1ad40*/  IMAD.WIDE R26, R29, 0x2, R2 ;  /* 0x000000021d1a7825 */ /* 0x000fe200078e0202 */
[----:B------:R0:W-:Y:S03]  /*1ad50*/  @P4 STG.E.U16 desc[UR14][R20.64], R22 ;  /* 0x0000001614004986 */ /* 0x0001e6000c10150e */
[----:B------:R-:W-:Y:S01]  /*1ad60*/  VIADD R0, R8, 0x69 ;  /* 0x0000006908007836 */ /* 0x000fe20000000000 */
[----:B------:R-:W-:Y:S01]  /*1ad70*/  @P2 STG.E.U16 desc[UR14][R24.64], R28 ;  /* 0x0000001c18002986 */ /* 0x000fe2000c10150e */
[----:B------:R-:W-:Y:S01]  /*1ad80*/  ISETP.LT.AND P0, PT, R10, UR8, !P0 ;  /* 0x000000080a007c0c */ /* 0x000fe2000c701270 */
[----:B------:R-:W-:Y:S02]  /*1ad90*/  ULDC UR8, c[0x0][0x228] ;  /* 0x00008a0000087ab9 */ /* 0x000fe40000000800 */
        /* <DEDUP_REMOVED lines=8> */
[C---:B----4-:R-:W-:Y:S01]  /*1ae20*/  VIADD R31, R29.reuse, UR4 ;  /* 0x000000041d1f7c36 */ /* 0x050fe20008000000 */
        /* <DEDUP_REMOVED lines=50> */
[----:B--2---:R-:W-:Y:S01]  /*1b150*/  PRMT R12, R17, 0x7632, R12 ;  /* 0x00007632110c7816 */ /* 0x004fe2000000000c */
[----:B------:R-:W-:-:S02]  /*1b160*/  ULDC UR6, c[0x0][0x22c] ;  /* 0x00008b0000067ab9 */ /* 0x000fc40000000800 */
[C---:B---3--:R-:W-:Y:S01]  /*1b170*/  VIADD R27, R23.reuse, UR4 ;  /* 0x00000004171b7c36 */ /* 0x048fe20008000000 */
[----:B------:R-:W-:Y:S01]  /*1b180*/  ULDC UR4, c[0x0][0x22c] ;  /* 0x00008b0000047ab9 */ /* 0x000fe20000000800 */
[----:B------:R-:W-:Y:S01]  /*1b190*/  IMAD.WIDE R22, R23, 0x2, R248 ;  /* 0x0000000217167825 */ /* 0x000fe200078e02f8 */
[----:B------:R-:W-:Y:S03]  /*1b1a0*/  @P4 STG.E.U16 desc[UR14][R20.64], R17 ;  /* 0x0000001114004986 */ /* 0x000fe6000c10150e */
[----:B------:R-:W-:Y:S02]  /*1b1b0*/  VIADD R0, R8, 0x6e ;  /* 0x0000006e08007836 */ /* 0x000fe40000000000 */
[----:B------:R-:W-:Y:S01]  /*1b1c0*/  IMAD.WIDE R24, R27, 0x2, R2 ;  /* 0x000000021b187825 */ /* 0x000fe200078e0202 */
[----:B------:R0:W-:Y:S01]  /*1b1d0*/  @P2 STG.E.U16 desc[UR14][R22.64], R12 ;  /* 0x0000000c16002986 */ /* 0x0001e2000c10150e */
[----:B------:R-:W-:Y:S01]  /*1b1e0*/  ISETP.LT.AND P0, PT, R10, UR8, !P0 ;  /* 0x000000080a007c0c */ /* 0x000fe2000c701270 */
[----:B------:R-:W-:Y:S01]  /*1b1f0*/  ULDC UR8, c[0x0][0x228] ;  /* 0x00008a0000087ab9 */ /* 0x000fe20000000800 */
[----:B------:R-:W-:Y:S01]  /*1b200*/  ISETP.GE.AND P4, PT, R0, UR4, PT ;  /* 0x0000000400007c0c */ /* 0x000fe2000bf86270 */
[----:B------:R2:W-:Y:S01]  /*1b210*/  @P6 STG.E.U16 desc[UR14][R24.64], R13 ;  /* 0x0000000d18006986 */ /* 0x0005e2000c10150e */
[----:B------:R-:W-:Y:S01]  /*1b220*/  VIADD R0, R8, 0x6f ;  /* 0x0000006f08007836 */ /* 0x000fe20000000000 */
[----:B------:R-:W-:Y:S01]  /*1b230*/  ISETP.LT.AND P6, PT, R9, UR10, !P5 ;  /* 0x0000000a09007c0c */ /* 0x000fe2000efc1270 */
[----:B------:R-:W-:Y:S01]  /*1b240*/  ULDC UR4, c[0x0][0x248] ;  /* 0x0000920000047ab9 */ /* 0x000fe20000000800 */
[----:B------:R-:W-:Y:S01]  /*1b250*/  ISETP.LT.AND P5, PT, R10, UR12, !P5 ;  /* 0x0000000c0a007c0c */ /* 0x000fe2000efa1270 */
[----:B------:R-:W-:Y:S01]  /*1b260*/  ULDC UR10, c[0x0][0x228] ;  /* 0x00008a00000a7ab9 */ /* 0x000fe20000000800 */
[----:B------:R-:W-:Y:S01]  /*1b270*/  ISETP.GE.AND P2, PT, R0, UR6, PT ;  /* 0x0000000600007c0c */ /* 0x000fe2000bf46270 */
[----:B------:R-:W-:Y:S01]  /*1b280*/  ULDC UR12, c[0x0][0x228] ;  /* 0x00008a00000c7ab9 */ /* 0x000fe20000000800 */
[----:B0-----:R-:W-:Y:S01]  /*1b290*/  VIADD R23, R27, UR4 ;  /* 0x000000041b177c36 */ /* 0x001fe20008000000 */
[----:B------:R-:W-:Y:S01]  /*1b2a0*/  PRMT R0, R13, 0x7632, R0 ;  /* 0x000076320d007816 */ /* 0x000fe20000000000 */
[----:B------:R-:W-:Y:S01]  /*1b2b0*/  ULDC UR4, c[0x0][0x22c] ;  /* 0x00008b0000047ab9 */ /* 0x000fe20000000800 */
[----:B------:R-:W-:Y:S01]  /*1b2c0*/  PRMT R22, R18, 0x7632, R22 ;  /* 0x0000763212167816 */ /* 0x000fe20000000016 */
[----:B--2---:R-:W-:Y:S01]  /*1b2d0*/  IMAD.WIDE R12, R27, 0x2, R248 ;  /* 0x000000021b0c7825 */ /* 0x004fe200078e02f8 */
[----:B------:R-:W-:-:S03]  /*1b2e0*/  ULDC UR6, c[0x0][0x248] ;  /* 0x0000920000067ab9 */ /* 0x000fc60000000800 */
[C---:B------:R-:W-:Y:S01]  /*1b2f0*/  IMAD.WIDE R16, R23.reuse, 0x2, R2 ;  /* 0x0000000217107825 */ /* 0x040fe200078e0202 */
[----:B------:R0:W-:Y:S03]  /*1b300*/  @P0 STG.E.U16 desc[UR14][R12.64], R0 ;  /* 0x000000000c000986 */ /* 0x0001e6000c10150e */
        /* <DEDUP_REMOVED lines=22> */
[----:B------:R-:W-:Y:S01]  /*1b470*/  @P5 STG.E.U16 desc[UR14][R12.64], R14 ;  /* 0x0000000e0c005986 */ /* 0x000fe2000c10150e */
[----:B------:R-:W-:Y:S01]  /*1b480*/  ULDC UR6, c[0x0][0x22c] ;  /* 0x00008b0000067ab9 */ /* 0x000fe20000000800 */
[----:B------:R-:W-:Y:S01]  /*1b490*/  ULDC UR16, c[0x0][0x228] ;  /* 0x00008a0000107ab9 */ /* 0x000fe20000000800 */
[----:B------:R-:W-:Y:S01]  /*1b4a0*/  IMAD.WIDE R22, R25, 0x2, R248 ;  /* 0x0000000219167825 */ /* 0x000fe200078e02f8 */
[----:B------:R0:W-:Y:S01]  /*1b4b0*/  @P1 STG.E.U16 desc[UR14][R16.64], R18 ;  /* 0x0000001210001986 */ /* 0x0001e2000c10150e */
[----:B------:R-:W-:Y:S01]  /*1b4c0*/  ISETP.GE.AND P5, PT, R0, UR4, PT ;  /* 0x0000000400007c0c */ /* 0x000fe2000bfa6270 */
[----:B------:R-:W-:-:S02]  /*1b4d0*/  ULDC UR4, c[0x0][0x248] ;  /* 0x0000920000047ab9 */ /* 0x000fc40000000800 */
[----:B------:R2:W-:Y:S01]  /*1b4e0*/  @P6 STG.E.U16 desc[UR14][R20.64], R19 ;  /* 0x0000001314006986 */ /* 0x0005e2000c10150e */
[C---:B------:R-:W-:Y:S01]  /*1b4f0*/  ISETP.LT.AND P6, PT, R9.reuse, UR12, !P0 ;  /* 0x0000000c09007c0c */ /* 0x040fe2000c7c1270 */
[----:B------:R-:W-:Y:S01]  /*1b500*/  VIADD R0, R8, 0x72 ;  /* 0x0000007208007836 */ /* 0x000fe20000000000 */
[----:B------:R-:W-:Y:S01]  /*1b510*/  ULDC UR12, c[0x0][0x228] ;  /* 0x00008a00000c7ab9 */ /* 0x000fe20000000800 */
[----:B------:R-:W-:Y:S01]  /*1b520*/  @P4 STG.E.U16 desc[UR14][R22.64], R24 ;  /* 0x0000001816004986 */ /* 0x000fe2000c10150e */
[----:B------:R-:W-:Y:S01]  /*1b530*/  ISETP.LT.AND P4, PT, R9, UR8, !P2 ;  /* 0x0000000809007c0c */ /* 0x000fe2000d781270 */
[----:B------:R-:W-:Y:S01]  /*1b540*/  ULDC UR8, c[0x0][0x228] ;  /* 0x00008a0000087ab9 */ /* 0x000fe20000000800 */
[----:B------:R-:W-:Y:S01]  /*1b550*/  ISETP.LT.AND P2, PT, R10, UR10, !P2 ;  /* 0x0000000a0a007c0c */ /* 0x000fe2000d741270 */
[----:B0-----:R-:W-:Y:S01]  /*1b560*/  VIADD R17, R25, UR4 ;  /* 0x0000000419117c36 */ /* 0x001fe20008000000 */
[----:B------:R-:W-:Y:S01]  /*1b570*/  ULDC UR4, c[0x0][0x248] ;  /* 0x0000920000047ab9 */ /* 0x000fe20000000800 */
[----:B------:R-:W-:Y:S01]  /*1b580*/  PRMT R14, R15, 0x7632, R14 ;  /* 0x000076320f0e7816 */ /* 0x000fe2000000000e */
[----:B------:R-:W-:Y:S01]  /*1b590*/  ULDC UR10, c[0x0][0x228] ;  /* 0x00008a00000a7ab9 */ /* 0x000fe20000000800 */
[C---:B--2---:R-:W-:Y:S01]  /*1b5a0*/  VIADD R21, R17.reuse, UR4 ;  /* 0x0000000411157c36 */ /* 0x044fe20008000000 */
[----:B------:R-:W-:Y:S01]  /*1b5b0*/  ISETP.GE.AND P1, PT, R0, UR6, PT ;  /* 0x0000000600007c0c */ /* 0x000fe2000bf26270 */
[C---:B------:R-:W-:Y:S01]  /*1b5c0*/  IMAD.WIDE R12, R17.reuse, 0x2, R2 ;  /* 0x00000002110c7825 */ /* 0x040fe200078e0202 */
[----:B------:R-:W-:Y:S01]  /*1b5d0*/  ULDC UR4, c[0x0][0x22c] ;  /* 0x00008b0000047ab9 */ /* 0x000fe20000000800 */
[----:B------:R-:W-:Y:S01]  /*1b5e0*/  ISETP.LT.AND P0, PT, R10, UR8, !P0 ;  /* 0x000000080a007c0c */ /* 0x000fe2000c701270 */
[----:B------:R-:W-:Y:S01]  /*1b5f0*/  ULDC UR6, c[0x0][0x22c] ;  /* 0x00008b0000067ab9 */ /* 0x000fe20000000800 */
[----:B------:R-:W-:Y:S01]  /*1b600*/  IMAD.WIDE R16, R17, 0x2, R248 ;  /* 0x0000000211107825 */ /* 0x000fe200078e02f8 */
[----:B------:R0:W-:Y:S01]  /*1b610*/  @P4 STG.E.U16 desc[UR14][R12.64], R15 ;  /* 0x0000000f0c004986 */ /* 0x0001e2000c10150e */
[----:B------:R-:W-:-:S02]  /*1b620*/  ULDC UR8, c[0x0][0x228] ;  /* 0x00008a0000087ab9 */ /* 0x000fc40000000800 */
[----:B------:R-:W-:Y:S01]  /*1b630*/  IMAD.WIDE R18, R21, 0x2, R2 ;  /* 0x0000000215127825 */ /* 0x000fe200078e0202 */
[----:B------:R-:W-:Y:S03]  /*1b640*/  @P2 STG.E.U16 desc[UR14][R16.64], R14 ;  /* 0x0000000e10002986 */ /* 0x000fe6000c10150e */
        /* <DEDUP_REMOVED lines=8> */
[----:B------:R-:W-:Y:S01]  /*1b6d0*/  ULDC UR12, c[0x0][0x228] ;  /* 0x00008a00000c7ab9 */ /* 0x000fe20000000800 */
[----:B------:R-:W-:-:S02]  /*1b6e0*/  VIADD R0, R8, 0x74 ;  /* 0x0000007408007836 */ /* 0x000fc40000000000 */
[----:B------:R-:W-:Y:S01]  /*1b6f0*/  VIADD R23, R21, UR4 ;  /* 0x0000000415177c36 */ /* 0x000fe20008000000 */
[----:B------:R-:W-:Y:S01]  /*1b700*/  ULDC UR4, c[0x0][0x22c] ;  /* 0x00008b0000047ab9 */ /* 0x000fe20000000800 */
[----:B--2---:R-:W-:Y:S01]  /*1b710*/  PRMT R4, R4, 0x7632, R4 ;  /* 0x0000763204047816 */ /* 0x004fe20000000004 */
[----:B------:R-:W-:Y:S01]  /*1b720*/  VIADD R18, R8, 0x75 ;  /* 0x0000007508127836 */ /* 0x000fe20000000000 */
[----:B------:R-:W-:Y:S01]  /*1b730*/  ISETP.GE.AND P2, PT, R0, UR6, PT ;  /* 0x0000000600007c0c */ /* 0x000fe2000bf46270 */
[----:B------:R-:W-:Y:S01]  /*1b740*/  IMAD.WIDE R14, R23, 0x2, R2 ;  /* 0x00000002170e7825 */ /* 0x000fe200078e0202 */
[----:B------:R-:W-:-:S03]  /*1b750*/  PRMT R0, R104, 0x7632, R0 ;  /* 0x0000763268007816 */ /* 0x000fc60000000000 */
[C---:B------:R-:W-:Y:S01]  /*1b760*/  IMAD.WIDE R16, R23.reuse, 0x2, R248 ;  /* 0x0000000217107825 */ /* 0x040fe200078e02f8 */
[----:B------:R0:W-:Y:S01]  /*1b770*/  @P0 STG.E.U16 desc[UR14][R12.64], R4 ;  /* 0x000000040c000986 */ /* 0x0001e2000c10150e */
[----:B------:R-:W-:Y:S01]  /*1b780*/  ISETP.GE.AND P0, PT, R18, UR4, PT ;  /* 0x0000000412007c0c */ /* 0x000fe2000bf06270 */
[----:B------:R-:W-:Y:S01]  /*1b790*/  ULDC UR4, c[0x0][0x248] ;  /* 0x0000920000047ab9 */ /* 0x000fe20000000800 */
        /* <DEDUP_REMOVED lines=43> */
[----:B------:R-:W-:Y:S01]  /*1ba50*/  ULDC UR6, c[0x0][0x22c] ;  /* 0x00008b0000067ab9 */ /* 0x000fe20000000800 */
[----:B----4-:R-:W-:Y:S01]  /*1ba60*/  PRMT R18, R108, 0x7632, R18 ;  /* 0x000076326c127816 */ /* 0x010fe20000000012 */
[----:B------:R-:W0:Y:S01]  /*1ba70*/  LDS.128 R20, [R11] ;  /* 0x000000000b147984 */ /* 0x000e220000000c00 */
[----:B------:R-:W-:Y:S01]  /*1ba80*/  IMAD.WIDE R14, R17, 0x2, R2 ;  /* 0x00000002110e7825 */ /* 0x000fe200078e0202 */
[----:B------:R-:W-:Y:S01]  /*1ba90*/  ISETP.LT.AND P0, PT, R10, UR8, !P0 ;  /* 0x000000080a007c0c */ /* 0x000fe2000c701270 */
[----:B------:R-:W-:Y:S01]  /*1baa0*/  ULDC UR8, c[0x0][0x228] ;  /* 0x00008a0000087ab9 */ /* 0x000fe20000000800 */
[----:B------:R2:W-:Y:S01]  /*1bab0*/  @P4 STG.E.U16 desc[UR14][R4.64], R6 ;  /* 0x0000000604004986 */ /* 0x0005e2000c10150e */
[----:B------:R-:W-:-:S03]  /*1bac0*/  VIADD R0, R8, 0x78 ;  /* 0x0000007808007836 */ /* 0x000fc60000000000 */
[----:B------:R3:W-:Y:S02]  /*1bad0*/  @P2 STG.E.U16 desc[UR14][R12.64], R16 ;  /* 0x000000100c002986 */ /* 0x0007e4000c10150e */
[----:B------:R-:W-:Y:S01]  /*1bae0*/  ISETP.GE.AND P4, PT, R0, UR4, PT ;  /* 0x0000000400007c0c */ /* 0x000fe2000bf86270 */
[----:B------:R-:W-:Y:S01]  /*1baf0*/  ULDC UR4, c[0x0][0x248] ;  /* 0x0000920000047ab9 */ /* 0x000fe20000000800 */
[----:B------:R4:W-:Y:S01]  /*1bb00*/  @P6 STG.E.U16 desc[UR14][R14.64], R106 ;  /* 0x0000006a0e006986 */ /* 0x0009e2000c10150e */
[----:B------:R-:W-:Y:S01]  /*1bb10*/  ISETP.LT.AND P6, PT, R9, UR10, !P5 ;  /* 0x0000000a09007c0c */ /* 0x000fe2000efc1270 */
[----:B------:R-:W-:Y:S01]  /*1bb20*/  VIADD R0, R8, 0x79 ;  /* 0x0000007908007836 */ /* 0x000fe20000000000 */
[----:B------:R-:W-:Y:S01]  /*1bb30*/  ISETP.LT.AND P5, PT, R10, UR12, !P5 ;  /* 0x0000000c0a007c0c */ /* 0x000fe2000efa1270 */
[C---:B------:R-:W-:Y:S01]  /*1bb40*/  VIADD R19, R17.reuse, UR4 ;  /* 0x0000000411137c36 */ /* 0x040fe20008000000 */
[----:B------:R-:W-:Y:S01]  /*1bb50*/  ULDC UR4, c[0x0][0x22c] ;  /* 0x00008b0000047ab9 */ /* 0x000fe20000000800 */
[----:B--2---:R-:W-:Y:S01]  /*1bb60*/  IMAD.WIDE R4, R17, 0x2, R248 ;  /* 0x0000000211047825 */ /* 0x004fe200078e02f8 */
[----:B------:R-:W-:Y:S01]  /*1bb70*/  ISETP.GE.AND P2, PT, R0, UR6, PT ;  /* 0x0000000600007c0c */ /* 0x000fe2000bf46270 */
[----:B------:R-:W-:Y:S01]  /*1bb80*/  ULDC UR10, c[0x0][0x228] ;  /* 0x00008a00000a7ab9 */ /* 0x000fe20000000800 */
[----:B------:R-:W-:Y:S01]  /*1bb90*/  PRMT R0, R7, 0x7632, R0 ;  /* 0x0000763207007816 */ /* 0x000fe20000000000 */
[----:B---3--:R-:W-:Y:S01]  /*1bba0*/  IMAD.WIDE R12, R19, 0x2, R2 ;  /* 0x00000002130c7825 */ /* 0x008fe200078e0202 */
[----:B------:R-:W-:Y:S01]  /*1bbb0*/  ULDC UR12, c[0x0][0x228] ;  /* 0x00008a00000c7ab9 */ /* 0x000fe20000000800 */
[----:B----4-:R-:W-:Y:S01]  /*1bbc0*/  PRMT R106, R106, 0x7632, R106 ;  /* 0x000076326a6a7816 */ /* 0x010fe2000000006a */
[----:B------:R-:W-:Y:S01]  /*1bbd0*/  ULDC UR6, c[0x0][0x248] ;  /* 0x0000920000067ab9 */ /* 0x000fe20000000800 */
[----:B------:R-:W-:-:S02]  /*1bbe0*/  VIADD R6, R8, 0x7a ;  /* 0x0000007a08067836 */ /* 0x000fc40000000000 */
        /* <DEDUP_REMOVED lines=12> */
[----:B--2---:R-:W-:Y:S01]  /*1bcb0*/  IMAD.WIDE R4, R19, 0x2, R2 ;  /* 0x0000000213047825 */ /* 0x004fe200078e0202 */
[----:B------:R-:W-:Y:S01]  /*1bcc0*/  ISETP.LT.AND P4, PT, R10, UR16, !P4 ;  /* 0x000000100a007c0c */ /* 0x000fe2000e781270 */
[----:B------:R-:W-:Y:S01]  /*1bcd0*/  ULDC UR8, c[0x0][0x228] ;  /* 0x00008a0000087ab9 */ /* 0x000fe20000000800 */
[----:B------:R-:W-:Y:S01]  /*1bce0*/  PRMT R16, R107, 0x7632, R16 ;  /* 0x000076326b107816 */ /* 0x000fe20000000010 */
[----:B---3--:R-:W-:Y:S01]  /*1bcf0*/  IMAD.WIDE R6, R19, 0x2, R248 ;  /* 0x0000000213067825 */ /* 0x008fe200078e02f8 */
[----:B------:R-:W-:Y:S01]  /*1bd00*/  ULDC UR10, c[0x0][0x228] ;  /* 0x00008a00000a7ab9 */ /* 0x000fe20000000800 */
[----:B------:R-:W-:Y:S01]  /*1bd10*/  ULDC UR12, c[0x0][0x228] ;  /* 0x00008a00000c7ab9 */ /* 0x000fe20000000800 */
[----:B------:R-:W-:Y:S01]  /*1bd20*/  ULDC UR6, c[0x0][0x22c] ;  /* 0x00008b0000067ab9 */ /* 0x000fe20000000800 */
[----:B------:R-:W-:Y:S01]  /*1bd30*/  IMAD.WIDE R12, R17, 0x2, R2 ;  /* 0x00000002110c7825 */ /* 0x000fe200078e0202 */
[----:B------:R-:W-:Y:S01]  /*1bd40*/  ULDC UR16, c[0x0][0x228] ;  /* 0x00008a0000107ab9 */ /* 0x000fe20000000800 */
[----:B------:R-:W-:Y:S02]  /*1bd50*/  @P5 STG.E.U16 desc[UR14][R4.64], R107 ;  /* 0x0000006b04005986 */ /* 0x000fe4000c10150e */
[----:B----4-:R-:W-:-:S02]  /*1bd60*/  VIADD R0, R8, 0x7b ;  /* 0x0000007b08007836 */ /* 0x010fc40000000000 */
        /* <DEDUP_REMOVED lines=12> */
[----:B--2---:R-:W-:Y:S01]  /*1be30*/  VIADD R7, R17, UR4 ;  /* 0x0000000411077c36 */ /* 0x004fe20008000000 */
[----:B------:R-:W-:Y:S01]  /*1be40*/  ULDC UR4, c[0x0][0x248] ;  /* 0x0000920000047ab9 */ /* 0x000fe20000000800 */
[----:B------:R-:W-:Y:S01]  /*1be50*/  ISETP.GE.AND P1, PT, R0, UR6, PT ;  /* 0x0000000600007c0c */ /* 0x000fe2000bf26270 */
[----:B------:R-:W-:Y:S01]  /*1be60*/  ULDC UR10, c[0x0][0x228] ;  /* 0x00008a00000a7ab9 */ /* 0x000fe20000000800 */
[----:B------:R-:W-:Y:S01]  /*1be70*/  IMAD.WIDE R4, R7, 0x2, R2 ;  /* 0x0000000207047825 */ /* 0x000fe200078e0202 */
[----:B---3--:R-:W-:-:S03]  /*1be80*/  PRMT R14, R112, 0x7632, R14 ;  /* 0x00007632700e7816 */ /* 0x008fc6000000000e */
        /* <DEDUP_REMOVED lines=12> */
[C---:B--2---:R-:W-:Y:S01]  /*1bf50*/  IMAD.WIDE R4, R15.reuse, 0x2, R248 ;  /* 0x000000020f047825 */ /* 0x044fe200078e02f8 */
        /* <DEDUP_REMOVED lines=8> */
[----:B---3--:R-:W-:-:S02]  /*1bfe0*/  PRMT R109, R109, 0x7632, R109 ;  /* 0x000076326d6d7816 */ /* 0x008fc4000000006d */
        /* <DEDUP_REMOVED lines=17> */
[C---:B--2---:R-:W-:Y:S01]  /*1c100*/  IMAD.WIDE R4, R17.reuse, 0x2, R2 ;  /* 0x0000000211047825 */ /* 0x044fe200078e0202 */
[----:B------:R-:W-:Y:S01]  /*1c110*/  ISETP.LT.AND P4, PT, R10, UR16, !P4 ;  /* 0x000000100a007c0c */ /* 0x000fe2000e781270 */
[----:B------:R-:W-:Y:S01]  /*1c120*/  ULDC UR8, c[0x0][0x228] ;  /* 0x00008a0000087ab9 */ /* 0x000fe20000000800 */
[----:B------:R-:W-:Y:S01]  /*1c130*/  PRMT R16, R110, 0x7632, R16 ;  /* 0x000076326e107816 */ /* 0x000fe20000000010 */
[----:B---3--:R-:W-:Y:S01]  /*1c140*/  IMAD.WIDE R6, R17, 0x2, R248 ;  /* 0x0000000211067825 */ /* 0x008fe200078e02f8 */
[----:B------:R-:W-:Y:S01]  /*1c150*/  PRMT R17, R114, 0x7632, R17 ;  /* 0x0000763272117816 */ /* 0x000fe20000000011 */
[----:B------:R-:W-:Y:S01]  /*1c160*/  ULDC UR10, c[0x0][0x228] ;  /* 0x00008a00000a7ab9 */ /* 0x000fe20000000800 */
[----:B------:R-:W-:Y:S01]  /*1c170*/  ULDC UR12, c[0x0][0x228] ;  /* 0x00008a00000c7ab9 */ /* 0x000fe20000000800 */
[----:B----4-:R-:W-:Y:S01]  /*1c180*/  IMAD.WIDE R12, R19, 0x2, R2 ;  /* 0x00000002130c7825 */ /* 0x010fe200078e0202 */
        /* <DEDUP_REMOVED lines=135> */
[----:B------:R-:W-:Y:S01]  /*1ca00*/  ULDC UR12, c[0x0][0x228] ;  /* 0x00008a00000c7ab9 */ /* 0x000fe20000000800 */
[----:B---3--:R-:W-:Y:S01]  /*1ca10*/  IMAD.WIDE R6, R17, 0x2, R248 ;  /* 0x0000000211067825 */ /* 0x008fe200078e02f8 */
[----:B------:R-:W-:Y:S01]  /*1ca20*/  PRMT R17, R123, 0x7632, R17 ;  /* 0x000076327b117816 */ /* 0x000fe20000000011 */
[----:B------:R-:W-:Y:S01]  /*1ca30*/  ULDC UR6, c[0x0][0x22c] ;  /* 0x00008b0000067ab9 */ /* 0x000fe20000000800 */
[----:B------:R-:W-:Y:S01]  /*1ca40*/  ULDC UR16, c[0x0][0x228] ;  /* 0x00008a0000107ab9 */ /* 0x000fe20000000800 */
[----:B----4-:R-:W-:Y:S01]  /*1ca50*/  VIADD R0, R8, 0x8a ;  /* 0x0000008a08007836 */ /* 0x010fe20000000000 */
        /* <DEDUP_REMOVED lines=238> */
[----:B------:R3:W-:Y:S01]  /*1d940*/  @P2 STG.E.U16 desc[UR14][R6.64], R14 ;  /* 0x0000000e06002986 */ /* 0x0007e2000c10150e */
        /* <DEDUP_REMOVED lines=9> */
[C---:B------:R-:W-:Y:S01]  /*1d9e0*/  VIADD R0, R8.reuse, 0x9c ;  /* 0x0000009c08007836 */ /* 0x040fe20000000000 */
[----:B------:R-:W-:Y:S01]  /*1d9f0*/  ULDC UR12, c[0x0][0x228] ;  /* 0x00008a00000c7ab9 */ /* 0x000fe20000000800 */
[----:B------:R-:W-:Y:S01]  /*1da00*/  VIADD R17, R15, UR4 ;  /* 0x000000040f117c36 */ /* 0x000fe20008000000 */
[----:B------:R-:W-:Y:S01]  /*1da10*/  ULDC UR4, c[0x0][0x22c] ;  /* 0x00008b0000047ab9 */ /* 0x000fe20000000800 */
[----:B---3--:R-:W-:Y:S01]  /*1da20*/  VIADD R14, R8, 0x9d ;  /* 0x0000009d080e7836 */ /* 0x008fe20000000000 */
[----:B----4-:R-:W-:Y:S01]  /*1da30*/  PRMT R140, R140, 0x7632, R140 ;  /* 0x000076328c8c7816 */ /* 0x010fe2000000008c */
[C---:B------:R-:W-:Y:S01]  /*1da40*/  IMAD.WIDE R6, R17.reuse, 0x2, R2 ;  /* 0x0000000211067825 */ /* 0x040fe200078e0202 */
[----:B------:R-:W-:Y:S01]  /*1da50*/  ISETP.GE.AND P2, PT, R0, UR6, PT ;  /* 0x0000000600007c0c */ /* 0x000fe2000bf46270 */
[----:B------:R-:W-:Y:S01]  /*1da60*/  ULDC UR6, c[0x0][0x248] ;  /* 0x0000920000067ab9 */ /* 0x000fe20000000800 */
[----:B------:R-:W-:Y:S01]  /*1da70*/  PRMT R0, R144, 0x7632, R0 ;  /* 0x0000763290007816 */ /* 0x000fe20000000000 */
[----:B------:R-:W-:Y:S01]  /*1da80*/  IMAD.WIDE R12, R17, 0x2, R248 ;  /* 0x00000002110c7825 */ /* 0x000fe200078e02f8 */
[----:B------:R2:W-:Y:S01]  /*1da90*/  @P0 STG.E.U16 desc[UR14][R4.64], R140 ;  /* 0x0000008c04000986 */ /* 0x0005e2000c10150e */
[----:B------:R-:W-:Y:S01]  /*1daa0*/  ISETP.GE.AND P0, PT, R14, UR4, PT ;  /* 0x000000040e007c0c */ /* 0x000fe2000bf06270 */
[----:B------:R-:W-:-:S02]  /*1dab0*/  ULDC UR4, c[0x0][0x248] ;  /* 0x0000920000047ab9 */ /* 0x000fc40000000800 */
[----:B------:R3:W-:Y:S01]  /*1dac0*/  @P6 STG.E.U16 desc[UR14][R6.64], R144 ;  /* 0x0000009006006986 */ /* 0x0007e2000c10150e */
[----:B------:R-:W-:Y:S01]  /*1dad0*/  ISETP.LT.AND P6, PT, R9, UR8, !P1 ;  /* 0x0000000809007c0c */ /* 0x000fe2000cfc1270 */
[----:B------:R-:W-:Y:S01]  /*1dae0*/  VIADD R17, R17, UR4 ;  /* 0x0000000411117c36 */ /* 0x000fe20008000000 */
[C---:B------:R-:W-:Y:S01]  /*1daf0*/  ISETP.LT.AND P1, PT, R10.reuse, UR10, !P1 ;  /* 0x0000000a0a007c0c */ /* 0x040fe2000cf21270 */
[----:B------:R4:W-:Y:S01]  /*1db00*/  @P5 STG.E.U16 desc[UR14][R12.64], R0 ;  /* 0x000000000c005986 */ /* 0x0009e2000c10150e */
[----:B------:R-:W-:Y:S01]  /*1db10*/  ISETP.LT.AND P5, PT, R9, UR12, !P4 ;  /* 0x0000000c09007c0c */ /* 0x000fe2000e7a1270 */
[C---:B------:R-:W-:Y:S01]  /*1db20*/  VIADD R19, R17.reuse, UR6 ;  /* 0x0000000611137c36 */ /* 0x040fe20008000000 */
[----:B------:R-:W-:Y:S01]  /*1db30*/  ISETP.LT.AND P4, PT, R10, UR16, !P4 ;  /* 0x000000100a007c0c */ /* 0x000fe2000e781270 */
[----:B--2---:R-:W-:Y:S01]  /*1db40*/  IMAD.WIDE R4, R17, 0x2, R2 ;  /* 0x0000000211047825 */ /* 0x004fe200078e0202 */
[----:B------:R-:W-:Y:S01]  /*1db50*/  PRMT R16, R141, 0x7632, R16 ;  /* 0x000076328d107816 */ /* 0x000fe20000000010 */
[----:B------:R-:W-:Y:S01]  /*1db60*/  ULDC UR4, c[0x0][0x22c] ;  /* 0x00008b0000047ab9 */ /* 0x000fe20000000800 */
[----:B------:R-:W-:Y:S01]  /*1db70*/  ULDC UR8, c[0x0][0x228] ;  /* 0x00008a0000087ab9 */ /* 0x000fe20000000800 */
[----:B---3--:R-:W-:Y:S01]  /*1db80*/  IMAD.WIDE R6, R17, 0x2, R248 ;  /* 0x0000000211067825 */ /* 0x008fe200078e02f8 */
[----:B------:R-:W-:Y:S01]  /*1db90*/  PRMT R17, R145, 0x7632, R17 ;  /* 0x0000763291117816 */ /* 0x000fe20000000011 */
[----:B------:R-:W-:Y:S01]  /*1dba0*/  ULDC UR10, c[0x0][0x228] ;  /* 0x00008a00000a7ab9 */ /* 0x000fe20000000800 */
[----:B------:R-:W-:Y:S01]  /*1dbb0*/  ULDC UR12, c[0x0][0x228] ;  /* 0x00008a00000c7ab9 */ /* 0x000fe20000000800 */
[----:B----4-:R-:W-:Y:S01]  /*1dbc0*/  IMAD.WIDE R12, R19, 0x2, R2 ;  /* 0x00000002130c7825 */ /* 0x010fe200078e0202 */
[----:B------:R-:W-:Y:S01]  /*1dbd0*/  @P6 STG.E.U16 desc[UR14][R4.64], R141 ;  /* 0x0000008d04006986 */ /* 0x000fe2000c10150e */
[----:B------:R-:W-:Y:S01]  /*1dbe0*/  ULDC UR6, c[0x0][0x22c] ;  /* 0x00008b0000067ab9 */ /* 0x000fe20000000800 */
        /* <DEDUP_REMOVED lines=43> */
[----:B------:R-:W-:Y:S01]  /*1dea0*/  IMAD.WIDE R6, R17, 0x2, R2 ;  /* 0x0000000211067825 */ /* 0x000fe200078e0202 */
        /* <DEDUP_REMOVED lines=1122> */
[----:B------:R-:W-:Y:S01]  /*224d0*/  IMAD.WIDE R12, R17, 0x2, R248 ;  /* 0x00000002110c7825 */ /* 0x000fe200078e02f8 */
[----:B------:R2:W-:Y:S03]  /*224e0*/  @P0 STG.E.U16 desc[UR14][R4.64], R226 ;  /* 0x000000e204000986 */ /* 0x0005e6000c10150e */
[----:B------:R-:W-:Y:S01]  /*224f0*/  VIADD R14, R8, 0xf2 ;  /* 0x000000f2080e7836 */ /* 0x000fe20000000000 */
[----:B------:R3:W-:Y:S04]  /*22500*/  @P6 STG.E.U16 desc[UR14][R6.64], R223 ;  /* 0x000000df06006986 */ /* 0x0007e8000c10150e */
[----:B------:R4:W-:Y:S01]  /*22510*/  @P5 STG.E.U16 desc[UR14][R12.64], R0 ;  /* 0x000000000c005986 */ /* 0x0009e2000c10150e */
[----:B------:R-:W-:Y:S01]  /*22520*/  ISETP.GE.AND P0, PT, R14, UR4, PT ;  /* 0x000000040e007c0c */ /* 0x000fe2000bf06270 */
[----:B------:R-:W-:Y:S01]  /*22530*/  ULDC UR4, c[0x0][0x248] ;  /* 0x0000920000047ab9 */ /* 0x000fe20000000800 */
[----:B------:R-:W-:Y:S01]  /*22540*/  ISETP.LT.AND P5, PT, R9, UR8, !P1 ;  /* 0x0000000809007c0c */ /* 0x000fe2000cfa1270 */
[----:B------:R-:W-:Y:S01]  /*22550*/  VIADD R17, R17, UR4 ;  /* 0x0000000411117c36 */ /* 0x000fe20008000000 */
[C---:B------:R-:W-:Y:S01]  /*22560*/  ISETP.LT.AND P1, PT, R10.reuse, UR10, !P1 ;  /* 0x0000000a0a007c0c */ /* 0x040fe2000cf21270 */
[----:B------:R-:W-:Y:S01]  /*22570*/  ULDC UR4, c[0x0][0x22c] ;  /* 0x00008b0000047ab9 */ /* 0x000fe20000000800 */
        /* <DEDUP_REMOVED lines=8> */
[----:B------:R-:W-:-:S03]  /*22600*/  PRMT R17, R228, 0x7632, R17 ;  /* 0x00007632e4117816 */ /* 0x000fc60000000011 */
[----:B----4-:R-:W-:Y:S01]  /*22610*/  VIADD R0, R8, 0xf3 ;  /* 0x000000f308007836 */ /* 0x010fe20000000000 */
[----:B------:R-:W-:Y:S01]  /*22620*/  ULDC UR6, c[0x0][0x248] ;  /* 0x0000920000067ab9 */ /* 0x000fe20000000800 */
[C---:B------:R-:W-:Y:S01]  /*22630*/  IMAD.WIDE R12, R19.reuse, 0x2, R2 ;  /* 0x00000002130c7825 */ /* 0x040fe200078e0202 */
[----:B------:R-:W-:Y:S01]  /*22640*/  @P5 STG.E.U16 desc[UR14][R4.64], R227 ;  /* 0x000000e304005986 */ /* 0x000fe2000c10150e */
[----:B------:R-:W-:Y:S01]  /*22650*/  ULDC UR16, c[0x0][0x228] ;  /* 0x00008a0000107ab9 */ /* 0x000fe20000000800 */
[----:B------:R-:W-:Y:S01]  /*22660*/  ULDC UR8, c[0x0][0x22c] ;  /* 0x00008b0000087ab9 */ /* 0x000fe20000000800 */
[----:B------:R-:W-:Y:S01]  /*22670*/  IMAD.WIDE R14, R19, 0x2, R248 ;  /* 0x00000002130e7825 */ /* 0x000fe200078e02f8 */
[----:B------:R2:W-:Y:S01]  /*22680*/  @P1 STG.E.U16 desc[UR14][R6.64], R16 ;  /* 0x0000001006001986 */ /* 0x0005e2000c10150e */
[----:B------:R-:W-:Y:S01]  /*22690*/  ISETP.GE.AND P5, PT, R0, UR4, PT ;  /* 0x0000000400007c0c */ /* 0x000fe2000bfa6270 */
[----:B------:R-:W-:Y:S01]  /*226a0*/  ULDC UR4, c[0x0][0x248] ;  /* 0x0000920000047ab9 */ /* 0x000fe20000000800 */
[----:B------:R-:W-:Y:S01]  /*226b0*/  ISETP.LT.AND P1, PT, R9, UR10, !P2 ;  /* 0x0000000a09007c0c */ /* 0x000fe2000d721270 */
[----:B------:R-:W-:Y:S01]  /*226c0*/  @P6 STG.E.U16 desc[UR14][R12.64], R228 ;  /* 0x000000e40c006986 */ /* 0x000fe2000c10150e */
[----:B------:R-:W-:Y:S01]  /*226d0*/  ISETP.LT.AND P2, PT, R10, UR12, !P2 ;  /* 0x0000000c0a007c0c */ /* 0x000fe2000d741270 */
[----:B------:R-:W-:-:S02]  /*226e0*/  VIADD R0, R8, 0xf4 ;  /* 0x000000f408007836 */ /* 0x000fc40000000000 */
[----:B--2---:R-:W-:Y:S01]  /*226f0*/  VIADD R7, R19, UR4 ;  /* 0x0000000413077c36 */ /* 0x004fe20008000000 */
[----:B------:R2:W-:Y:S01]  /*22700*/  @P4 STG.E.U16 desc[UR14][R14.64], R17 ;  /* 0x000000110e004986 */ /* 0x0005e2000c10150e */
[----:B------:R-:W-:Y:S01]  /*22710*/  ISETP.LT.AND P4, PT, R9, UR16, !P0 ;  /* 0x0000001009007c0c */ /* 0x000fe2000c781270 */
[----:B------:R-:W-:Y:S01]  /*22720*/  ULDC UR4, c[0x0][0x248] ;  /* 0x0000920000047ab9 */ /* 0x000fe20000000800 */
[C---:B------:R-:W-:Y:S01]  /*22730*/  IMAD.WIDE R4, R7.reuse, 0x2, R2 ;  /* 0x0000000207047825 */ /* 0x040fe200078e0202 */
[----:B------:R-:W-:Y:S01]  /*22740*/  ISETP.LT.AND P6, PT, R10, UR18, !P0 ;  /* 0x000000120a007c0c */ /* 0x000fe2000c7c1270 */
[----:B------:R-:W-:Y:S01]  /*22750*/  ULDC UR10, c[0x0][0x228] ;  /* 0x00008a00000a7ab9 */ /* 0x000fe20000000800 */
[----:B-1----:R-:W-:Y:S01]  /*22760*/  PRMT R16, R232, 0x7632, R16 ;  /* 0x00007632e8107816 */ /* 0x002fe20000000010 */
[----:B------:R-:W-:Y:S01]  /*22770*/  ULDC UR12, c[0x0][0x228] ;  /* 0x00008a00000c7ab9 */ /* 0x000fe20000000800 */
[C---:B--2---:R-:W-:Y:S01]  /*22780*/  VIADD R17, R7.reuse, UR6 ;  /* 0x0000000607117c36 */ /* 0x044fe20008000000 */
[----:B------:R-:W-:Y:S01]  /*22790*/  ISETP.GE.AND P0, PT, R0, UR8, PT ;  /* 0x0000000800007c0c */ /* 0x000fe2000bf06270 */
[----:B------:R-:W-:Y:S01]  /*227a0*/  IMAD.WIDE R6, R7, 0x2, R248 ;  /* 0x0000000207067825 */ /* 0x000fe200078e02f8 */
[----:B------:R-:W-:Y:S01]  /*227b0*/  @P1 STG.E.U16 desc[UR14][R4.64], R232 ;  /* 0x000000e804001986 */ /* 0x000fe2000c10150e */
[----:B------:R-:W-:Y:S01]  /*227c0*/  ULDC UR6, c[0x0][0x228] ;  /* 0x00008a0000067ab9 */ /* 0x000fe20000000800 */
[----:B------:R-:W-:Y:S01]  /*227d0*/  ULDC UR8, c[0x0][0x228] ;  /* 0x00008a0000087ab9 */ /* 0x000fe20000000800 */
[----:B------:R-:W-:Y:S01]  /*227e0*/  IMAD.WIDE R12, R17, 0x2, R2 ;  /* 0x00000002110c7825 */ /* 0x000fe200078e0202 */
[----:B------:R1:W-:Y:S01]  /*227f0*/  @P2 STG.E.U16 desc[UR14][R6.64], R16 ;  /* 0x0000001006002986 */ /* 0x0003e2000c10150e */
[----:B------:R-:W-:Y:S01]  /*22800*/  ISETP.LT.AND P2, PT, R9, UR6, !P5 ;  /* 0x0000000609007c0c */ /* 0x000fe2000ef41270 */
[----:B------:R-:W-:Y:S01]  /*22810*/  ULDC UR6, c[0x0][0x228] ;  /* 0x00008a0000067ab9 */ /* 0x000fe20000000800 */
[----:B------:R-:W-:Y:S01]  /*22820*/  VIADD R0, R8, 0xf5 ;  /* 0x000000f508007836 */ /* 0x000fe20000000000 */
[----:B------:R2:W-:Y:S01]  /*22830*/  @P4 STG.E.U16 desc[UR14][R12.64], R229 ;  /* 0x000000e50c004986 */ /* 0x0005e2000c10150e */
[----:B------:R-:W-:Y:S01]  /*22840*/  ISETP.LT.AND P5, PT, R10, UR8, !P5 ;  /* 0x000000080a007c0c */ /* 0x000fe2000efa1270 */
[----:B------:R-:W-:Y:S01]  /*22850*/  IMAD.WIDE R14, R17, 0x2, R248 ;  /* 0x00000002110e7825 */ /* 0x000fe200078e02f8 */
[----:B------:R-:W-:Y:S01]  /*22860*/  PRMT R18, R229, 0x7632, R18 ;  /* 0x00007632e5127816 */ /* 0x000fe20000000012 */
[----:B------:R-:W-:Y:S01]  /*22870*/  ULDC UR8, c[0x0][0x228] ;  /* 0x00008a0000087ab9 */ /* 0x000fe20000000800 */
[----:B------:R-:W-:Y:S01]  /*22880*/  ISETP.LT.AND P4, PT, R9, UR10, !P0 ;  /* 0x0000000a09007c0c */ /* 0x000fe2000c781270 */
[----:B------:R-:W-:Y:S01]  /*22890*/  ULDC UR10, c[0x0][0x228] ;  /* 0x00008a00000a7ab9 */ /* 0x000fe20000000800 */
[----:B------:R-:W-:Y:S01]  /*228a0*/  ISETP.GE.AND P1, PT, R0, UR5, PT ;  /* 0x0000000500007c0c */ /* 0x000fe2000bf26270 */
[----:B-1----:R-:W-:Y:S01]  /*228b0*/  VIADD R7, R17, UR4 ;  /* 0x0000000411077c36 */ /* 0x002fe20008000000 */
[----:B------:R-:W-:Y:S01]  /*228c0*/  ULDC UR5, c[0x0][0x248] ;  /* 0x0000920000057ab9 */ /* 0x000fe20000000800 */
[----:B------:R1:W-:Y:S01]  /*228d0*/  @P6 STG.E.U16 desc[UR14][R14.64], R18 ;  /* 0x000000120e006986 */ /* 0x0003e2000c10150e */
[----:B------:R-:W-:Y:S01]  /*228e0*/  VIADD R0, R8, 0xf6 ;  /* 0x000000f608007836 */ /* 0x000fe20000000000 */
[----:B------:R-:W-:Y:S01]  /*228f0*/  PRMT R16, R233, 0x7632, R16 ;  /* 0x00007632e9107816 */ /* 0x000fe20000000010 */
[C---:B------:R-:W-:Y:S01]  /*22900*/  VIADD R17, R7.reuse, UR5 ;  /* 0x0000000507117c36 */ /* 0x040fe20008000000 */
[----:B------:R-:W-:Y:S01]  /*22910*/  ISETP.LT.AND P6, PT, R10, UR12, !P0 ;  /* 0x0000000c0a007c0c */ /* 0x000fe2000c7c1270 */
[----:B------:R-:W-:Y:S01]  /*22920*/  IMAD.WIDE R4, R7, 0x2, R2 ;  /* 0x0000000207047825 */ /* 0x000fe200078e0202 */
[----:B------:R-:W-:Y:S01]  /*22930*/  ULDC UR4, c[0x0][0x248] ;  /* 0x0000920000047ab9 */ /* 0x000fe20000000800 */
[----:B------:R-:W-:-:S02]  /*22940*/  ULDC UR5, c[0x0][0x248] ;  /* 0x0000920000057ab9 */ /* 0x000fc40000000800 */
[----:B------:R-:W-:Y:S01]  /*22950*/  IMAD.WIDE R6, R7, 0x2, R248 ;  /* 0x0000000207067825 */ /* 0x000fe200078e02f8 */
[----:B------:R-:W-:Y:S03]  /*22960*/  @P2 STG.E.U16 desc[UR14][R4.64], R233 ;  /* 0x000000e904002986 */ /* 0x000fe6000c10150e */
[C---:B--2---:R-:W-:Y:S01]  /*22970*/  IMAD.WIDE R12, R17.reuse, 0x2, R2 ;  /* 0x00000002110c7825 */ /* 0x044fe200078e0202 */
[----:B------:R-:W-:Y:S01]  /*22980*/  ISETP.GE.AND P0, PT, R0, UR7, PT ;  /* 0x0000000700007c0c */ /* 0x000fe2000bf06270 */
[----:B------:R2:W-:Y:S01]  /*22990*/  @P5 STG.E.U16 desc[UR14][R6.64], R16 ;  /* 0x0000001006005986 */ /* 0x0005e2000c10150e */
[----:B------:R-:W-:Y:S01]  /*229a0*/  ULDC UR7, c[0x0][0x228] ;  /* 0x00008a0000077ab9 */ /* 0x000fe20000000800 */
[----:B------:R-:W-:Y:S01]  /*229b0*/  VIADD R0, R8, 0xf7 ;  /* 0x000000f708007836 */ /* 0x000fe20000000000 */
[----:B-1----:R-:W-:Y:S01]  /*229c0*/  PRMT R18, R230, 0x7632, R18 ;  /* 0x00007632e6127816 */ /* 0x002fe20000000012 */
[----:B------:R-:W-:Y:S01]  /*229d0*/  @P4 STG.E.U16 desc[UR14][R12.64], R230 ;  /* 0x000000e60c004986 */ /* 0x000fe2000c10150e */
[----:B------:R-:W-:Y:S01]  /*229e0*/  IMAD.WIDE R14, R17, 0x2, R248 ;  /* 0x00000002110e7825 */ /* 0x000fe200078e02f8 */
[C---:B------:R-:W-:Y:S01]  /*229f0*/  ISETP.LT.AND P4, PT, R9.reuse, UR6, !P1 ;  /* 0x0000000609007c0c */ /* 0x040fe2000cf81270 */
[----:B------:R-:W-:Y:S01]  /*22a00*/  ULDC UR6, c[0x0][0x228] ;  /* 0x00008a0000067ab9 */ /* 0x000fe20000000800 */
[----:B------:R-:W-:Y:S01]  /*22a10*/  ISETP.LT.AND P1, PT, R10, UR7, !P1 ;  /* 0x000000070a007c0c */ /* 0x000fe2000cf21270 */
[----:B------:R-:W-:Y:S01]  /*22a20*/  ULDC UR7, c[0x0][0x228] ;  /* 0x00008a0000077ab9 */ /* 0x000fe20000000800 */
[----:B------:R-:W-:Y:S01]  /*22a30*/  ISETP.LT.AND P5, PT, R9, UR8, !P0 ;  /* 0x0000000809007c0c */ /* 0x000fe2000c7a1270 */
[----:B--2---:R-:W-:Y:S01]  /*22a40*/  VIADD R7, R17, UR4 ;  /* 0x0000000411077c36 */ /* 0x004fe20008000000 */
[----:B------:R-:W-:Y:S01]  /*22a50*/  ISETP.GE.AND P2, PT, R0, UR11, PT ;  /* 0x0000000b00007c0c */ /* 0x000fe2000bf46270 */
[----:B------:R1:W-:Y:S01]  /*22a60*/  @P6 STG.E.U16 desc[UR14][R14.64], R18 ;  /* 0x000000120e006986 */ /* 0x0003e2000c10150e */
[----:B------:R-:W-:Y:S01]  /*22a70*/  VIADD R0, R8, 0xf8 ;  /* 0x000000f808007836 */ /* 0x000fe20000000000 */
[----:B------:R-:W-:Y:S01]  /*22a80*/  ISETP.LT.AND P6, PT, R10, UR10, !P0 ;  /* 0x0000000a0a007c0c */ /* 0x000fe2000c7c1270 */
[C---:B------:R-:W-:Y:S01]  /*22a90*/  VIADD R17, R7.reuse, UR5 ;  /* 0x0000000507117c36 */ /* 0x040fe20008000000 */
[----:B------:R-:W-:Y:S01]  /*22aa0*/  PRMT R16, R234, 0x7632, R16 ;  /* 0x00007632ea107816 */ /* 0x000fe20000000010 */
[C---:B------:R-:W-:Y:S01]  /*22ab0*/  IMAD.WIDE R4, R7.reuse, 0x2, R2 ;  /* 0x0000000207047825 */ /* 0x040fe200078e0202 */
[----:B------:R-:W-:Y:S01]  /*22ac0*/  ISETP.GE.AND P0, PT, R0, UR9, PT ;  /* 0x0000000900007c0c */ /* 0x000fe2000bf06270 */
[----:B------:R-:W-:Y:S01]  /*22ad0*/  ULDC UR4, c[0x0][0x248] ;  /* 0x0000920000047ab9 */ /* 0x000fe20000000800 */
[----:B------:R-:W-:Y:S01]  /*22ae0*/  ULDC UR8, c[0x0][0x228] ;  /* 0x00008a0000087ab9 */ /* 0x000fe20000000800 */
[----:B------:R-:W-:Y:S01]  /*22af0*/  IMAD.WIDE R6, R7, 0x2, R248 ;  /* 0x0000000207067825 */ /* 0x000fe200078e02f8 */
[----:B------:R-:W-:Y:S01]  /*22b00*/  @P4 STG.E.U16 desc[UR14][R4.64], R234 ;  /* 0x000000ea04004986 */ /* 0x000fe2000c10150e */
[----:B------:R-:W-:Y:S01]  /*22b10*/  ULDC UR9, c[0x0][0x228] ;  /* 0x00008a0000097ab9 */ /* 0x000fe20000000800 */
[----:B-1----:R-:W-:Y:S01]  /*22b20*/  PRMT R18, R231, 0x7632, R18 ;  /* 0x00007632e7127816 */ /* 0x002fe20000000012 */
[----:B------:R-:W-:Y:S01]  /*22b30*/  IMAD.WIDE R12, R17, 0x2, R2 ;  /* 0x00000002110c7825 */ /* 0x000fe200078e0202 */
[----:B------:R1:W-:Y:S01]  /*22b40*/  @P1 STG.E.U16 desc[UR14][R6.64], R16 ;  /* 0x0000001006001986 */ /* 0x0003e2000c10150e */
[----:B------:R-:W-:-:S02]  /*22b50*/  ULDC UR5, c[0x0][0x248] ;  /* 0x0000920000057ab9 */ /* 0x000fc40000000800 */
[----:B------:R-:W-:Y:S01]  /*22b60*/  VIADD R0, R8, 0xf9 ;  /* 0x000000f908007836 */ /* 0x000fe20000000000 */
[----:B------:R-:W-:Y:S01]  /*22b70*/  ISETP.LT.AND P1, PT, R9, UR6, !P2 ;  /* 0x0000000609007c0c */ /* 0x000fe2000d721270 */
[----:B------:R-:W-:Y:S01]  /*22b80*/  IMAD.WIDE R14, R17, 0x2, R248 ;  /* 0x00000002110e7825 */ /* 0x000fe200078e02f8 */
[----:B------:R2:W-:Y:S01]  /*22b90*/  @P5 STG.E.U16 desc[UR14][R12.64], R231 ;  /* 0x000000e70c005986 */ /* 0x0005e2000c10150e */
[----:B------:R-:W-:Y:S01]  /*22ba0*/  ISETP.LT.AND P2, PT, R10, UR7, !P2 ;  /* 0x000000070a007c0c */ /* 0x000fe2000d741270 */
[----:B------:R-:W-:Y:S01]  /*22bb0*/  ULDC UR6, c[0x0][0x228] ;  /* 0x00008a0000067ab9 */ /* 0x000fe20000000800 */
[----:B------:R-:W-:Y:S01]  /*22bc0*/  ISETP.GE.AND P4, PT, R0, UR17, PT ;  /* 0x0000001100007c0c */ /* 0x000fe2000bf86270 */
[----:B------:R-:W-:Y:S01]  /*22bd0*/  VIADD R0, R8, 0xfa ;  /* 0x000000fa08007836 */ /* 0x000fe20000000000 */
[----:B------:R-:W-:Y:S01]  /*22be0*/  ISETP.LT.AND P5, PT, R9, UR8, !P0 ;  /* 0x0000000809007c0c */ /* 0x000fe2000c7a1270 */
[----:B-1----:R-:W-:Y:S01]  /*22bf0*/  VIADD R7, R17, UR4 ;  /* 0x0000000411077c36 */ /* 0x002fe20008000000 */
[----:B------:R1:W-:Y:S01]  /*22c00*/  @P6 STG.E.U16 desc[UR14][R14.64], R18 ;  /* 0x000000120e006986 */ /* 0x0003e2000c10150e */
[----:B------:R-:W-:Y:S01]  /*22c10*/  ISETP.LT.AND P6, PT, R10, UR9, !P0 ;  /* 0x000000090a007c0c */ /* 0x000fe2000c7c1270 */
[----:B------:R-:W-:Y:S01]  /*22c20*/  ULDC UR4, c[0x0][0x248] ;  /* 0x0000920000047ab9 */ /* 0x000fe20000000800 */
[C---:B------:R-:W-:Y:S01]  /*22c30*/  VIADD R11, R7.reuse, UR5 ;  /* 0x00000005070b7c36 */ /* 0x040fe20008000000 */
[----:B------:R-:W-:Y:S01]  /*22c40*/  ISETP.GE.AND P0, PT, R0, UR13, PT ;  /* 0x0000000d00007c0c */ /* 0x000fe2000bf06270 */
[----:B------:R-:W-:Y:S01]  /*22c50*/  IMAD.WIDE R4, R7, 0x2, R2 ;  /* 0x0000000207047825 */ /* 0x000fe200078e0202 */
[----:B------:R-:W-:Y:S01]  /*22c60*/  PRMT R0, R235, 0x7632, R0 ;  /* 0x00007632eb007816 */ /* 0x000fe20000000000 */
[----:B------:R-:W-:Y:S01]  /*22c70*/  ULDC UR5, c[0x0][0x228] ;  /* 0x00008a0000057ab9 */ /* 0x000fe20000000800 */
[----:B------:R-:W-:Y:S01]  /*22c80*/  PRMT R16, R236, 0x7632, R16 ;  /* 0x00007632ec107816 */ /* 0x000fe20000000010 */
[----:B------:R-:W-:Y:S01]  /*22c90*/  IMAD.WIDE R6, R7, 0x2, R248 ;  /* 0x0000000207067825 */ /* 0x000fe200078e02f8 */
[----:B------:R-:W-:Y:S01]  /*22ca0*/  @P1 STG.E.U16 desc[UR14][R4.64], R235 ;  /* 0x000000eb04001986 */ /* 0x000fe2000c10150e */
[----:B------:R-:W-:Y:S01]  /*22cb0*/  ULDC UR7, c[0x0][0x228] ;  /* 0x00008a0000077ab9 */ /* 0x000fe20000000800 */
[----:B------:R-:W-:Y:S01]  /*22cc0*/  ULDC UR8, c[0x0][0x228] ;  /* 0x00008a0000087ab9 */ /* 0x000fe20000000800 */
[----:B--2---:R-:W-:Y:S01]  /*22cd0*/  IMAD.WIDE R12, R11, 0x2, R2 ;  /* 0x000000020b0c7825 */ /* 0x004fe200078e0202 */
[----:B------:R2:W-:Y:S01]  /*22ce0*/  @P2 STG.E.U16 desc[UR14][R6.64], R0 ;  /* 0x0000000006002986 */ /* 0x0005e2000c10150e */
[----:B------:R-:W-:-:S02]  /*22cf0*/  ULDC UR9, c[0x0][0x228] ;  /* 0x00008a0000097ab9 */ /* 0x000fc40000000800 */
[----:B-1----:R-:W-:Y:S01]  /*22d00*/  IMAD.WIDE R14, R11, 0x2, R248 ;  /* 0x000000020b0e7825 */ /* 0x002fe200078e02f8 */
[----:B------:R-:W-:Y:S01]  /*22d10*/  @P5 STG.E.U16 desc[UR14][R12.64], R236 ;  /* 0x000000ec0c005986 */ /* 0x000fe2000c10150e */
[----:B------:R-:W-:Y:S01]  /*22d20*/  ISETP.LT.AND P5, PT, R9, UR5, !P4 ;  /* 0x0000000509007c0c */ /* 0x000fe2000e7a1270 */
[----:B------:R-:W-:Y:S01]  /*22d30*/  ULDC UR5, c[0x0][0x228] ;  /* 0x00008a0000057ab9 */ /* 0x000fe20000000800 */
[----:B------:R-:W-:Y:S01]  /*22d40*/  ISETP.LT.AND P4, PT, R10, UR6, !P4 ;  /* 0x000000060a007c0c */ /* 0x000fe2000e781270 */
[----:B------:R1:W-:Y:S01]  /*22d50*/  @P6 STG.E.U16 desc[UR14][R14.64], R16 ;  /* 0x000000100e006986 */ /* 0x0003e2000c10150e */
[----:B------:R-:W-:Y:S01]  /*22d60*/  VIADD R11, R11, UR4 ;  /* 0x000000040b0b7c36 */ /* 0x000fe20008000000 */
[----:B------:R-:W-:Y:S01]  /*22d70*/  ISETP.LT.AND P6, PT, R9, UR7, !P0 ;  /* 0x0000000709007c0c */ /* 0x000fe2000c7c1270 */
[----:B------:R-:W-:Y:S01]  /*22d80*/  ULDC UR4, c[0x0][0x248] ;  /* 0x0000920000047ab9 */ /* 0x000fe20000000800 */
[C---:B------:R-:W-:Y:S01]  /*22d90*/  VIADD R17, R8.reuse, 0xfb ;  /* 0x000000fb08117836 */ /* 0x040fe20000000000 */
[----:B------:R-:W-:Y:S01]  /*22da0*/  ULDC UR6, c[0x0][0x228] ;  /* 0x00008a0000067ab9 */ /* 0x000fe20000000800 */
[----:B--2---:R-:W-:Y:S01]  /*22db0*/  VIADD R0, R8, 0xfc ;  /* 0x000000fc08007836 */ /* 0x004fe20000000000 */
[----:B------:R-:W-:Y:S01]  /*22dc0*/  ULDC UR7, c[0x0][0x228] ;  /* 0x00008a0000077ab9 */ /* 0x000fe20000000800 */
[----:B------:R-:W-:-:S04]  /*22dd0*/  IMAD.WIDE R4, R11, 0x2, R2 ;  /* 0x000000020b047825 */ /* 0x000fc800078e0202 */
[C---:B-1----:R-:W-:Y:S02]  /*22de0*/  VIADD R15, R11.reuse, UR4 ;  /* 0x000000040b0f7c36 */ /* 0x042fe40008000000 */
[----:B------:R-:W-:Y:S01]  /*22df0*/  IMAD.WIDE R6, R11, 0x2, R248 ;  /* 0x000000020b067825 */ /* 0x000fe200078e02f8 */
[----:B0-----:R-:W-:Y:S02]  /*22e00*/  PRMT R11, R20, 0x7632, R11 ;  /* 0x00007632140b7816 */ /* 0x001fe4000000000b */
[----:B------:R-:W-:Y:S01]  /*22e10*/  ISETP.GE.AND P1, PT, R17, UR21, PT ;  /* 0x0000001511007c0c */ /* 0x000fe2000bf26270 */
[----:B------:R-:W-:Y:S01]  /*22e20*/  IMAD.WIDE R12, R15, 0x2, R2 ;  /* 0x000000020f0c7825 */ /* 0x000fe200078e0202 */
[----:B------:R-:W-:Y:S01]  /*22e30*/  ISETP.GE.AND P2, PT, R0, UR19, PT ;  /* 0x0000001300007c0c */ /* 0x000fe2000bf46270 */
[----:B------:R0:W-:Y:S01]  /*22e40*/  @P5 STG.E.U16 desc[UR14][R4.64], R20 ;  /* 0x0000001404005986 */ /* 0x0001e2000c10150e */
[----:B------:R-:W-:Y:S01]  /*22e50*/  ISETP.LT.AND P0, PT, R10, UR5, !P0 ;  /* 0x000000050a007c0c */ /* 0x000fe2000c701270 */
[----:B------:R-:W-:Y:S01]  /*22e60*/  ULDC UR4, c[0x0][0x248] ;  /* 0x0000920000047ab9 */ /* 0x000fe20000000800 */
[----:B------:R-:W-:Y:S01]  /*22e70*/  VIADD R14, R8, 0xfd ;  /* 0x000000fd080e7836 */ /* 0x000fe20000000000 */
[----:B------:R1:W-:Y:S01]  /*22e80*/  @P4 STG.E.U16 desc[UR14][R6.64], R11 ;  /* 0x0000000b06004986 */ /* 0x0003e2000c10150e */
[----:B------:R-:W-:-:S02]  /*22e90*/  ISETP.LT.AND P4, PT, R9, UR6, !P1 ;  /* 0x0000000609007c0c */ /* 0x000fc4000cf81270 */
[----:B------:R-:W-:Y:S01]  /*22ea0*/  PRMT R0, R237, 0x7632, R0 ;  /* 0x00007632ed007816 */ /* 0x000fe20000000000 */
[----:B------:R2:W-:Y:S01]  /*22eb0*/  @P6 STG.E.U16 desc[UR14][R12.64], R237 ;  /* 0x000000ed0c006986 */ /* 0x0005e2000c10150e */
[----:B------:R-:W-:Y:S01]  /*22ec0*/  ISETP.LT.AND P1, PT, R10, UR7, !P1 ;  /* 0x000000070a007c0c */ /* 0x000fe2000cf21270 */
[----:B------:R-:W-:Y:S01]  /*22ed0*/  VIADD R8, R8, 0xfe ;  /* 0x000000fe08087836 */ /* 0x000fe20000000000 */
[----:B------:R-:W-:Y:S01]  /*22ee0*/  ISETP.LT.AND P6, PT, R9, UR8, !P2 ;  /* 0x0000000809007c0c */ /* 0x000fe2000d7c1270 */
[C---:B0-----:R-:W-:Y:S01]  /*22ef0*/  IMAD.WIDE R4, R15.reuse, 0x2, R248 ;  /* 0x000000020f047825 */ /* 0x041fe200078e02f8 */
[----:B------:R-:W-:Y:S01]  /*22f00*/  ISETP.GE.AND P5, PT, R14, UR25, PT ;  /* 0x000000190e007c0c */ /* 0x000fe2000bfa6270 */
[----:B------:R-:W-:Y:S01]  /*22f10*/  ULDC UR6, c[0x0][0x228] ;  /* 0x00008a0000067ab9 */ /* 0x000fe20000000800 */
[----:B------:R-:W-:Y:S01]  /*22f20*/  ULDC UR5, c[0x0][0x228] ;  /* 0x00008a0000057ab9 */ /* 0x000fe20000000800 */
[----:B-1----:R-:W-:Y:S01]  /*22f30*/  VIADD R11, R15, UR4 ;  /* 0x000000040f0b7c36 */ /* 0x002fe20008000000 */
[----:B------:R-:W-:Y:S01]  /*22f40*/  ULDC UR4, c[0x0][0x248] ;  /* 0x0000920000047ab9 */ /* 0x000fe20000000800 */
[----:B------:R-:W-:Y:S01]  /*22f50*/  ULDC UR7, c[0x0][0x228] ;  /* 0x00008a0000077ab9 */ /* 0x000fe20000000800 */
[----:B------:R-:W-:Y:S01]  /*22f60*/  ULDC UR8, c[0x0][0x228] ;  /* 0x00008a0000087ab9 */ /* 0x000fe20000000800 */
[C---:B------:R-:W-:Y:S01]  /*22f70*/  VIADD R17, R11.reuse, UR4 ;  /* 0x000000040b117c36 */ /* 0x040fe20008000000 */
[----:B------:R-:W-:Y:S01]  /*22f80*/  @P0 STG.E.U16 desc[UR14][R4.64], R0 ;  /* 0x0000000004000986 */ /* 0x000fe2000c10150e */
[----:B------:R-:W-:Y:S01]  /*22f90*/  IMAD.WIDE R6, R11, 0x2, R2 ;  /* 0x000000020b067825 */ /* 0x000fe200078e0202 */
[----:B------:R-:W-:-:S03]  /*22fa0*/  ULDC UR4, c[0x0][0x228] ;  /* 0x00008a0000047ab9 */ /* 0x000fc60000000800 */
[----:B--2---:R-:W-:Y:S01]  /*22fb0*/  IMAD.WIDE R12, R11, 0x2, R248 ;  /* 0x000000020b0c7825 */ /* 0x004fe200078e02f8 */
[----:B------:R-:W-:-:S03]  /*22fc0*/  PRMT R11, R21, 0x7632, R11 ;  /* 0x00007632150b7816 */ /* 0x000fc6000000000b */
[----:B------:R-:W-:Y:S01]  /*22fd0*/  IMAD.WIDE R14, R17, 0x2, R2 ;  /* 0x00000002110e7825 */ /* 0x000fe200078e0202 */
[----:B------:R-:W-:Y:S01]  /*22fe0*/  @P4 STG.E.U16 desc[UR14][R6.64], R21 ;  /* 0x0000001506004986 */ /* 0x000fe2000c10150e */
[----:B------:R-:W-:-:S03]  /*22ff0*/  ISETP.GE.AND P0, PT, R8, UR23, PT ;  /* 0x0000001708007c0c */ /* 0x000fc6000bf06270 */
[----:B------:R0:W-:Y:S01]  /*23000*/  @P1 STG.E.U16 desc[UR14][R12.64], R11 ;  /* 0x0000000b0c001986 */ /* 0x0001e2000c10150e */
[C---:B------:R-:W-:Y:S01]  /*23010*/  ISETP.LT.AND P1, PT, R9.reuse, UR6, !P3 ;  /* 0x0000000609007c0c */ /* 0x040fe2000df21270 */
[----:B------:R-:W-:Y:S02]  /*23020*/  ULDC UR6, c[0x0][0x228] ;  /* 0x00008a0000067ab9 */ /* 0x000fe40000000800 */
[----:B------:R1:W-:Y:S01]  /*23030*/  @P6 STG.E.U16 desc[UR14][R14.64], R238 ;  /* 0x000000ee0e006986 */ /* 0x0003e2000c10150e */
[C---:B------:R-:W-:Y:S01]  /*23040*/  ISETP.LT.AND P6, PT, R9.reuse, UR4, !P5 ;  /* 0x0000000409007c0c */ /* 0x040fe2000efc1270 */
[----:B------:R-:W-:Y:S01]  /*23050*/  ULDC UR4, c[0x0][0x248] ;  /* 0x0000920000047ab9 */ /* 0x000fe20000000800 */
[----:B------:R-:W-:Y:S01]  /*23060*/  ISETP.LT.AND P4, PT, R9, UR5, !P0 ;  /* 0x0000000509007c0c */ /* 0x000fe2000c781270 */
[----:B------:R-:W-:Y:S01]  /*23070*/  VIADD R9, R17, UR4 ;  /* 0x0000000411097c36 */ /* 0x000fe20008000000 */
[C---:B------:R-:W-:Y:S01]  /*23080*/  ISETP.LT.AND P2, PT, R10.reuse, UR6, !P2 ;  /* 0x000000060a007c0c */ /* 0x040fe2000d741270 */
[----:B------:R-:W-:Y:S01]  /*23090*/  ULDC UR5, c[0x0][0x248] ;  /* 0x0000920000057ab9 */ /* 0x000fe20000000800 */
[C---:B------:R-:W-:Y:S01]  /*230a0*/  ISETP.LT.AND P5, PT, R10.reuse, UR7, !P5 ;  /* 0x000000070a007c0c */ /* 0x040fe2000efa1270 */
[----:B0-----:R-:W-:Y:S01]  /*230b0*/  VIADD R13, R9, UR5 ;  /* 0x00000005090d7c36 */ /* 0x001fe20008000000 */
[C---:B------:R-:W-:Y:S01]  /*230c0*/  ISETP.LT.AND P0, PT, R10.reuse, UR8, !P0 ;  /* 0x000000080a007c0c */ /* 0x040fe2000c701270 */
[----:B------:R-:W-:Y:S01]  /*230d0*/  ULDC UR4, c[0x0][0x248] ;  /* 0x0000920000047ab9 */ /* 0x000fe20000000800 */
[----:B------:R-:W-:Y:S01]  /*230e0*/  ISETP.LT.AND P3, PT, R10, UR9, !P3 ;  /* 0x000000090a007c0c */ /* 0x000fe2000df61270 */
[----:B------:R-:W-:Y:S01]  /*230f0*/  IMAD.WIDE R4, R17, 0x2, R248 ;  /* 0x0000000211047825 */ /* 0x000fe200078e02f8 */
[----:B-1----:R-:W-:-:S02]  /*23100*/  PRMT R238, R238, 0x7632, R238 ;  /* 0x00007632eeee7816 */ /* 0x002fc400000000ee */
[----:B------:R-:W-:Y:S01]  /*23110*/  PRMT R0, R22, 0x7632, R0 ;  /* 0x0000763216007816 */ /* 0x000fe20000000000 */
[----:B------:R-:W-:Y:S02]  /*23120*/  VIADD R15, R13, UR4 ;  /* 0x000000040d0f7c36 */ /* 0x000fe40008000000 */
[----:B------:R-:W-:Y:S01]  /*23130*/  IMAD.WIDE R6, R9, 0x2, R2 ;  /* 0x0000000209067825 */ /* 0x000fe200078e0202 */
[----:B------:R-:W-:-:S03]  /*23140*/  PRMT R14, R239, 0x7632, R14 ;  /* 0x00007632ef0e7816 */ /* 0x000fc6000000000e */
[----:B------:R-:W-:Y:S01]  /*23150*/  IMAD.WIDE R8, R9, 0x2, R248 ;  /* 0x0000000209087825 */ /* 0x000fe200078e02f8 */
[----:B------:R0:W-:Y:S03]  /*23160*/  @P2 STG.E.U16 desc[UR14][R4.64], R238 ;  /* 0x000000ee04002986 */ /* 0x0001e6000c10150e */
[C---:B------:R-:W-:Y:S01]  /*23170*/  IMAD.WIDE R10, R13.reuse, 0x2, R2 ;  /* 0x000000020d0a7825 */ /* 0x040fe200078e0202 */
[----:B------:R0:W-:Y:S03]  /*23180*/  @P6 STG.E.U16 desc[UR14][R6.64], R22 ;  /* 0x0000001606006986 */ /* 0x0001e6000c10150e */
[----:B------:R-:W-:Y:S01]  /*23190*/  IMAD.WIDE R12, R13, 0x2, R248 ;  /* 0x000000020d0c7825 */ /* 0x000fe200078e02f8 */
[----:B------:R0:W-:Y:S03]  /*231a0*/  @P5 STG.E.U16 desc[UR14][R8.64], R0 ;  /* 0x0000000008005986 */ /* 0x0001e6000c10150e */
[C---:B------:R-:W-:Y:S01]  /*231b0*/  IMAD.WIDE R2, R15.reuse, 0x2, R2 ;  /* 0x000000020f027825 */ /* 0x040fe200078e0202 */
[----:B------:R0:W-:Y:S04]  /*231c0*/  @P4 STG.E.U16 desc[UR14][R10.64], R239 ;  /* 0x000000ef0a004986 */ /* 0x0001e8000c10150e */
[----:B------:R0:W-:Y:S01]  /*231d0*/  @P0 STG.E.U16 desc[UR14][R12.64], R14 ;  /* 0x0000000e0c000986 */ /* 0x0001e2000c10150e */
[----:B------:R-:W-:-:S03]  /*231e0*/  IMAD.WIDE R248, R15, 0x2, R248 ;  /* 0x000000020ff87825 */ /* 0x000fc600078e02f8 */
[----:B------:R0:W-:Y:S01]  /*231f0*/  @P1 STG.E.U16 desc[UR14][R2.64], R23 ;  /* 0x0000001702001986 */ /* 0x0001e2000c10150e */
[----:B------:R-:W-:Y:S05]  /*23200*/  @!P3 EXIT ;  /* 0x000000000000b94d */ /* 0x000fea0003800000 */
[----:B------:R-:W-:-:S05]  /*23210*/  PRMT R124, R23, 0x7632, R124 ;  /* 0x00007632177c7816 */ /* 0x000fca000000007c */
[----:B------:R-:W-:Y:S01]  /*23220*/  STG.E.U16 desc[UR14][R248.64], R124 ;  /* 0x0000007cf8007986 */ /* 0x000fe2000c10150e */
[----:B------:R-:W-:Y:S05]  /*23230*/  EXIT ;  /* 0x000000000000794d */ /* 0x000fea0003800000 */
.L_x_2:
[----:B------:R-:W-:-:S00]  /*23240*/  BRA `(.L_x_2) ;  /* 0xfffffffc00fc7947 */ /* 0x000fc0000383ffff */
[----:B------:R-:W-:-:S00]  /*23250*/  NOP ;  /* 0x0000000000007918 */ /* 0x000fc00000000000 */
        /* <DEDUP_REMOVED lines=10> */
.L_x_3:


//--------------------- .nv.shared.matmul_kernel  --------------------------
	.section	.nv.shared.matmul_kernel,"aw",@nobits
	.sectionflags	@""
	.align	16
	.zero		1024


//--------------------- .nv.shared.reserved.0     --------------------------
	.section	.nv.shared.reserved.0,"aw",@nobits
	.weak		__nv_reservedSMEM_offset_0_alias
	.size		__nv_reservedSMEM_offset_0_alias, 0, 0
	.other		__nv_reservedSMEM_offset_0_alias,@"STO_CUDA_RESERVED_SHARED STV_DEFAULT"
__nv_reservedSMEM_offset_0_alias:
	.zero		0


//--------------------- .nv.constant0.matmul_kernel --------------------------
	.section	.nv.constant0.matmul_kernel,"a",@progbits
	.sectionflags	@""
	.align	4
.nv.constant0.matmul_kernel:
	.zero		608


//--------------------- SYMBOLS --------------------------

	.type		.nv.reservedSmem.offset0,@object
	.size		.nv.reservedSmem.offset0,0x4
